	.target	sm_90a

	.elftype	@"ET_EXEC"


//--------------------- .note.nv.tkinfo           --------------------------
	.section	.note.nv.tkinfo,"",@"SHT_NOTE"
	.sectionflags	@"SHF_NOTE_NV_TKINFO"
	.tkinfo
        /*0018*/ 	.word	0x00000002
        /*0030*/ 	.string	""
        /*0030*/ 	.string	"ptxas"
        /*0030*/ 	.string	"Cuda compilation tools, release 13.0, V13.0.88"
        /*0030*/ 	.string	"Build cuda_13.0.r13.0/compiler.36424714_0"
        /*0030*/ 	.string	"-v  -suppress-debug-info  -lineinfo  -arch sm_90a "



//--------------------- .note.nv.cuinfo           --------------------------
	.section	.note.nv.cuinfo,"",@"SHT_NOTE"
	.sectionflags	@"SHF_NOTE_NV_CUINFO"
        /*0018*/ 	.short	0x0002
        /*001a*/ 	.short	0x005a
        /*001c*/ 	.short	0x0082
	.zero		2


//--------------------- .nv.info                  --------------------------
	.section	.nv.info,"",@"SHT_CUDA_INFO"
	.align	4


	//----- nvinfo : EIATTR_REGCOUNT
	.align		4
        /*0000*/ 	.byte	0x04, 0x2f
        /*0002*/ 	.short	(.L_1 - .L_0)
	.align		4
.L_0:
        /*0004*/ 	.word	index@(matmul_kernel)
        /*0008*/ 	.word	0x000000ff


	//----- nvinfo : EIATTR_FRAME_SIZE
	.align		4
.L_1:
        /*000c*/ 	.byte	0x04, 0x11
        /*000e*/ 	.short	(.L_3 - .L_2)
	.align		4
.L_2:
        /*0010*/ 	.word	index@(matmul_kernel)
        /*0014*/ 	.word	0x00000540


	//----- nvinfo : EIATTR_MIN_STACK_SIZE
	.align		4
.L_3:
        /*0018*/ 	.byte	0x04, 0x12
        /*001a*/ 	.short	(.L_5 - .L_4)
	.align		4
.L_4:
        /*001c*/ 	.word	index@(matmul_kernel)
        /*0020*/ 	.word	0x00000540
.L_5:


//--------------------- .nv.compat                --------------------------
	.section	.nv.compat,"",@"SHT_CUDA_COMPAT_INFO"
	.align	4
        /*0000*/ 	.byte	0x02, 0x09, 0x01, 0x00, 0x02, 0x02, 0x04, 0x00, 0x02, 0x05, 0x05, 0x00, 0x03, 0x07, 0x01, 0x01
        /*0010*/ 	.byte	0x02, 0x03, 0x00, 0x00, 0x02, 0x06, 0x01, 0x00, 0x04, 0x0b, 0x08, 0x00, 0x00, 0x00, 0x00, 0x00
        /*0020*/ 	.byte	0x00, 0x00, 0x00, 0x00


//--------------------- .nv.info.matmul_kernel    --------------------------
	.section	.nv.info.matmul_kernel,"",@"SHT_CUDA_INFO"
	.sectionflags	@""
	.align	4


	//----- nvinfo : EIATTR_CUDA_API_VERSION
	.align		4
        /*0000*/ 	.byte	0x04, 0x37
        /*0002*/ 	.short	(.L_7 - .L_6)
.L_6:
        /*0004*/ 	.word	0x00000082


	//----- nvinfo : EIATTR_KPARAM_INFO
	.align		4
.L_7:
        /*0008*/ 	.byte	0x04, 0x17
        /*000a*/ 	.short	(.L_9 - .L_8)
.L_8:
        /*000c*/ 	.word	0x00000000
        /*0010*/ 	.short	0x000d
        /*0012*/ 	.short	0x0048
        /*0014*/ 	.byte	0x00, 0xf4, 0x21, 0x00


	//----- nvinfo : EIATTR_KPARAM_INFO
	.align		4
.L_9:
        /*0018*/ 	.byte	0x04, 0x17
        /*001a*/ 	.short	(.L_11 - .L_10)
.L_10:
        /*001c*/ 	.word	0x00000000
        /*0020*/ 	.short	0x000c
        /*0022*/ 	.short	0x0040
        /*0024*/ 	.byte	0x00, 0xf4, 0x21, 0x00


	//----- nvinfo : EIATTR_KPARAM_INFO
	.align		4
.L_11:
        /*0028*/ 	.byte	0x04, 0x17
        /*002a*/ 	.short	(.L_13 - .L_12)
.L_12:
        /*002c*/ 	.word	0x00000000
        /*0030*/ 	.short	0x000b
        /*0032*/ 	.short	0x0038
        /*0034*/ 	.byte	0x00, 0xf0, 0x11, 0x00


	//----- nvinfo : EIATTR_KPARAM_INFO
	.align		4
.L_13:
        /*0038*/ 	.byte	0x04, 0x17
        /*003a*/ 	.short	(.L_15 - .L_14)
.L_14:
        /*003c*/ 	.word	0x00000000
        /*0040*/ 	.short	0x000a
        /*0042*/ 	.short	0x0034
        /*0044*/ 	.byte	0x00, 0xf0, 0x11, 0x00


	//----- nvinfo : EIATTR_KPARAM_INFO
	.align		4
.L_15:
        /*0048*/ 	.byte	0x04, 0x17
        /*004a*/ 	.short	(.L_17 - .L_16)
.L_16:
        /*004c*/ 	.word	0x00000000
        /*0050*/ 	.short	0x0009
        /*0052*/ 	.short	0x0030
        /*0054*/ 	.byte	0x00, 0xf0, 0x11, 0x00


	//----- nvinfo : EIATTR_KPARAM_INFO
	.align		4
.L_17:
        /*0058*/ 	.byte	0x04, 0x17
        /*005a*/ 	.short	(.L_19 - .L_18)
.L_18:
        /*005c*/ 	.word	0x00000000
        /*0060*/ 	.short	0x0008
        /*0062*/ 	.short	0x002c
        /*0064*/ 	.byte	0x00, 0xf0, 0x11, 0x00


	//----- nvinfo : EIATTR_KPARAM_INFO
	.align		4
.L_19:
        /*0068*/ 	.byte	0x04, 0x17
        /*006a*/ 	.short	(.L_21 - .L_20)
.L_20:
        /*006c*/ 	.word	0x00000000
        /*0070*/ 	.short	0x0007
        /*0072*/ 	.short	0x0028
        /*0074*/ 	.byte	0x00, 0xf0, 0x11, 0x00


	//----- nvinfo : EIATTR_KPARAM_INFO
	.align		4
.L_21:
        /*0078*/ 	.byte	0x04, 0x17
        /*007a*/ 	.short	(.L_23 - .L_22)
.L_22:
        /*007c*/ 	.word	0x00000000
        /*0080*/ 	.short	0x0006
        /*0082*/ 	.short	0x0024
        /*0084*/ 	.byte	0x00, 0xf0, 0x11, 0x00


	//----- nvinfo : EIATTR_KPARAM_INFO
	.align		4
.L_23:
        /*0088*/ 	.byte	0x04, 0x17
        /*008a*/ 	.short	(.L_25 - .L_24)
.L_24:
        /*008c*/ 	.word	0x00000000
        /*0090*/ 	.short	0x0005
        /*0092*/ 	.short	0x0020
        /*0094*/ 	.byte	0x00, 0xf0, 0x11, 0x00


	//----- nvinfo : EIATTR_KPARAM_INFO
	.align		4
.L_25:
        /*0098*/ 	.byte	0x04, 0x17
        /*009a*/ 	.short	(.L_27 - .L_26)
.L_26:
        /*009c*/ 	.word	0x00000000
        /*00a0*/ 	.short	0x0004
        /*00a2*/ 	.short	0x001c
        /*00a4*/ 	.byte	0x00, 0xf0, 0x11, 0x00


	//----- nvinfo : EIATTR_KPARAM_INFO
	.align		4
.L_27:
        /*00a8*/ 	.byte	0x04, 0x17
        /*00aa*/ 	.short	(.L_29 - .L_28)
.L_28:
        /*00ac*/ 	.word	0x00000000
        /*00b0*/ 	.short	0x0003
        /*00b2*/ 	.short	0x0018
        /*00b4*/ 	.byte	0x00, 0xf0, 0x11, 0x00


	//----- nvinfo : EIATTR_KPARAM_INFO
	.align		4
.L_29:
        /*00b8*/ 	.byte	0x04, 0x17
        /*00ba*/ 	.short	(.L_31 - .L_30)
.L_30:
        /*00bc*/ 	.word	0x00000000
        /*00c0*/ 	.short	0x0002
        /*00c2*/ 	.short	0x0010
        /*00c4*/ 	.byte	0x00, 0xf4, 0x21, 0x00


	//----- nvinfo : EIATTR_KPARAM_INFO
	.align		4
.L_31:
        /*00c8*/ 	.byte	0x04, 0x17
        /*00ca*/ 	.short	(.L_33 - .L_32)
.L_32:
        /*00cc*/ 	.word	0x00000000
        /*00d0*/ 	.short	0x0001
        /*00d2*/ 	.short	0x0008
        /*00d4*/ 	.byte	0x00, 0xf4, 0x21, 0x00


	//----- nvinfo : EIATTR_KPARAM_INFO
	.align		4
.L_33:
        /*00d8*/ 	.byte	0x04, 0x17
        /*00da*/ 	.short	(.L_35 - .L_34)
.L_34:
        /*00dc*/ 	.word	0x00000000
        /*00e0*/ 	.short	0x0000
        /*00e2*/ 	.short	0x0000
        /*00e4*/ 	.byte	0x00, 0xf4, 0x21, 0x00


	//----- nvinfo : EIATTR_SPARSE_MMA_MASK
	.align		4
.L_35:
        /*00e8*/ 	.byte	0x03, 0x50
        /*00ea*/ 	.short	0x0000


	//----- nvinfo : EIATTR_MAXREG_COUNT
	.align		4
        /*00ec*/ 	.byte	0x03, 0x1b
        /*00ee*/ 	.short	0x00ff


	//----- nvinfo : EIATTR_NUM_BARRIERS
	.align		4
        /*00f0*/ 	.byte	0x02, 0x4c
        /*00f2*/ 	.byte	0x01
	.zero		1


	//----- nvinfo : EIATTR_ANNOTATIONS
	.align		4
        /*00f4*/ 	.byte	0x04, 0x55
        /*00f6*/ 	.short	(.L_37 - .L_36)


	//   ....[0]....
.L_36:
        /*00f8*/ 	.word	0x00000001
        /*00fc*/ 	.byte	0xa0, 0x00, 0x00, 0x00, 0x01, 0x00, 0x00, 0x00, 0xe0, 0x00, 0x00, 0x00, 0x01, 0x00, 0x00, 0x00
        /* <DEDUP_REMOVED lines=429> */
        /*1bdc*/ 	.byte	0xe0, 0xa6, 0x00, 0x00, 0x01, 0x00, 0x00, 0x00, 0x10, 0xa8, 0x00, 0x00


	//----- nvinfo : EIATTR_MERCURY_ISA_VERSION
	.align		4
.L_37:
        /*1be8*/ 	.byte	0x03, 0x5f
        /*1bea*/ 	.short	0x0101


	//----- nvinfo : EIATTR_EXIT_INSTR_OFFSETS
	.align		4
        /*1bec*/ 	.byte	0x04, 0x1c
        /*1bee*/ 	.short	(.L_39 - .L_38)


	//   ....[0]....
.L_38:
        /*1bf0*/ 	.word	0x00016270


	//   ....[1]....
        /*1bf4*/ 	.word	0x00016290


	//----- nvinfo : EIATTR_REQNTID
	.align		4
.L_39:
        /*1bf8*/ 	.byte	0x04, 0x10
        /*1bfa*/ 	.short	(.L_41 - .L_40)
.L_40:
        /*1bfc*/ 	.word	0x00000080
        /*1c00*/ 	.word	0x00000001
        /*1c04*/ 	.word	0x00000001


	//----- nvinfo : EIATTR_CBANK_PARAM_SIZE
	.align		4
.L_41:
        /*1c08*/ 	.byte	0x03, 0x19
        /*1c0a*/ 	.short	0x0050


	//----- nvinfo : EIATTR_PARAM_CBANK
	.align		4
        /*1c0c*/ 	.byte	0x04, 0x0a
        /*1c0e*/ 	.short	(.L_43 - .L_42)
	.align		4
.L_42:
        /*1c10*/ 	.word	index@(.nv.constant0.matmul_kernel)
        /*1c14*/ 	.short	0x0210
        /*1c16*/ 	.short	0x0050


	//----- nvinfo : EIATTR_SW_WAR
	.align		4
.L_43:
        /*1c18*/ 	.byte	0x04, 0x36
        /*1c1a*/ 	.short	(.L_45 - .L_44)
.L_44:
        /*1c1c*/ 	.word	0x00000008
.L_45:


//--------------------- .nv.callgraph             --------------------------
	.section	.nv.callgraph,"",@"SHT_CUDA_CALLGRAPH"
	.align	4
	.sectionentsize	8
	.align		4
        /*0000*/ 	.word	0x00000000
	.align		4
        /*0004*/ 	.word	0xffffffff
	.align		4
        /*0008*/ 	.word	0x00000000
	.align		4
        /*000c*/ 	.word	0xfffffffe
	.align		4
        /*0010*/ 	.word	0x00000000
	.align		4
        /*0014*/ 	.word	0xfffffffd
	.align		4
        /*0018*/ 	.word	0x00000000
	.align		4
        /*001c*/ 	.word	0xfffffffc


//--------------------- .text.matmul_kernel       --------------------------
	.section	.text.matmul_kernel,"ax",@progbits
	.align	128
        .global         matmul_kernel
        .type           matmul_kernel,@function
        .size           matmul_kernel,(.L_x_3 - matmul_kernel)
        .other          matmul_kernel,@"STO_CUDA_ENTRY STV_DEFAULT"
matmul_kernel:
.text.matmul_kernel:
[----:B------:R-:W0:Y:S08]  /*0000*/  LDC R1, c[0x0][0x28] ;  /* 0x00000a00ff017b82 */ /* 0x000e300000000800 */
[----:B------:R-:W1:Y:S01]  /*0010*/  LDC.64 R2, c[0x0][0x228] ;  /* 0x00008a00ff027b82 */ /* 0x000e620000000a00 */
[----:B------:R-:W2:Y:S01]  /*0020*/  S2R R7, SR_CTAID.X ;  /* 0x0000000000077919 */ /* 0x000ea20000002500 */
[----:B0-----:R-:W-:Y:S01]  /*0030*/  VIADD R1, R1, 0xfffffac0 ;  /* 0xfffffac001017836 */ /* 0x001fe20000000000 */
[----:B------:R-:W-:Y:S01]  /*0040*/  UMOV UR4, 0x400 ;  /* 0x0000040000047882 */ /* 0x000fe20000000000 */
[----:B------:R-:W-:Y:S01]  /*0050*/  ULDC.64 UR14, c[0x0][0x208] ;  /* 0x00008200000e7ab9 */ /* 0x000fe20000000a00 */
[----:B------:R-:W0:Y:S01]  /*0060*/  S2R R230, SR_TID.X ;  /* 0x0000000000e67919 */ /* 0x000e220000002100 */
[----:B------:R-:W-:-:S02]  /*0070*/  CS2R R152, SRZ ;  /* 0x0000000000987805 */ /* 0x000fc4000001ff00 */
[----:B------:R-:W-:Y:S01]  /*0080*/  CS2R R154, SRZ ;  /* 0x00000000009a7805 */ /* 0x000fe2000001ff00 */
[----:B------:R-:W3:Y:S01]  /*0090*/  S2UR UR12, SR_CgaCtaId ;  /* 0x00000000000c79c3 */ /* 0x000ee20000008800 */
[----:B------:R4:W-:Y:S01]  /*00a0*/  STL [R1], RZ ;  /* 0x000000ff01007387 */ /* 0x0009e20000100800 */
[----:B------:R-:W-:Y:S02]  /*00b0*/  CS2R R156, SRZ ;  /* 0x00000000009c7805 */ /* 0x000fe4000001ff00 */
[----:B------:R-:W-:Y:S02]  /*00c0*/  CS2R R158, SRZ ;  /* 0x00000000009e7805 */ /* 0x000fe4000001ff00 */
[----:B------:R-:W-:Y:S01]  /*00d0*/  CS2R R160, SRZ ;  /* 0x0000000000a07805 */ /* 0x000fe2000001ff00 */
[----:B------:R4:W-:Y:S01]  /*00e0*/  STL [R1+0x4], RZ ;  /* 0x000004ff01007387 */ /* 0x0009e20000100800 */
[----:B------:R-:W-:Y:S02]  /*00f0*/  CS2R R162, SRZ ;  /* 0x0000000000a27805 */ /* 0x000fe4000001ff00 */
[----:B------:R-:W-:-:S02]  /*0100*/  CS2R R164, SRZ ;  /* 0x0000000000a47805 */ /* 0x000fc4000001ff00 */
[----:B------:R-:W-:Y:S01]  /*0110*/  CS2R R166, SRZ ;  /* 0x0000000000a67805 */ /* 0x000fe2000001ff00 */
[----:B------:R4:W-:Y:S01]  /*0120*/  STL [R1+0x8], RZ ;  /* 0x000008ff01007387 */ /* 0x0009e20000100800 */
[----:B------:R-:W-:Y:S02]  /*0130*/  CS2R R168, SRZ ;  /* 0x0000000000a87805 */ /* 0x000fe4000001ff00 */
[----:B------:R-:W-:Y:S02]  /*0140*/  CS2R R170, SRZ ;  /* 0x0000000000aa7805 */ /* 0x000fe4000001ff00 */
[----:B------:R-:W-:Y:S01]  /*0150*/  CS2R R172, SRZ ;  /* 0x0000000000ac7805 */ /* 0x000fe2000001ff00 */
[----:B------:R4:W-:Y:S01]  /*0160*/  STL [R1+0xc], RZ ;  /* 0x00000cff01007387 */ /* 0x0009e20000100800 */
[----:B------:R-:W-:Y:S02]  /*0170*/  CS2R R174, SRZ ;  /* 0x0000000000ae7805 */ /* 0x000fe4000001ff00 */
[----:B------:R-:W-:Y:S01]  /*0180*/  CS2R R176, SRZ ;  /* 0x0000000000b07805 */ /* 0x000fe2000001ff00 */
[----:B-1----:R-:W-:Y:S01]  /*0190*/  VIADD R0, R3, 0x7f ;  /* 0x0000007f03007836 */ /* 0x002fe20000000000 */
[----:B------:R4:W-:Y:S01]  /*01a0*/  STL [R1+0x10], RZ ;  /* 0x000010ff01007387 */ /* 0x0009e20000100800 */
[----:B------:R-:W-:-:S02]  /*01b0*/  CS2R R178, SRZ ;  /* 0x0000000000b27805 */ /* 0x000fc4000001ff00 */
[----:B------:R-:W-:Y:S02]  /*01c0*/  CS2R R180, SRZ ;  /* 0x0000000000b47805 */ /* 0x000fe4000001ff00 */
[----:B------:R-:W-:Y:S02]  /*01d0*/  CS2R R182, SRZ ;  /* 0x0000000000b67805 */ /* 0x000fe4000001ff00 */
[----:B------:R-:W-:Y:S01]  /*01e0*/  SHF.R.S32.HI R5, RZ, 0x1f, R0 ;  /* 0x0000001fff057819 */ /* 0x000fe20000011400 */
[----:B------:R4:W-:Y:S01]  /*01f0*/  STL [R1+0x14], RZ ;  /* 0x000014ff01007387 */ /* 0x0009e20000100800 */
[----:B------:R-:W-:Y:S01]  /*0200*/  CS2R R184, SRZ ;  /* 0x0000000000b87805 */ /* 0x000fe2000001ff00 */
[----:B---3--:R-:W-:Y:S01]  /*0210*/  ULEA UR12, UR12, UR4, 0x18 ;  /* 0x000000040c0c7291 */ /* 0x008fe2000f8ec03f */
[----:B------:R-:W-:Y:S01]  /*0220*/  LEA.HI R5, R5, R0, RZ, 0x7 ;  /* 0x0000000005057211 */ /* 0x000fe200078f38ff */
[----:B------:R4:W-:Y:S01]  /*0230*/  STL [R1+0x18], RZ ;  /* 0x000018ff01007387 */ /* 0x0009e20000100800 */
[----:B--2---:R-:W-:-:S02]  /*0240*/  IABS R10, R7 ;  /* 0x00000007000a7213 */ /* 0x004fc40000000000 */
[----:B------:R-:W-:Y:S02]  /*0250*/  CS2R R186, SRZ ;  /* 0x0000000000ba7805 */ /* 0x000fe4000001ff00 */
[----:B------:R-:W-:Y:S01]  /*0260*/  SHF.R.S32.HI R5, RZ, 0x7, R5 ;  /* 0x00000007ff057819 */ /* 0x000fe20000011405 */
[----:B------:R4:W-:Y:S01]  /*0270*/  STL [R1+0x1c], RZ ;  /* 0x00001cff01007387 */ /* 0x0009e20000100800 */
[----:B------:R-:W-:Y:S02]  /*0280*/  CS2R R188, SRZ ;  /* 0x0000000000bc7805 */ /* 0x000fe4000001ff00 */
[----:B------:R-:W-:Y:S02]  /*0290*/  CS2R R190, SRZ ;  /* 0x0000000000be7805 */ /* 0x000fe4000001ff00 */
[----:B------:R-:W-:Y:S01]  /*02a0*/  CS2R R192, SRZ ;  /* 0x0000000000c07805 */ /* 0x000fe2000001ff00 */
[----:B------:R-:W-:Y:S01]  /*02b0*/  IMAD.SHL.U32 R6, R5, 0x8, RZ ;  /* 0x0000000805067824 */ /* 0x000fe200078e00ff */
[----:B------:R4:W-:Y:S01]  /*02c0*/  STL [R1+0x20], RZ ;  /* 0x000020ff01007387 */ /* 0x0009e20000100800 */
[----:B------:R-:W-:-:S02]  /*02d0*/  CS2R R194, SRZ ;  /* 0x0000000000c27805 */ /* 0x000fc4000001ff00 */
[----:B------:R-:W-:Y:S02]  /*02e0*/  CS2R R196, SRZ ;  /* 0x0000000000c47805 */ /* 0x000fe4000001ff00 */
[----:B------:R-:W-:Y:S02]  /*02f0*/  CS2R R198, SRZ ;  /* 0x0000000000c67805 */ /* 0x000fe4000001ff00 */
[-C--:B------:R-:W-:Y:S01]  /*0300*/  IABS R9, R6.reuse ;  /* 0x0000000600097213 */ /* 0x080fe20000000000 */
[----:B------:R4:W-:Y:S01]  /*0310*/  STL [R1+0x24], RZ ;  /* 0x000024ff01007387 */ /* 0x0009e20000100800 */
[----:B------:R-:W-:Y:S02]  /*0320*/  IABS R12, R6 ;  /* 0x00000006000c7213 */ /* 0x000fe40000000000 */
[----:B------:R-:W-:Y:S01]  /*0330*/  CS2R R200, SRZ ;  /* 0x0000000000c87805 */ /* 0x000fe2000001ff00 */
[----:B------:R-:W1:Y:S01]  /*0340*/  I2F.RP R0, R9 ;  /* 0x0000000900007306 */ /* 0x000e620000209400 */
[----:B------:R4:W-:Y:S01]  /*0350*/  STL [R1+0x28], RZ ;  /* 0x000028ff01007387 */ /* 0x0009e20000100800 */
[----:B------:R-:W-:-:S02]  /*0360*/  CS2R R202, SRZ ;  /* 0x0000000000ca7805 */ /* 0x000fc4000001ff00 */
[----:B------:R-:W-:Y:S02]  /*0370*/  CS2R R204, SRZ ;  /* 0x0000000000cc7805 */ /* 0x000fe4000001ff00 */
[----:B------:R-:W-:Y:S01]  /*0380*/  CS2R R206, SRZ ;  /* 0x0000000000ce7805 */ /* 0x000fe2000001ff00 */
[----:B------:R4:W-:Y:S01]  /*0390*/  STL [R1+0x2c], RZ ;  /* 0x00002cff01007387 */ /* 0x0009e20000100800 */
[----:B------:R-:W-:Y:S02]  /*03a0*/  CS2R R208, SRZ ;  /* 0x0000000000d07805 */ /* 0x000fe4000001ff00 */
[----:B------:R-:W-:Y:S02]  /*03b0*/  CS2R R210, SRZ ;  /* 0x0000000000d27805 */ /* 0x000fe4000001ff00 */
[----:B------:R-:W-:Y:S01]  /*03c0*/  CS2R R212, SRZ ;  /* 0x0000000000d47805 */ /* 0x000fe2000001ff00 */
[----:B------:R4:W-:Y:S01]  /*03d0*/  STL [R1+0x30], RZ ;  /* 0x000030ff01007387 */ /* 0x0009e20000100800 */
[----:B------:R-:W-:-:S02]  /*03e0*/  CS2R R214, SRZ ;  /* 0x0000000000d67805 */ /* 0x000fc4000001ff00 */
[----:B------:R-:W-:Y:S02]  /*03f0*/  CS2R R88, SRZ ;  /* 0x0000000000587805 */ /* 0x000fe4000001ff00 */
[----:B------:R-:W-:Y:S01]  /*0400*/  CS2R R90, SRZ ;  /* 0x00000000005a7805 */ /* 0x000fe2000001ff00 */
[----:B------:R4:W-:Y:S01]  /*0410*/  STL [R1+0x34], RZ ;  /* 0x000034ff01007387 */ /* 0x0009e20000100800 */
[----:B------:R-:W-:Y:S01]  /*0420*/  CS2R R92, SRZ ;  /* 0x00000000005c7805 */ /* 0x000fe2000001ff00 */
[----:B-1----:R-:W1:Y:S01]  /*0430*/  MUFU.RCP R0, R0 ;  /* 0x0000000000007308 */ /* 0x002e620000001000 */
        /* <DEDUP_REMOVED lines=15> */
[----:B------:R-:W-:Y:S01]  /*0530*/  CS2R R116, SRZ ;  /* 0x0000000000747805 */ /* 0x000fe2000001ff00 */
[----:B-1----:R-:W-:Y:S01]  /*0540*/  VIADD R4, R0, 0xffffffe ;  /* 0x0ffffffe00047836 */ /* 0x002fe20000000000 */
[----:B------:R4:W-:Y:S01]  /*0550*/  STL [R1+0x48], RZ ;  /* 0x000048ff01007387 */ /* 0x0009e20000100800 */
[----:B------:R-:W-:Y:S01]  /*0560*/  IMAD.MOV R0, RZ, RZ, -R12 ;  /* 0x000000ffff007224 */ /* 0x000fe200078e0a0c */
[----:B------:R-:W-:Y:S01]  /*0570*/  CS2R R118, SRZ ;  /* 0x0000000000767805 */ /* 0x000fe2000001ff00 */
[----:B------:R1:W2:Y:S01]  /*0580*/  F2I.FTZ.U32.TRUNC.NTZ R5, R4 ;  /* 0x0000000400057305 */ /* 0x0002a2000021f000 */
        /* <DEDUP_REMOVED lines=8> */
[----:B-1----:R-:W-:Y:S01]  /*0610*/  IMAD.MOV.U32 R4, RZ, RZ, RZ ;  /* 0x000000ffff047224 */ /* 0x002fe200078e00ff */
[----:B------:R4:W-:Y:S01]  /*0620*/  STL [R1+0x54], RZ ;  /* 0x000054ff01007387 */ /* 0x0009e20000100800 */
[----:B------:R-:W-:-:S02]  /*0630*/  CS2R R132, SRZ ;  /* 0x0000000000847805 */ /* 0x000fc4000001ff00 */
[----:B------:R-:W-:Y:S02]  /*0640*/  CS2R R134, SRZ ;  /* 0x0000000000867805 */ /* 0x000fe4000001ff00 */
[----:B------:R-:W-:Y:S01]  /*0650*/  CS2R R136, SRZ ;  /* 0x0000000000887805 */ /* 0x000fe2000001ff00 */
[----:B------:R4:W-:Y:S01]  /*0660*/  STL [R1+0x58], RZ ;  /* 0x000058ff01007387 */ /* 0x0009e20000100800 */
[--C-:B--2---:R-:W-:Y:S01]  /*0670*/  IMAD.MOV R8, RZ, RZ, -R5.reuse ;  /* 0x000000ffff087224 */ /* 0x104fe200078e0a05 */
[----:B------:R-:W-:Y:S02]  /*0680*/  CS2R R138, SRZ ;  /* 0x00000000008a7805 */ /* 0x000fe4000001ff00 */
[----:B------:R-:W-:Y:S01]  /*0690*/  CS2R R140, SRZ ;  /* 0x00000000008c7805 */ /* 0x000fe2000001ff00 */
[----:B------:R4:W-:Y:S01]  /*06a0*/  STL [R1+0x5c], RZ ;  /* 0x00005cff01007387 */ /* 0x0009e20000100800 */
[----:B------:R-:W-:Y:S01]  /*06b0*/  IMAD R11, R8, R9, RZ ;  /* 0x00000009080b7224 */ /* 0x000fe200078e02ff */
[----:B------:R-:W-:Y:S01]  /*06c0*/  CS2R R142, SRZ ;  /* 0x00000000008e7805 */ /* 0x000fe2000001ff00 */
[----:B------:R-:W-:Y:S01]  /*06d0*/  IMAD.MOV.U32 R8, RZ, RZ, R10 ;  /* 0x000000ffff087224 */ /* 0x000fe200078e000a */
[----:B------:R4:W-:Y:S01]  /*06e0*/  STL [R1+0x60], RZ ;  /* 0x000060ff01007387 */ /* 0x0009e20000100800 */
[----:B------:R-:W-:Y:S01]  /*06f0*/  IMAD.HI.U32 R5, R5, R11, R4 ;  /* 0x0000000b05057227 */ /* 0x000fe200078e0004 */
[----:B------:R-:W-:-:S02]  /*0700*/  CS2R R144, SRZ ;  /* 0x0000000000907805 */ /* 0x000fc4000001ff00 */
[----:B------:R-:W-:Y:S01]  /*0710*/  CS2R R146, SRZ ;  /* 0x0000000000927805 */ /* 0x000fe2000001ff00 */
[----:B------:R4:W-:Y:S01]  /*0720*/  STL [R1+0x64], RZ ;  /* 0x000064ff01007387 */ /* 0x0009e20000100800 */
[----:B------:R-:W-:Y:S02]  /*0730*/  CS2R R148, SRZ ;  /* 0x0000000000947805 */ /* 0x000fe4000001ff00 */
[----:B------:R-:W-:Y:S01]  /*0740*/  CS2R R150, SRZ ;  /* 0x0000000000967805 */ /* 0x000fe2000001ff00 */
[----:B------:R-:W-:Y:S01]  /*0750*/  IMAD.HI.U32 R5, R5, R8, RZ ;  /* 0x0000000805057227 */ /* 0x000fe200078e00ff */
[----:B------:R4:W-:Y:S01]  /*0760*/  STL [R1+0x68], RZ ;  /* 0x000068ff01007387 */ /* 0x0009e20000100800 */
[----:B------:R-:W-:Y:S02]  /*0770*/  CS2R R24, SRZ ;  /* 0x0000000000187805 */ /* 0x000fe4000001ff00 */
[----:B------:R-:W-:Y:S01]  /*0780*/  CS2R R26, SRZ ;  /* 0x00000000001a7805 */ /* 0x000fe2000001ff00 */
[----:B------:R-:W-:Y:S01]  /*0790*/  IMAD R0, R5, R0, R8 ;  /* 0x0000000005007224 */ /* 0x000fe200078e0208 */
[----:B------:R4:W-:Y:S01]  /*07a0*/  STL [R1+0x6c], RZ ;  /* 0x00006cff01007387 */ /* 0x0009e20000100800 */
[----:B------:R-:W-:-:S02]  /*07b0*/  CS2R R28, SRZ ;  /* 0x00000000001c7805 */ /* 0x000fc4000001ff00 */
[----:B------:R-:W-:Y:S02]  /*07c0*/  CS2R R30, SRZ ;  /* 0x00000000001e7805 */ /* 0x000fe4000001ff00 */
[----:B------:R-:W-:Y:S02]  /*07d0*/  CS2R R32, SRZ ;  /* 0x0000000000207805 */ /* 0x000fe4000001ff00 */
[----:B------:R-:W-:Y:S01]  /*07e0*/  ISETP.GT.U32.AND P1, PT, R9, R0, PT ;  /* 0x000000000900720c */ /* 0x000fe20003f24070 */
        /* <DEDUP_REMOVED lines=12> */
[----:B------:R-:W-:Y:S01]  /*08b0*/  @!P1 IMAD.IADD R0, R0, 0x1, -R9 ;  /* 0x0000000100009824 */ /* 0x000fe200078e0a09 */
[----:B------:R4:W-:Y:S01]  /*08c0*/  STL [R1+0x7c], RZ ;  /* 0x00007cff01007387 */ /* 0x0009e20000100800 */
[----:B------:R-:W-:Y:S01]  /*08d0*/  @!P1 VIADD R5, R5, 0x1 ;  /* 0x0000000105059836 */ /* 0x000fe20000000000 */
[----:B------:R-:W-:-:S02]  /*08e0*/  ISETP.NE.AND P1, PT, R6, RZ, PT ;  /* 0x000000ff0600720c */ /* 0x000fc40003f25270 */
[----:B------:R-:W-:Y:S02]  /*08f0*/  CS2R R52, SRZ ;  /* 0x0000000000347805 */ /* 0x000fe4000001ff00 */
[----:B------:R-:W-:Y:S01]  /*0900*/  ISETP.GE.U32.AND P0, PT, R0, R9, PT ;  /* 0x000000090000720c */ /* 0x000fe20003f06070 */
[----:B------:R4:W-:Y:S01]  /*0910*/  STL [R1+0x80], RZ ;  /* 0x000080ff01007387 */ /* 0x0009e20000100800 */
[----:B------:R-:W-:Y:S02]  /*0920*/  LOP3.LUT R0, R7, R6, RZ, 0x3c, !PT ;  /* 0x0000000607007212 */ /* 0x000fe400078e3cff */
[----:B------:R-:W-:Y:S02]  /*0930*/  CS2R R54, SRZ ;  /* 0x0000000000367805 */ /* 0x000fe4000001ff00 */
[----:B------:R-:W-:Y:S01]  /*0940*/  CS2R R56, SRZ ;  /* 0x0000000000387805 */ /* 0x000fe2000001ff00 */
[----:B------:R4:W-:Y:S01]  /*0950*/  STL [R1+0x84], RZ ;  /* 0x000084ff01007387 */ /* 0x0009e20000100800 */
[----:B------:R-:W-:Y:S01]  /*0960*/  ISETP.GE.AND P2, PT, R0, RZ, PT ;  /* 0x000000ff0000720c */ /* 0x000fe20003f46270 */
[----:B------:R-:W-:Y:S01]  /*0970*/  VIADD R0, R2, 0xff ;  /* 0x000000ff02007836 */ /* 0x000fe20000000000 */
[----:B------:R-:W-:Y:S01]  /*0980*/  CS2R R58, SRZ ;  /* 0x00000000003a7805 */ /* 0x000fe2000001ff00 */
[----:B------:R4:W-:Y:S01]  /*0990*/  STL [R1+0x88], RZ ;  /* 0x000088ff01007387 */ /* 0x0009e20000100800 */
[----:B------:R-:W-:-:S02]  /*09a0*/  CS2R R60, SRZ ;  /* 0x00000000003c7805 */ /* 0x000fc4000001ff00 */
[----:B------:R-:W-:Y:S02]  /*09b0*/  CS2R R62, SRZ ;  /* 0x00000000003e7805 */ /* 0x000fe4000001ff00 */
[----:B------:R-:W-:Y:S01]  /*09c0*/  CS2R R64, SRZ ;  /* 0x0000000000407805 */ /* 0x000fe2000001ff00 */
[----:B------:R-:W-:Y:S01]  /*09d0*/  @P0 VIADD R5, R5, 0x1 ;  /* 0x0000000105050836 */ /* 0x000fe20000000000 */
[----:B------:R4:W-:Y:S01]  /*09e0*/  STL [R1+0x8c], RZ ;  /* 0x00008cff01007387 */ /* 0x0009e20000100800 */
[----:B------:R-:W-:Y:S02]  /*09f0*/  CS2R R66, SRZ ;  /* 0x0000000000427805 */ /* 0x000fe4000001ff00 */
[----:B------:R-:W-:Y:S01]  /*0a00*/  CS2R R68, SRZ ;  /* 0x0000000000447805 */ /* 0x000fe2000001ff00 */
[----:B------:R-:W-:Y:S01]  /*0a10*/  IMAD.MOV.U32 R4, RZ, RZ, R5 ;  /* 0x000000ffff047224 */ /* 0x000fe200078e0005 */
[----:B------:R-:W-:Y:S01]  /*0a20*/  SHF.R.S32.HI R5, RZ, 0x1f, R0 ;  /* 0x0000001fff057819 */ /* 0x000fe20000011400 */
[----:B------:R4:W-:Y:S01]  /*0a30*/  STL [R1+0x90], RZ ;  /* 0x000090ff01007387 */ /* 0x0009e20000100800 */
[----:B------:R-:W-:Y:S01]  /*0a40*/  CS2R R70, SRZ ;  /* 0x0000000000467805 */ /* 0x000fe2000001ff00 */
[----:B------:R-:W-:Y:S01]  /*0a50*/  @!P2 IMAD.MOV R4, RZ, RZ, -R4 ;  /* 0x000000ffff04a224 */ /* 0x000fe200078e0a04 */
[----:B------:R-:W-:Y:S01]  /*0a60*/  @!P1 LOP3.LUT R4, RZ, R6, RZ, 0x33, !PT ;  /* 0x00000006ff049212 */ /* 0x000fe200078e33ff */
[----:B------:R4:W-:Y:S01]  /*0a70*/  STL [R1+0x94], RZ ;  /* 0x000094ff01007387 */ /* 0x0009e20000100800 */
[----:B------:R-:W-:-:S02]  /*0a80*/  LEA.HI R5, R5, R0, RZ, 0x8 ;  /* 0x0000000005057211 */ /* 0x000fc400078f40ff */
[----:B------:R-:W-:Y:S02]  /*0a90*/  CS2R R72, SRZ ;  /* 0x0000000000487805 */ /* 0x000fe4000001ff00 */
[----:B------:R-:W-:Y:S01]  /*0aa0*/  CS2R R74, SRZ ;  /* 0x00000000004a7805 */ /* 0x000fe2000001ff00 */
[----:B------:R-:W-:Y:S01]  /*0ab0*/  IMAD.SHL.U32 R13, R4, 0x8, RZ ;  /* 0x00000008040d7824 */ /* 0x000fe200078e00ff */
[----:B------:R4:W-:Y:S01]  /*0ac0*/  STL [R1+0x98], RZ ;  /* 0x000098ff01007387 */ /* 0x0009e20000100800 */
[----:B------:R-:W-:Y:S01]  /*0ad0*/  IMAD.MOV R4, RZ, RZ, -R4 ;  /* 0x000000ffff047224 */ /* 0x000fe200078e0a04 */
[----:B------:R-:W-:Y:S02]  /*0ae0*/  CS2R R76, SRZ ;  /* 0x00000000004c7805 */ /* 0x000fe4000001ff00 */
[----:B------:R-:W-:Y:S02]  /*0af0*/  CS2R R78, SRZ ;  /* 0x00000000004e7805 */ /* 0x000fe4000001ff00 */
[----:B------:R-:W-:Y:S01]  /*0b00*/  LEA.HI.SX32 R5, R5, -R13, 0x18 ;  /* 0x8000000d05057211 */ /* 0x000fe200078fc2ff */
[----:B------:R-:W-:Y:S01]  /*0b10*/  IMAD R6, R6, R4, R7 ;  /* 0x0000000406067224 */ /* 0x000fe200078e0207 */
[----:B------:R4:W-:Y:S01]  /*0b20*/  STL [R1+0x9c], RZ ;  /* 0x00009cff01007387 */ /* 0x0009e20000100800 */
[----:B------:R-:W-:-:S02]  /*0b30*/  CS2R R80, SRZ ;  /* 0x0000000000507805 */ /* 0x000fc4000001ff00 */
[----:B------:R-:W-:Y:S02]  /*0b40*/  VIMNMX R15, R5, 0x8, PT ;  /* 0x00000008050f7848 */ /* 0x000fe40003fe0100 */
[----:B------:R-:W-:Y:S02]  /*0b50*/  CS2R R82, SRZ ;  /* 0x0000000000527805 */ /* 0x000fe4000001ff00 */
[----:B------:R-:W-:Y:S01]  /*0b60*/  IABS R11, R6 ;  /* 0x00000006000b7213 */ /* 0x000fe20000000000 */
[----:B------:R4:W-:Y:S01]  /*0b70*/  STL [R1+0xa0], RZ ;  /* 0x0000a0ff01007387 */ /* 0x0009e20000100800 */
[----:B------:R-:W-:Y:S02]  /*0b80*/  IABS R9, R15 ;  /* 0x0000000f00097213 */ /* 0x000fe40000000000 */
[----:B------:R-:W-:Y:S02]  /*0b90*/  CS2R R84, SRZ ;  /* 0x0000000000547805 */ /* 0x000fe4000001ff00 */
[----:B------:R-:W-:Y:S01]  /*0ba0*/  CS2R R86, SRZ ;  /* 0x0000000000567805 */ /* 0x000fe2000001ff00 */
[----:B------:R4:W-:Y:S01]  /*0bb0*/  STL [R1+0xa4], RZ ;  /* 0x0000a4ff01007387 */ /* 0x0009e20000100800 */
[----:B------:R-:W1:Y:S03]  /*0bc0*/  I2F.RP R0, R9 ;  /* 0x0000000900007306 */ /* 0x000e660000209400 */
[----:B------:R4:W-:Y:S04]  /*0bd0*/  STL [R1+0xa8], RZ ;  /* 0x0000a8ff01007387 */ /* 0x0009e80000100800 */
[----:B------:R4:W-:Y:S04]  /*0be0*/  STL [R1+0xac], RZ ;  /* 0x0000acff01007387 */ /* 0x0009e80000100800 */
[----:B------:R4:W-:Y:S01]  /*0bf0*/  STL [R1+0xb0], RZ ;  /* 0x0000b0ff01007387 */ /* 0x0009e20000100800 */
[----:B-1----:R-:W1:Y:S03]  /*0c00*/  MUFU.RCP R0, R0 ;  /* 0x0000000000007308 */ /* 0x002e660000001000 */
[----:B------:R4:W-:Y:S04]  /*0c10*/  STL [R1+0xb4], RZ ;  /* 0x0000b4ff01007387 */ /* 0x0009e80000100800 */
[----:B------:R4:W-:Y:S04]  /*0c20*/  STL [R1+0xb8], RZ ;  /* 0x0000b8ff01007387 */ /* 0x0009e80000100800 */
[----:B------:R4:W-:Y:S04]  /*0c30*/  STL [R1+0xbc], RZ ;  /* 0x0000bcff01007387 */ /* 0x0009e80000100800 */
[----:B------:R4:W-:Y:S01]  /*0c40*/  STL [R1+0xc0], RZ ;  /* 0x0000c0ff01007387 */ /* 0x0009e20000100800 */
[----:B-1----:R-:W-:-:S03]  /*0c50*/  VIADD R5, R0, 0xffffffe ;  /* 0x0ffffffe00057836 */ /* 0x002fc60000000000 */
[----:B------:R4:W-:Y:S04]  /*0c60*/  STL [R1+0xc4], RZ ;  /* 0x0000c4ff01007387 */ /* 0x0009e80000100800 */
[----:B------:R4:W-:Y:S01]  /*0c70*/  STL [R1+0xc8], RZ ;  /* 0x0000c8ff01007387 */ /* 0x0009e20000100800 */
[----:B------:R-:W1:Y:S03]  /*0c80*/  F2I.FTZ.U32.TRUNC.NTZ R5, R5 ;  /* 0x0000000500057305 */ /* 0x000e66000021f000 */
[----:B------:R4:W-:Y:S04]  /*0c90*/  STL [R1+0xcc], RZ ;  /* 0x0000ccff01007387 */ /* 0x0009e80000100800 */
[----:B------:R4:W-:Y:S04]  /*0ca0*/  STL [R1+0xd0], RZ ;  /* 0x0000d0ff01007387 */ /* 0x0009e80000100800 */
[----:B------:R4:W-:Y:S01]  /*0cb0*/  STL [R1+0xd4], RZ ;  /* 0x0000d4ff01007387 */ /* 0x0009e20000100800 */
[----:B-1----:R-:W-:-:S03]  /*0cc0*/  IMAD.MOV R8, RZ, RZ, -R5 ;  /* 0x000000ffff087224 */ /* 0x002fc600078e0a05 */
[----:B------:R4:W-:Y:S01]  /*0cd0*/  STL [R1+0xd8], RZ ;  /* 0x0000d8ff01007387 */ /* 0x0009e20000100800 */
[----:B------:R-:W-:Y:S01]  /*0ce0*/  IMAD.MOV.U32 R4, RZ, RZ, R8 ;  /* 0x000000ffff047224 */ /* 0x000fe200078e0008 */
[----:B------:R-:W-:Y:S02]  /*0cf0*/  IABS R8, R15 ;  /* 0x0000000f00087213 */ /* 0x000fe40000000000 */
[----:B------:R4:W-:Y:S01]  /*0d00*/  STL [R1+0xdc], RZ ;  /* 0x0000dcff01007387 */ /* 0x0009e20000100800 */
[----:B------:R-:W-:Y:S02]  /*0d10*/  IMAD R7, R4, R9, RZ ;  /* 0x0000000904077224 */ /* 0x000fe400078e02ff */
[----:B------:R-:W-:Y:S01]  /*0d20*/  IMAD.MOV.U32 R4, RZ, RZ, RZ ;  /* 0x000000ffff047224 */ /* 0x000fe200078e00ff */
[----:B------:R4:W-:Y:S01]  /*0d30*/  STL [R1+0xe0], RZ ;  /* 0x0000e0ff01007387 */ /* 0x0009e20000100800 */
[----:B------:R-:W-:Y:S02]  /*0d40*/  IMAD.MOV R0, RZ, RZ, -R8 ;  /* 0x000000ffff007224 */ /* 0x000fe400078e0a08 */
[----:B------:R-:W-:Y:S01]  /*0d50*/  IMAD.HI.U32 R4, R5, R7, R4 ;  /* 0x0000000705047227 */ /* 0x000fe200078e0004 */
[----:B------:R4:W-:Y:S01]  /*0d60*/  STL [R1+0xe4], RZ ;  /* 0x0000e4ff01007387 */ /* 0x0009e20000100800 */
[----:B0-----:R-:W-:-:S03]  /*0d70*/  LOP3.LUT R5, R230, 0x7f, RZ, 0xc0, !PT ;  /* 0x0000007fe6057812 */ /* 0x001fc600078ec0ff */
[----:B------:R4:W-:Y:S01]  /*0d80*/  STL [R1+0xe8], RZ ;  /* 0x0000e8ff01007387 */ /* 0x0009e20000100800 */
[----:B------:R-:W-:-:S03]  /*0d90*/  IMAD.HI.U32 R4, R4, R11, RZ ;  /* 0x0000000b04047227 */ /* 0x000fc600078e00ff */
[----:B------:R4:W-:Y:S01]  /*0da0*/  STL [R1+0xec], RZ ;  /* 0x0000ecff01007387 */ /* 0x0009e20000100800 */
[----:B------:R-:W-:-:S03]  /*0db0*/  IMAD R0, R4, R0, R11 ;  /* 0x0000000004007224 */ /* 0x000fc600078e020b */
[----:B------:R4:W-:Y:S02]  /*0dc0*/  STL [R1+0xf0], RZ ;  /* 0x0000f0ff01007387 */ /* 0x0009e40000100800 */
[----:B------:R-:W-:Y:S02]  /*0dd0*/  ISETP.GT.U32.AND P1, PT, R9, R0, PT ;  /* 0x000000000900720c */ /* 0x000fe40003f24070 */
[----:B------:R4:W-:Y:S04]  /*0de0*/  STL [R1+0xf4], RZ ;  /* 0x0000f4ff01007387 */ /* 0x0009e80000100800 */
[----:B------:R4:W-:Y:S04]  /*0df0*/  STL [R1+0xf8], RZ ;  /* 0x0000f8ff01007387 */ /* 0x0009e80000100800 */
[----:B------:R4:W-:Y:S03]  /*0e00*/  STL [R1+0xfc], RZ ;  /* 0x0000fcff01007387 */ /* 0x0009e60000100800 */
[----:B------:R-:W-:-:S02]  /*0e10*/  @!P1 IMAD.IADD R0, R0, 0x1, -R9 ;  /* 0x0000000100009824 */ /* 0x000fc400078e0a09 */
[----:B------:R-:W-:Y:S01]  /*0e20*/  @!P1 VIADD R4, R4, 0x1 ;  /* 0x0000000104049836 */ /* 0x000fe20000000000 */
[----:B------:R-:W-:Y:S02]  /*0e30*/  ISETP.NE.AND P1, PT, R15, RZ, PT ;  /* 0x000000ff0f00720c */ /* 0x000fe40003f25270 */
[----:B------:R-:W-:Y:S02]  /*0e40*/  ISETP.GE.U32.AND P0, PT, R0, R9, PT ;  /* 0x000000090000720c */ /* 0x000fe40003f06070 */
[----:B------:R-:W-:-:S04]  /*0e50*/  LOP3.LUT R0, R6, R15, RZ, 0x3c, !PT ;  /* 0x0000000f06007212 */ /* 0x000fc800078e3cff */
[----:B------:R-:W-:-:S07]  /*0e60*/  ISETP.GE.AND P2, PT, R0, RZ, PT ;  /* 0x000000ff0000720c */ /* 0x000fce0003f46270 */
[----:B------:R-:W-:-:S06]  /*0e70*/  @P0 VIADD R4, R4, 0x1 ;  /* 0x0000000104040836 */ /* 0x000fcc0000000000 */
[----:B------:R-:W-:Y:S01]  /*0e80*/  @!P2 IMAD.MOV R4, RZ, RZ, -R4 ;  /* 0x000000ffff04a224 */ /* 0x000fe200078e0a04 */
[----:B------:R-:W-:-:S05]  /*0e90*/  @!P1 LOP3.LUT R4, RZ, R15, RZ, 0x33, !PT ;  /* 0x0000000fff049212 */ /* 0x000fca00078e33ff */
[----:B------:R-:W-:Y:S02]  /*0ea0*/  IMAD.MOV R0, RZ, RZ, -R4 ;  /* 0x000000ffff007224 */ /* 0x000fe400078e0a04 */
[----:B------:R-:W-:Y:S02]  /*0eb0*/  IMAD.SHL.U32 R12, R4, 0x80, RZ ;  /* 0x00000080040c7824 */ /* 0x000fe400078e00ff */
[----:B------:R-:W-:Y:S01]  /*0ec0*/  IMAD R0, R15, R0, R6 ;  /* 0x000000000f007224 */ /* 0x000fe200078e0206 */
[----:B------:R-:W-:-:S03]  /*0ed0*/  LOP3.LUT R15, R230, 0x60, RZ, 0xc0, !PT ;  /* 0x00000060e60f7812 */ /* 0x000fc600078ec0ff */
[----:B------:R-:W-:Y:S02]  /*0ee0*/  IMAD.IADD R13, R13, 0x1, R0 ;  /* 0x000000010d0d7824 */ /* 0x000fe400078e0200 */
[----:B------:R-:W0:Y:S02]  /*0ef0*/  LDC R0, c[0x0][0x230] ;  /* 0x00008c00ff007b82 */ /* 0x000e240000000800 */
[----:B------:R-:W-:-:S04]  /*0f00*/  IMAD R13, R13, 0x100, R5 ;  /* 0x000001000d0d7824 */ /* 0x000fc800078e0205 */
[----:B------:R-:W-:Y:S02]  /*0f10*/  VIADD R14, R13, 0x80 ;  /* 0x000000800d0e7836 */ /* 0x000fe40000000000 */
[----:B0-----:R-:W-:-:S05]  /*0f20*/  VIADD R0, R0, 0x1f ;  /* 0x0000001f00007836 */ /* 0x001fca0000000000 */
[----:B------:R-:W-:-:S13]  /*0f30*/  ISETP.GE.AND P0, PT, R0, 0x20, PT ;  /* 0x000000200000780c */ /* 0x000fda0003f06270 */
[----:B----4-:R-:W-:Y:S05]  /*0f40*/  @!P0 BRA `(.L_x_0) ;  /* 0x0000008c006c8947 */ /* 0x010fea0003800000 */
[----:B------:R-:W-:Y:S01]  /*0f50*/  IABS R19, R2 ;  /* 0x0000000200137213 */ /* 0x000fe20000000000 */
[----:B------:R-:W-:Y:S01]  /*0f60*/  ULDC UR4, c[0x0][0x240] ;  /* 0x0000900000047ab9 */ /* 0x000fe20000000800 */
[----:B------:R-:W-:Y:S01]  /*0f70*/  IABS R6, R3 ;  /* 0x0000000300067213 */ /* 0x000fe20000000000 */
[----:B------:R-:W-:Y:S01]  /*0f80*/  ULDC.64 UR8, c[0x0][0x218] ;  /* 0x0000860000087ab9 */ /* 0x000fe20000000a00 */
[----:B------:R-:W0:Y:S01]  /*0f90*/  I2F.RP R5, R19 ;  /* 0x0000001300057306 */ /* 0x000e220000209400 */
[----:B------:R-:W-:Y:S01]  /*0fa0*/  LEA.HI R20, R15, R12, RZ, 0x1b ;  /* 0x0000000c0f147211 */ /* 0x000fe200078fd8ff */
[----:B------:R-:W-:Y:S01]  /*0fb0*/  ULDC UR10, c[0x0][0x234] ;  /* 0x00008d00000a7ab9 */ /* 0x000fe20000000800 */
[----:B------:R-:W-:Y:S01]  /*0fc0*/  ISETP.GE.AND P2, PT, R14, RZ, PT ;  /* 0x000000ff0e00720c */ /* 0x000fe20003f46270 */
[----:B------:R-:W-:Y:S01]  /*0fd0*/  USHF.R.U32.HI UR13, URZ, 0x4, UR12 ;  /* 0x000000043f0d7899 */ /* 0x000fe2000801160c */
[----:B------:R-:W-:Y:S01]  /*0fe0*/  IABS R73, R20 ;  /* 0x0000001400497213 */ /* 0x000fe20000000000 */
[C---:B------:R-:W-:Y:S01]  /*0ff0*/  VIADD R17, R20.reuse, 0x7c ;  /* 0x0000007c14117836 */ /* 0x040fe20000000000 */
[----:B------:R-:W-:Y:S01]  /*1000*/  ULDC UR7, c[0x0][0x23c] ;  /* 0x00008f0000077ab9 */ /* 0x000fe20000000800 */
[----:B------:R-:W1:Y:S01]  /*1010*/  I2F.RP R7, R6 ;  /* 0x0000000600077306 */ /* 0x000e620000209400 */
[C---:B------:R-:W-:Y:S01]  /*1020*/  VIADD R18, R20.reuse, 0x78 ;  /* 0x0000007814127836 */ /* 0x040fe20000000000 */
[----:B------:R-:W-:Y:S01]  /*1030*/  USGXT.U32 UR13, UR13, 0xe ;  /* 0x0000000e0d0d789a */ /* 0x000fe20008000000 */
[C---:B------:R-:W-:Y:S01]  /*1040*/  VIADD R21, R20.reuse, 0x74 ;  /* 0x0000007414157836 */ /* 0x040fe20000000000 */
[----:B------:R-:W-:Y:S01]  /*1050*/  ISETP.GE.AND P4, PT, R17, RZ, PT ;  /* 0x000000ff1100720c */ /* 0x000fe20003f86270 */
[C---:B------:R-:W-:Y:S01]  /*1060*/  VIADD R22, R20.reuse, 0x50 ;  /* 0x0000005014167836 */ /* 0x040fe20000000000 */
[----:B------:R-:W-:Y:S01]  /*1070*/  IABS R15, R18 ;  /* 0x00000012000f7213 */ /* 0x000fe20000000000 */
[C---:B------:R-:W-:Y:S01]  /*1080*/  VIADD R26, R20.reuse, 0x44 ;  /* 0x00000044141a7836 */ /* 0x040fe20000000000 */
[----:B0-----:R-:W0:Y:S01]  /*1090*/  MUFU.RCP R5, R5 ;  /* 0x0000000500057308 */ /* 0x001e220000001000 */
[----:B------:R-:W-:Y:S01]  /*10a0*/  IABS R16, R21 ;  /* 0x0000001500107213 */ /* 0x000fe20000000000 */
[----:B------:R-:W-:Y:S01]  /*10b0*/  VIADD R24, R20, 0x48 ;  /* 0x0000004814187836 */ /* 0x000fe20000000000 */
[----:B------:R-:W-:Y:S01]  /*10c0*/  ISETP.GE.AND P5, PT, R18, RZ, PT ;  /* 0x000000ff1200720c */ /* 0x000fe20003fa6270 */
[C---:B------:R-:W-:Y:S01]  /*10d0*/  VIADD R18, R20.reuse, 0x6c ;  /* 0x0000006c14127836 */ /* 0x040fe20000000000 */
[----:B------:R-:W-:Y:S01]  /*10e0*/  ISETP.GE.AND P6, PT, R21, RZ, PT ;  /* 0x000000ff1500720c */ /* 0x000fe20003fc6270 */
[C---:B------:R-:W-:Y:S01]  /*10f0*/  VIADD R28, R20.reuse, 0x18 ;  /* 0x00000018141c7836 */ /* 0x040fe20000000000 */
[----:B------:R-:W-:Y:S01]  /*1100*/  IABS R33, R22 ;  /* 0x0000001600217213 */ /* 0x000fe20000000000 */
[----:B-1----:R-:W1:Y:S01]  /*1110*/  MUFU.RCP R7, R7 ;  /* 0x0000000700077308 */ /* 0x002e620000001000 */
[----:B------:R-:W-:Y:S01]  /*1120*/  IABS R39, R26 ;  /* 0x0000001a00277213 */ /* 0x000fe20000000000 */
[C---:B------:R-:W-:Y:S01]  /*1130*/  VIADD R30, R20.reuse, 0x14 ;  /* 0x00000014141e7836 */ /* 0x040fe20000000000 */
[----:B------:R-:W-:Y:S01]  /*1140*/  IABS R37, R24 ;  /* 0x0000001800257213 */ /* 0x000fe20000000000 */
[C---:B------:R-:W-:Y:S01]  /*1150*/  VIADD R32, R20.reuse, 0x10 ;  /* 0x0000001014207836 */ /* 0x040fe20000000000 */
[----:B------:R-:W-:Y:S01]  /*1160*/  IABS R61, R28 ;  /* 0x0000001c003d7213 */ /* 0x000fe20000000000 */
[C---:B------:R-:W-:Y:S01]  /*1170*/  VIADD R36, R20.reuse, 0x8 ;  /* 0x0000000814247836 */ /* 0x040fe20000000000 */
[----:B------:R-:W-:Y:S01]  /*1180*/  IABS R63, R30 ;  /* 0x0000001e003f7213 */ /* 0x000fe20000000000 */
[C---:B------:R-:W-:Y:S01]  /*1190*/  VIADD R34, R20.reuse, 0xc ;  /* 0x0000000c14227836 */ /* 0x040fe20000000000 */
[----:B------:R-:W-:Y:S01]  /*11a0*/  IABS R65, R32 ;  /* 0x0000002000417213 */ /* 0x000fe20000000000 */
[----:B0-----:R-:W-:Y:S01]  /*11b0*/  VIADD R8, R5, 0xffffffe ;  /* 0x0ffffffe05087836 */ /* 0x001fe20000000000 */
[----:B------:R-:W-:Y:S01]  /*11c0*/  IABS R69, R36 ;  /* 0x0000002400457213 */ /* 0x000fe20000000000 */
[----:B------:R-:W-:Y:S01]  /*11d0*/  VIADD R38, R20, 0x4 ;  /* 0x0000000414267836 */ /* 0x000fe20000000000 */
[----:B------:R-:W-:Y:S01]  /*11e0*/  IABS R67, R34 ;  /* 0x0000002200437213 */ /* 0x000fe20000000000 */
[----:B------:R0:W2:Y:S01]  /*11f0*/  F2I.FTZ.U32.TRUNC.NTZ R9, R8 ;  /* 0x0000000800097305 */ /* 0x0000a2000021f000 */
[----:B------:R-:W-:Y:S01]  /*1200*/  UIADD3 UR5, UR12, 0x2000, URZ ;  /* 0x000020000c057890 */ /* 0x000fe2000fffe03f */
[----:B------:R-:W-:Y:S01]  /*1210*/  CS2R R152, SRZ ;  /* 0x0000000000987805 */ /* 0x000fe2000001ff00 */
[----:B-1----:R-:W-:Y:S01]  /*1220*/  VIADD R4, R7, 0xffffffe ;  /* 0x0ffffffe07047836 */ /* 0x002fe20000000000 */
[----:B------:R-:W-:Y:S01]  /*1230*/  IABS R71, R38 ;  /* 0x0000002600477213 */ /* 0x000fe20000000000 */
[----:B------:R-:W-:Y:S01]  /*1240*/  ULDC UR11, c[0x0][0x230] ;  /* 0x00008c00000b7ab9 */ /* 0x000fe20000000800 */
[----:B------:R-:W-:Y:S01]  /*1250*/  ULDC UR18, c[0x0][0x210] ;  /* 0x0000840000127ab9 */ /* 0x000fe20000000800 */
[----:B------:R-:W-:Y:S01]  /*1260*/  USHF.L.U32 UR24, UR7, 0x5, URZ ;  /* 0x0000000507187899 */ /* 0x000fe2000800063f */
[----:B------:R1:W3:Y:S01]  /*1270*/  F2I.FTZ.U32.TRUNC.NTZ R5, R4 ;  /* 0x0000000400057305 */ /* 0x0002e2000021f000 */
[----:B0-----:R-:W-:Y:S01]  /*1280*/  IMAD.MOV.U32 R8, RZ, RZ, RZ ;  /* 0x000000ffff087224 */ /* 0x001fe200078e00ff */
[----:B------:R-:W-:Y:S01]  /*1290*/  USHF.R.U32.HI UR5, URZ, 0x4, UR5 ;  /* 0x000000043f057899 */ /* 0x000fe20008011605 */
[----:B------:R-:W-:-:S02]  /*12a0*/  CS2R R154, SRZ ;  /* 0x00000000009a7805 */ /* 0x000fc4000001ff00 */
[----:B------:R-:W-:Y:S02]  /*12b0*/  CS2R R156, SRZ ;  /* 0x00000000009c7805 */ /* 0x000fe4000001ff00 */
[----:B------:R-:W-:Y:S02]  /*12c0*/  CS2R R158, SRZ ;  /* 0x00000000009e7805 */ /* 0x000fe4000001ff00 */
[----:B------:R-:W-:Y:S01]  /*12d0*/  CS2R R160, SRZ ;  /* 0x0000000000a07805 */ /* 0x000fe2000001ff00 */
[----:B--2---:R-:W-:Y:S01]  /*12e0*/  IMAD.MOV R10, RZ, RZ, -R9 ;  /* 0x000000ffff0a7224 */ /* 0x004fe200078e0a09 */
[----:B------:R-:W-:Y:S01]  /*12f0*/  CS2R R162, SRZ ;  /* 0x0000000000a27805 */ /* 0x000fe2000001ff00 */
[----:B-1----:R-:W-:Y:S01]  /*1300*/  IMAD.MOV.U32 R4, RZ, RZ, RZ ;  /* 0x000000ffff047224 */ /* 0x002fe200078e00ff */
[----:B------:R-:W-:Y:S01]  /*1310*/  CS2R R164, SRZ ;  /* 0x0000000000a47805 */ /* 0x000fe2000001ff00 */
[----:B------:R-:W-:Y:S01]  /*1320*/  IMAD R11, R10, R19, RZ ;  /* 0x000000130a0b7224 */ /* 0x000fe200078e02ff */
[----:B------:R-:W-:-:S02]  /*1330*/  IABS R10, R14 ;  /* 0x0000000e000a7213 */ /* 0x000fc40000000000 */
[----:B------:R-:W-:Y:S02]  /*1340*/  CS2R R166, SRZ ;  /* 0x0000000000a67805 */ /* 0x000fe4000001ff00 */
[----:B------:R-:W-:Y:S01]  /*1350*/  CS2R R168, SRZ ;  /* 0x0000000000a87805 */ /* 0x000fe2000001ff00 */
[----:B------:R-:W-:Y:S01]  /*1360*/  IMAD.HI.U32 R9, R9, R11, R8 ;  /* 0x0000000b09097227 */ /* 0x000fe200078e0008 */
[----:B------:R-:W-:Y:S02]  /*1370*/  IABS R11, R13 ;  /* 0x0000000d000b7213 */ /* 0x000fe40000000000 */
[----:B------:R-:W-:Y:S02]  /*1380*/  CS2R R170, SRZ ;  /* 0x0000000000aa7805 */ /* 0x000fe4000001ff00 */
[----:B------:R-:W-:Y:S01]  /*1390*/  CS2R R172, SRZ ;  /* 0x0000000000ac7805 */ /* 0x000fe2000001ff00 */
[----:B------:R-:W-:Y:S01]  /*13a0*/  IMAD.MOV.U32 R8, RZ, RZ, R10 ;  /* 0x000000ffff087224 */ /* 0x000fe200078e000a */
[----:B------:R-:W-:Y:S01]  /*13b0*/  CS2R R174, SRZ ;  /* 0x0000000000ae7805 */ /* 0x000fe2000001ff00 */
[----:B------:R-:W-:Y:S01]  /*13c0*/  IMAD.MOV.U32 R10, RZ, RZ, R11 ;  /* 0x000000ffff0a7224 */ /* 0x000fe200078e000b */
[----:B------:R-:W-:Y:S01]  /*13d0*/  CS2R R176, SRZ ;  /* 0x0000000000b07805 */ /* 0x000fe2000001ff00 */
[----:B------:R-:W-:Y:S01]  /*13e0*/  IMAD.HI.U32 R7, R9, R8, RZ ;  /* 0x0000000809077227 */ /* 0x000fe200078e00ff */
[----:B------:R-:W-:-:S02]  /*13f0*/  CS2R R178, SRZ ;  /* 0x0000000000b27805 */ /* 0x000fc4000001ff00 */
[----:B------:R-:W-:Y:S02]  /*1400*/  CS2R R180, SRZ ;  /* 0x0000000000b47805 */ /* 0x000fe4000001ff00 */
[----:B------:R-:W-:Y:S01]  /*1410*/  CS2R R182, SRZ ;  /* 0x0000000000b67805 */ /* 0x000fe2000001ff00 */
[----:B------:R-:W-:Y:S01]  /*1420*/  IMAD.HI.U32 R9, R9, R10, RZ ;  /* 0x0000000a09097227 */ /* 0x000fe200078e00ff */
[----:B------:R-:W-:Y:S02]  /*1430*/  CS2R R184, SRZ ;  /* 0x0000000000b87805 */ /* 0x000fe4000001ff00 */
[----:B------:R-:W-:Y:S02]  /*1440*/  CS2R R186, SRZ ;  /* 0x0000000000ba7805 */ /* 0x000fe4000001ff00 */
[----:B------:R-:W-:Y:S01]  /*1450*/  CS2R R188, SRZ ;  /* 0x0000000000bc7805 */ /* 0x000fe2000001ff00 */
[----:B------:R-:W-:Y:S01]  /*1460*/  IMAD.MOV R9, RZ, RZ, -R9 ;  /* 0x000000ffff097224 */ /* 0x000fe200078e0a09 */
[----:B------:R-:W-:Y:S01]  /*1470*/  CS2R R190, SRZ ;  /* 0x0000000000be7805 */ /* 0x000fe2000001ff00 */
[----:B------:R-:W-:Y:S01]  /*1480*/  IMAD.MOV R7, RZ, RZ, -R7 ;  /* 0x000000ffff077224 */ /* 0x000fe200078e0a07 */
[----:B------:R-:W-:Y:S01]  /*1490*/  CS2R R192, SRZ ;  /* 0x0000000000c07805 */ /* 0x000fe2000001ff00 */
[C---:B------:R-:W-:Y:S01]  /*14a0*/  IMAD R10, R19.reuse, R9, R10 ;  /* 0x00000009130a7224 */ /* 0x040fe200078e020a */
[----:B------:R-:W-:Y:S01]  /*14b0*/  IABS R9, R17 ;  /* 0x0000001100097213 */ /* 0x000fe20000000000 */
[C---:B------:R-:W-:Y:S01]  /*14c0*/  IMAD R8, R19.reuse, R7, R8 ;  /* 0x0000000713087224 */ /* 0x040fe200078e0208 */
[----:B------:R-:W-:Y:S01]  /*14d0*/  CS2R R194, SRZ ;  /* 0x0000000000c27805 */ /* 0x000fe2000001ff00 */
[----:B---3--:R-:W-:Y:S01]  /*14e0*/  IMAD.MOV R11, RZ, RZ, -R5 ;  /* 0x000000ffff0b7224 */ /* 0x008fe200078e0a05 */
[----:B------:R-:W-:-:S02]  /*14f0*/  ISETP.GT.U32.AND P1, PT, R19, R10, PT ;  /* 0x0000000a1300720c */ /* 0x000fc40003f24070 */
[----:B------:R-:W-:Y:S02]  /*1500*/  CS2R R196, SRZ ;  /* 0x0000000000c47805 */ /* 0x000fe4000001ff00 */
[----:B------:R-:W-:Y:S01]  /*1510*/  ISETP.GT.U32.AND P0, PT, R19, R8, PT ;  /* 0x000000081300720c */ /* 0x000fe20003f04070 */
[----:B------:R-:W-:Y:S01]  /*1520*/  IMAD.MOV.U32 R7, RZ, RZ, R11 ;  /* 0x000000ffff077224 */ /* 0x000fe200078e000b */
[----:B------:R-:W-:Y:S02]  /*1530*/  CS2R R198, SRZ ;  /* 0x0000000000c67805 */ /* 0x000fe4000001ff00 */
[----:B------:R-:W-:Y:S02]  /*1540*/  CS2R R200, SRZ ;  /* 0x0000000000c87805 */ /* 0x000fe4000001ff00 */
[----:B------:R-:W-:Y:S01]  /*1550*/  CS2R R202, SRZ ;  /* 0x0000000000ca7805 */ /* 0x000fe2000001ff00 */
[----:B------:R-:W-:Y:S01]  /*1560*/  IMAD R7, R7, R6, RZ ;  /* 0x0000000607077224 */ /* 0x000fe200078e02ff */
[----:B------:R-:W-:-:S02]  /*1570*/  CS2R R204, SRZ ;  /* 0x0000000000cc7805 */ /* 0x000fc4000001ff00 */
[----:B------:R-:W-:Y:S02]  /*1580*/  CS2R R206, SRZ ;  /* 0x0000000000ce7805 */ /* 0x000fe4000001ff00 */
[----:B------:R-:W-:Y:S01]  /*1590*/  CS2R R208, SRZ ;  /* 0x0000000000d07805 */ /* 0x000fe2000001ff00 */
[----:B------:R-:W-:Y:S01]  /*15a0*/  IMAD.HI.U32 R7, R5, R7, R4 ;  /* 0x0000000705077227 */ /* 0x000fe200078e0004 */
[----:B------:R-:W-:Y:S02]  /*15b0*/  CS2R R210, SRZ ;  /* 0x0000000000d27805 */ /* 0x000fe4000001ff00 */
[----:B------:R-:W-:Y:S02]  /*15c0*/  CS2R R212, SRZ ;  /* 0x0000000000d47805 */ /* 0x000fe4000001ff00 */
[----:B------:R-:W-:Y:S01]  /*15d0*/  CS2R R214, SRZ ;  /* 0x0000000000d67805 */ /* 0x000fe2000001ff00 */
[--C-:B------:R-:W-:Y:S01]  /*15e0*/  @!P1 IMAD.IADD R10, R10, 0x1, -R19.reuse ;  /* 0x000000010a0a9824 */ /* 0x100fe200078e0a13 */
[----:B------:R-:W-:Y:S01]  /*15f0*/  CS2R R88, SRZ ;  /* 0x0000000000587805 */ /* 0x000fe2000001ff00 */
[----:B------:R-:W-:Y:S01]  /*1600*/  @!P0 IMAD.IADD R8, R8, 0x1, -R19 ;  /* 0x0000000108088824 */ /* 0x000fe200078e0a13 */
[----:B------:R-:W-:Y:S01]  /*1610*/  CS2R R90, SRZ ;  /* 0x00000000005a7805 */ /* 0x000fe2000001ff00 */
[----:B------:R-:W-:Y:S01]  /*1620*/  IMAD.HI.U32 R4, R7, R9, RZ ;  /* 0x0000000907047227 */ /* 0x000fe200078e00ff */
[----:B------:R-:W-:-:S02]  /*1630*/  ISETP.GT.U32.AND P3, PT, R19, R10, PT ;  /* 0x0000000a1300720c */ /* 0x000fc40003f64070 */
[----:B------:R-:W-:Y:S02]  /*1640*/  CS2R R92, SRZ ;  /* 0x00000000005c7805 */ /* 0x000fe4000001ff00 */
[----:B------:R-:W-:Y:S01]  /*1650*/  ISETP.GT.U32.AND P0, PT, R19, R8, PT ;  /* 0x000000081300720c */ /* 0x000fe20003f04070 */
[C---:B------:R-:W-:Y:S01]  /*1660*/  IMAD.HI.U32 R5, R7.reuse, R15, RZ ;  /* 0x0000000f07057227 */ /* 0x040fe200078e00ff */
[----:B------:R-:W-:Y:S02]  /*1670*/  CS2R R94, SRZ ;  /* 0x00000000005e7805 */ /* 0x000fe4000001ff00 */
[----:B------:R-:W-:Y:S02]  /*1680*/  CS2R R96, SRZ ;  /* 0x0000000000607805 */ /* 0x000fe4000001ff00 */
[----:B------:R-:W-:Y:S01]  /*1690*/  CS2R R98, SRZ ;  /* 0x0000000000627805 */ /* 0x000fe2000001ff00 */
[----:B------:R-:W-:Y:S01]  /*16a0*/  IMAD.MOV R11, RZ, RZ, -R4 ;  /* 0x000000ffff0b7224 */ /* 0x000fe200078e0a04 */
[----:B------:R-:W-:Y:S01]  /*16b0*/  CS2R R100, SRZ ;  /* 0x0000000000647805 */ /* 0x000fe2000001ff00 */
[----:B------:R-:W-:Y:S01]  /*16c0*/  IMAD.MOV R5, RZ, RZ, -R5 ;  /* 0x000000ffff057224 */ /* 0x000fe200078e0a05 */
[----:B------:R-:W-:Y:S01]  /*16d0*/  CS2R R102, SRZ ;  /* 0x0000000000667805 */ /* 0x000fe2000001ff00 */
[----:B------:R-:W-:Y:S01]  /*16e0*/  IMAD.HI.U32 R4, R7, R16, RZ ;  /* 0x0000001007047227 */ /* 0x000fe200078e00ff */
[----:B------:R-:W-:-:S02]  /*16f0*/  CS2R R104, SRZ ;  /* 0x0000000000687805 */ /* 0x000fc4000001ff00 */
[----:B------:R-:W-:Y:S02]  /*1700*/  CS2R R106, SRZ ;  /* 0x00000000006a7805 */ /* 0x000fe4000001ff00 */
[----:B------:R-:W-:Y:S01]  /*1710*/  CS2R R108, SRZ ;  /* 0x00000000006c7805 */ /* 0x000fe2000001ff00 */
[----:B------:R-:W-:Y:S01]  /*1720*/  @!P3 IMAD.IADD R10, R10, 0x1, -R19 ;  /* 0x000000010a0ab824 */ /* 0x000fe200078e0a13 */
[----:B------:R-:W-:Y:S01]  /*1730*/  ISETP.GE.AND P3, PT, R13, RZ, PT ;  /* 0x000000ff0d00720c */ /* 0x000fe20003f66270 */
[C---:B------:R-:W-:Y:S01]  /*1740*/  IMAD R9, R6.reuse, R11, R9 ;  /* 0x0000000b06097224 */ /* 0x040fe200078e0209 */
[----:B------:R-:W-:Y:S01]  /*1750*/  CS2R R110, SRZ ;  /* 0x00000000006e7805 */ /* 0x000fe2000001ff00 */
[C---:B------:R-:W-:Y:S01]  /*1760*/  IMAD R11, R6.reuse, R5, R15 ;  /* 0x00000005060b7224 */ /* 0x040fe200078e020f */
[----:B------:R-:W-:Y:S01]  /*1770*/  LOP3.LUT R5, RZ, R2, RZ, 0x33, !PT ;  /* 0x00000002ff057212 */ /* 0x000fe200078e33ff */
[----:B------:R-:W-:Y:S01]  /*1780*/  IMAD.MOV R17, RZ, RZ, -R4 ;  /* 0x000000ffff117224 */ /* 0x000fe200078e0a04 */
[----:B------:R-:W-:Y:S01]  /*1790*/  ISETP.GT.U32.AND P1, PT, R6, R9, PT ;  /* 0x000000090600720c */ /* 0x000fe20003f24070 */
[----:B------:R-:W-:Y:S01]  /*17a0*/  @!P0 IMAD.IADD R8, R8, 0x1, -R19 ;  /* 0x0000000108088824 */ /* 0x000fe200078e0a13 */
[C---:B------:R-:W-:Y:S01]  /*17b0*/  ISETP.GT.U32.AND P0, PT, R6.reuse, R11, PT ;  /* 0x0000000b0600720c */ /* 0x040fe20003f04070 */
[----:B------:R-:W-:Y:S01]  /*17c0*/  IMAD R15, R6, R17, R16 ;  /* 0x00000011060f7224 */ /* 0x000fe200078e0210 */
[----:B------:R-:W-:Y:S01]  /*17d0*/  IABS R19, R18 ;  /* 0x0000001200137213 */ /* 0x000fe20000000000 */
[----:B------:R-:W-:Y:S01]  /*17e0*/  VIADD R16, R20, 0x70 ;  /* 0x0000007014107836 */ /* 0x000fe20000000000 */
[----:B------:R-:W-:Y:S01]  /*17f0*/  CS2R R112, SRZ ;  /* 0x0000000000707805 */ /* 0x000fe2000001ff00 */
[----:B------:R-:W-:Y:S01]  /*1800*/  @!P3 IMAD.MOV R10, RZ, RZ, -R10 ;  /* 0x000000ffff0ab224 */ /* 0x000fe200078e0a0a */
[----:B------:R-:W-:Y:S01]  /*1810*/  ISETP.GT.U32.AND P3, PT, R6, R15, PT ;  /* 0x0000000f0600720c */ /* 0x000fe20003f64070 */
[----:B------:R-:W-:Y:S01]  /*1820*/  IMAD.MOV.U32 R4, RZ, RZ, R8 ;  /* 0x000000ffff047224 */ /* 0x000fe200078e0008 */
[----:B------:R-:W-:Y:S01]  /*1830*/  IABS R17, R16 ;  /* 0x0000001000117213 */ /* 0x000fe20000000000 */
[----:B------:R-:W-:Y:S01]  /*1840*/  IMAD.HI.U32 R8, R7, R19, RZ ;  /* 0x0000001307087227 */ /* 0x000fe200078e00ff */
[----:B------:R-:W-:-:S02]  /*1850*/  CS2R R114, SRZ ;  /* 0x0000000000727805 */ /* 0x000fc4000001ff00 */
[----:B------:R-:W-:Y:S02]  /*1860*/  CS2R R116, SRZ ;  /* 0x0000000000747805 */ /* 0x000fe4000001ff00 */
[----:B------:R-:W-:Y:S01]  /*1870*/  CS2R R118, SRZ ;  /* 0x0000000000767805 */ /* 0x000fe2000001ff00 */
[--C-:B------:R-:W-:Y:S01]  /*1880*/  @!P0 IMAD.IADD R11, R11, 0x1, -R6.reuse ;  /* 0x000000010b0b8824 */ /* 0x100fe200078e0a06 */
[----:B------:R-:W-:Y:S01]  /*1890*/  CS2R R120, SRZ ;  /* 0x0000000000787805 */ /* 0x000fe2000001ff00 */
[----:B------:R-:W-:Y:S01]  /*18a0*/  @!P1 IMAD.IADD R9, R9, 0x1, -R6 ;  /* 0x0000000109099824 */ /* 0x000fe200078e0a06 */
[----:B------:R-:W-:Y:S01]  /*18b0*/  ISETP.NE.AND P1, PT, R2, RZ, PT ;  /* 0x000000ff0200720c */ /* 0x000fe20003f25270 */
[----:B------:R-:W-:Y:S01]  /*18c0*/  IMAD.HI.U32 R2, R7, R17, RZ ;  /* 0x0000001107027227 */ /* 0x000fe200078e00ff */
[----:B------:R-:W-:Y:S02]  /*18d0*/  ISETP.GT.U32.AND P0, PT, R6, R11, PT ;  /* 0x0000000b0600720c */ /* 0x000fe40003f04070 */
[----:B------:R-:W-:-:S02]  /*18e0*/  CS2R R122, SRZ ;  /* 0x00000000007a7805 */ /* 0x000fc4000001ff00 */
[----:B------:R-:W-:Y:S01]  /*18f0*/  CS2R R124, SRZ ;  /* 0x00000000007c7805 */ /* 0x000fe2000001ff00 */
[----:B------:R-:W-:Y:S01]  /*1900*/  @!P3 IMAD.IADD R15, R15, 0x1, -R6 ;  /* 0x000000010f0fb824 */ /* 0x000fe200078e0a06 */
[----:B------:R-:W-:Y:S01]  /*1910*/  CS2R R126, SRZ ;  /* 0x00000000007e7805 */ /* 0x000fe2000001ff00 */
[----:B------:R-:W-:Y:S01]  /*1920*/  IMAD.MOV R2, RZ, RZ, -R2 ;  /* 0x000000ffff027224 */ /* 0x000fe200078e0a02 */
[----:B------:R-:W-:Y:S01]  /*1930*/  CS2R R128, SRZ ;  /* 0x0000000000807805 */ /* 0x000fe2000001ff00 */
[----:B------:R-:W-:Y:S01]  /*1940*/  @!P2 IMAD.MOV R4, RZ, RZ, -R4 ;  /* 0x000000ffff04a224 */ /* 0x000fe200078e0a04 */
[C---:B------:R-:W-:Y:S01]  /*1950*/  ISETP.GT.U32.AND P3, PT, R6.reuse, R15, PT ;  /* 0x0000000f0600720c */ /* 0x040fe20003f64070 */
[C---:B------:R-:W-:Y:S01]  /*1960*/  IMAD R17, R6.reuse, R2, R17 ;  /* 0x0000000206117224 */ /* 0x040fe200078e0211 */
[C---:B------:R-:W-:Y:S01]  /*1970*/  ISETP.GT.U32.AND P2, PT, R6.reuse, R9, PT ;  /* 0x000000090600720c */ /* 0x040fe20003f44070 */
[----:B------:R-:W-:Y:S01]  /*1980*/  IMAD.MOV R8, RZ, RZ, -R8 ;  /* 0x000000ffff087224 */ /* 0x000fe200078e0a08 */
[----:B------:R-:W-:Y:S01]  /*1990*/  SEL R4, R5, R4, !P1 ;  /* 0x0000000405047207 */ /* 0x000fe20004800000 */
[--C-:B------:R-:W-:Y:S01]  /*19a0*/  @!P0 IMAD.IADD R11, R11, 0x1, -R6.reuse ;  /* 0x000000010b0b8824 */ /* 0x100fe200078e0a06 */
[C---:B------:R-:W-:Y:S01]  /*19b0*/  ISETP.GT.U32.AND P0, PT, R6.reuse, R17, PT ;  /* 0x000000110600720c */ /* 0x040fe20003f04070 */
[----:B------:R-:W-:Y:S01]  /*19c0*/  IMAD R19, R6, R8, R19 ;  /* 0x0000000806137224 */ /* 0x000fe200078e0213 */
[----:B------:R-:W-:Y:S01]  /*19d0*/  SEL R5, R5, R10, !P1 ;  /* 0x0000000a05057207 */ /* 0x000fe20004800000 */
[----:B------:R-:W-:Y:S01]  /*19e0*/  VIADD R2, R20, 0x68 ;  /* 0x0000006814027836 */ /* 0x000fe20000000000 */
[----:B------:R-:W-:Y:S01]  /*19f0*/  ISETP.GE.AND P1, PT, R16, RZ, PT ;  /* 0x000000ff1000720c */ /* 0x000fe20003f26270 */
[----:B------:R-:W-:Y:S01]  /*1a00*/  VIADD R10, R20, 0x60 ;  /* 0x00000060140a7836 */ /* 0x000fe20000000000 */
[----:B------:R-:W-:Y:S01]  /*1a10*/  CS2R R130, SRZ ;  /* 0x0000000000827805 */ /* 0x000fe2000001ff00 */
[--C-:B------:R-:W-:Y:S01]  /*1a20*/  @!P3 IMAD.IADD R15, R15, 0x1, -R6.reuse ;  /* 0x000000010f0fb824 */ /* 0x100fe200078e0a06 */
[----:B------:R-:W-:Y:S01]  /*1a30*/  IABS R21, R2 ;  /* 0x0000000200157213 */ /* 0x000fe20000000000 */
[--C-:B------:R-:W-:Y:S01]  /*1a40*/  @!P2 IMAD.IADD R9, R9, 0x1, -R6.reuse ;  /* 0x000000010909a824 */ /* 0x100fe200078e0a06 */
[----:B------:R-:W-:Y:S01]  /*1a50*/  ISETP.GE.AND P3, PT, R10, RZ, PT ;  /* 0x000000ff0a00720c */ /* 0x000fe20003f66270 */
[----:B------:R-:W-:Y:S01]  /*1a60*/  @!P6 IMAD.MOV R15, RZ, RZ, -R15 ;  /* 0x000000ffff0fe224 */ /* 0x000fe200078e0a0f */
[----:B------:R-:W-:Y:S01]  /*1a70*/  ISETP.GT.U32.AND P6, PT, R6, R19, PT ;  /* 0x000000130600720c */ /* 0x000fe20003fc4070 */
[----:B------:R-:W-:Y:S01]  /*1a80*/  @!P0 IMAD.IADD R17, R17, 0x1, -R6 ;  /* 0x0000000111118824 */ /* 0x000fe200078e0a06 */
[----:B------:R-:W-:Y:S01]  /*1a90*/  IABS R25, R10 ;  /* 0x0000000a00197213 */ /* 0x000fe20000000000 */
[----:B------:R-:W-:Y:S01]  /*1aa0*/  @!P4 IMAD.MOV R9, RZ, RZ, -R9 ;  /* 0x000000ffff09c224 */ /* 0x000fe200078e0a09 */
[----:B------:R-:W-:Y:S01]  /*1ab0*/  ISETP.GE.AND P4, PT, R2, RZ, PT ;  /* 0x000000ff0200720c */ /* 0x000fe20003f86270 */
[----:B------:R-:W-:Y:S01]  /*1ac0*/  VIADD R8, R20, 0x64 ;  /* 0x0000006414087836 */ /* 0x000fe20000000000 */
[----:B------:R-:W-:Y:S01]  /*1ad0*/  ISETP.GT.U32.AND P0, PT, R6, R17, PT ;  /* 0x000000110600720c */ /* 0x000fe20003f04070 */
[----:B------:R-:W-:Y:S01]  /*1ae0*/  IMAD.HI.U32 R2, R7, R21, RZ ;  /* 0x0000001507027227 */ /* 0x000fe200078e00ff */
[----:B------:R-:W-:-:S02]  /*1af0*/  ISETP.GE.AND P2, PT, R18, RZ, PT ;  /* 0x000000ff1200720c */ /* 0x000fc40003f46270 */
[----:B------:R-:W-:Y:S02]  /*1b00*/  CS2R R132, SRZ ;  /* 0x0000000000847805 */ /* 0x000fe4000001ff00 */
[----:B------:R-:W-:Y:S01]  /*1b10*/  IABS R23, R8 ;  /* 0x0000000800177213 */ /* 0x000fe20000000000 */
[----:B------:R-:W-:Y:S01]  /*1b20*/  IMAD.MOV R10, RZ, RZ, -R2 ;  /* 0x000000ffff0a7224 */ /* 0x000fe200078e0a02 */
[----:B------:R-:W-:Y:S01]  /*1b30*/  CS2R R134, SRZ ;  /* 0x0000000000867805 */ /* 0x000fe2000001ff00 */
[----:B------:R-:W-:Y:S01]  /*1b40*/  @!P6 IMAD.IADD R19, R19, 0x1, -R6 ;  /* 0x000000011313e824 */ /* 0x000fe200078e0a06 */
[----:B------:R-:W-:Y:S01]  /*1b50*/  CS2R R136, SRZ ;  /* 0x0000000000887805 */ /* 0x000fe2000001ff00 */
[----:B------:R-:W-:Y:S01]  /*1b60*/  @!P5 IMAD.MOV R11, RZ, RZ, -R11 ;  /* 0x000000ffff0bd224 */ /* 0x000fe200078e0a0b */
[----:B------:R-:W-:Y:S01]  /*1b70*/  ISETP.GE.AND P5, PT, R8, RZ, PT ;  /* 0x000000ff0800720c */ /* 0x000fe20003fa6270 */
[C---:B------:R-:W-:Y:S01]  /*1b80*/  IMAD R21, R6.reuse, R10, R21 ;  /* 0x0000000a06157224 */ /* 0x040fe200078e0215 */
[----:B------:R-:W-:Y:S01]  /*1b90*/  ISETP.GT.U32.AND P6, PT, R6, R19, PT ;  /* 0x000000130600720c */ /* 0x000fe20003fc4070 */
[----:B------:R-:W-:Y:S01]  /*1ba0*/  IMAD.HI.U32 R8, R7, R23, RZ ;  /* 0x0000001707087227 */ /* 0x000fe200078e00ff */
[----:B------:R-:W-:-:S02]  /*1bb0*/  CS2R R138, SRZ ;  /* 0x00000000008a7805 */ /* 0x000fc4000001ff00 */
[----:B------:R-:W-:Y:S02]  /*1bc0*/  CS2R R140, SRZ ;  /* 0x00000000008c7805 */ /* 0x000fe4000001ff00 */
[----:B------:R-:W-:Y:S01]  /*1bd0*/  CS2R R142, SRZ ;  /* 0x00000000008e7805 */ /* 0x000fe2000001ff00 */
[----:B------:R-:W-:Y:S01]  /*1be0*/  @!P0 IMAD.IADD R17, R17, 0x1, -R6 ;  /* 0x0000000111118824 */ /* 0x000fe200078e0a06 */
[----:B------:R-:W-:Y:S01]  /*1bf0*/  ISETP.GT.U32.AND P0, PT, R6, R21, PT ;  /* 0x000000150600720c */ /* 0x000fe20003f04070 */
[----:B------:R-:W-:Y:S01]  /*1c00*/  VIADD R18, R20, 0x58 ;  /* 0x0000005814127836 */ /* 0x000fe20000000000 */
[----:B------:R-:W-:Y:S01]  /*1c10*/  CS2R R144, SRZ ;  /* 0x0000000000907805 */ /* 0x000fe2000001ff00 */
[----:B------:R-:W-:Y:S01]  /*1c20*/  IMAD.MOV R8, RZ, RZ, -R8 ;  /* 0x000000ffff087224 */ /* 0x000fe200078e0a08 */
[----:B------:R-:W-:Y:S01]  /*1c30*/  CS2R R146, SRZ ;  /* 0x0000000000927805 */ /* 0x000fe2000001ff00 */
[----:B------:R-:W-:Y:S01]  /*1c40*/  IMAD.HI.U32 R2, R7, R25, RZ ;  /* 0x0000001907027227 */ /* 0x000fe200078e00ff */
[----:B------:R-:W-:-:S02]  /*1c50*/  IABS R29, R18 ;  /* 0x00000012001d7213 */ /* 0x000fc40000000000 */
[----:B------:R-:W-:Y:S02]  /*1c60*/  CS2R R148, SRZ ;  /* 0x0000000000947805 */ /* 0x000fe4000001ff00 */
[----:B------:R-:W-:Y:S01]  /*1c70*/  CS2R R150, SRZ ;  /* 0x0000000000967805 */ /* 0x000fe2000001ff00 */
[C---:B------:R-:W-:Y:S01]  /*1c80*/  IMAD R23, R6.reuse, R8, R23 ;  /* 0x0000000806177224 */ /* 0x040fe200078e0217 */
[----:B------:R-:W-:Y:S01]  /*1c90*/  USGXT.U32 UR6, UR5, 0xe ;  /* 0x0000000e0506789a */ /* 0x000fe20008000000 */
[----:B------:R-:W-:Y:S01]  /*1ca0*/  @!P6 IMAD.IADD R19, R19, 0x1, -R6 ;  /* 0x000000011313e824 */ /* 0x000fe200078e0a06 */
[----:B------:R-:W-:Y:S01]  /*1cb0*/  USHF.R.S32.HI UR25, URZ, 0x1f, UR24 ;  /* 0x0000001f3f197899 */ /* 0x000fe20008011418 */
[----:B------:R-:W-:Y:S01]  /*1cc0*/  IMAD.HI.U32 R8, R7, R29, RZ ;  /* 0x0000001d07087227 */ /* 0x000fe200078e00ff */
[----:B------:R-:W-:-:S03]  /*1cd0*/  ISETP.GT.U32.AND P6, PT, R6, R23, PT ;  /* 0x000000170600720c */ /* 0x000fc60003fc4070 */
[----:B------:R-:W-:Y:S02]  /*1ce0*/  @!P0 IMAD.IADD R21, R21, 0x1, -R6 ;  /* 0x0000000115158824 */ /* 0x000fe400078e0a06 */
[----:B------:R-:W-:Y:S02]  /*1cf0*/  VIADD R16, R20, 0x5c ;  /* 0x0000005c14107836 */ /* 0x000fe40000000000 */
[----:B------:R-:W-:Y:S01]  /*1d00*/  IMAD.MOV R2, RZ, RZ, -R2 ;  /* 0x000000ffff027224 */ /* 0x000fe200078e0a02 */
[C---:B------:R-:W-:Y:S01]  /*1d10*/  ISETP.GT.U32.AND P0, PT, R6.reuse, R21, PT ;  /* 0x000000150600720c */ /* 0x040fe20003f04070 */
[----:B------:R-:W-:Y:S01]  /*1d20*/  IMAD.MOV R8, RZ, RZ, -R8 ;  /* 0x000000ffff087224 */ /* 0x000fe200078e0a08 */
[----:B------:R-:W-:Y:S01]  /*1d30*/  IABS R27, R16 ;  /* 0x00000010001b7213 */ /* 0x000fe20000000000 */
[C---:B------:R-:W-:Y:S02]  /*1d40*/  IMAD R25, R6.reuse, R2, R25 ;  /* 0x0000000206197224 */ /* 0x040fe400078e0219 */
[----:B------:R-:W-:-:S02]  /*1d50*/  IMAD R29, R6, R8, R29 ;  /* 0x00000008061d7224 */ /* 0x000fc400078e021d */
[----:B------:R-:W-:Y:S01]  /*1d60*/  @!P1 IMAD.MOV R17, RZ, RZ, -R17 ;  /* 0x000000ffff119224 */ /* 0x000fe200078e0a11 */
[C---:B------:R-:W-:Y:S01]  /*1d70*/  ISETP.GT.U32.AND P1, PT, R6.reuse, R25, PT ;  /* 0x000000190600720c */ /* 0x040fe20003f24070 */
[----:B------:R-:W-:Y:S01]  /*1d80*/  @!P6 IMAD.IADD R23, R23, 0x1, -R6 ;  /* 0x000000011717e824 */ /* 0x000fe200078e0a06 */
[----:B------:R-:W-:Y:S01]  /*1d90*/  ISETP.GT.U32.AND P6, PT, R6, R29, PT ;  /* 0x0000001d0600720c */ /* 0x000fe20003fc4070 */
[----:B------:R-:W-:Y:S02]  /*1da0*/  VIADD R10, R20, 0x54 ;  /* 0x00000054140a7836 */ /* 0x000fe40000000000 */
[----:B------:R-:W-:-:S03]  /*1db0*/  IMAD.HI.U32 R2, R7, R27, RZ ;  /* 0x0000001b07027227 */ /* 0x000fc600078e00ff */
[----:B------:R-:W-:Y:S01]  /*1dc0*/  IABS R31, R10 ;  /* 0x0000000a001f7213 */ /* 0x000fe20000000000 */
[----:B------:R-:W-:Y:S02]  /*1dd0*/  IMAD.MOV R2, RZ, RZ, -R2 ;  /* 0x000000ffff027224 */ /* 0x000fe400078e0a02 */
[----:B------:R-:W-:Y:S01]  /*1de0*/  @!P0 IMAD.IADD R21, R21, 0x1, -R6 ;  /* 0x0000000115158824 */ /* 0x000fe200078e0a06 */
[----:B------:R-:W-:Y:S01]  /*1df0*/  ISETP.GE.AND P0, PT, R16, RZ, PT ;  /* 0x000000ff1000720c */ /* 0x000fe20003f06270 */
[----:B------:R-:W-:Y:S02]  /*1e00*/  IMAD R27, R6, R2, R27 ;  /* 0x00000002061b7224 */ /* 0x000fe400078e021b */
[----:B------:R-:W-:Y:S02]  /*1e10*/  VIADD R16, R20, 0x4c ;  /* 0x0000004c14107836 */ /* 0x000fe40000000000 */
[----:B------:R-:W-:-:S03]  /*1e20*/  IMAD.HI.U32 R2, R7, R31, RZ ;  /* 0x0000001f07027227 */ /* 0x000fc600078e00ff */
[----:B------:R-:W-:Y:S01]  /*1e30*/  IABS R35, R16 ;  /* 0x0000001000237213 */ /* 0x000fe20000000000 */
[--C-:B------:R-:W-:Y:S01]  /*1e40*/  @!P1 IMAD.IADD R25, R25, 0x1, -R6.reuse ;  /* 0x0000000119199824 */ /* 0x100fe200078e0a06 */
[----:B------:R-:W-:Y:S01]  /*1e50*/  ISETP.GT.U32.AND P1, PT, R6, R23, PT ;  /* 0x000000170600720c */ /* 0x000fe20003f24070 */
[----:B------:R-:W-:Y:S02]  /*1e60*/  @!P6 IMAD.IADD R29, R29, 0x1, -R6 ;  /* 0x000000011d1de824 */ /* 0x000fe400078e0a06 */
[----:B------:R-:W-:-:S03]  /*1e70*/  IMAD.HI.U32 R8, R7, R33, RZ ;  /* 0x0000002107087227 */ /* 0x000fc600078e00ff */
[C---:B------:R-:W-:Y:S01]  /*1e80*/  ISETP.GT.U32.AND P6, PT, R6.reuse, R29, PT ;  /* 0x0000001d0600720c */ /* 0x040fe20003fc4070 */
[----:B------:R-:W-:Y:S02]  /*1e90*/  IMAD.MOV R2, RZ, RZ, -R2 ;  /* 0x000000ffff027224 */ /* 0x000fe400078e0a02 */
[----:B------:R-:W-:Y:S02]  /*1ea0*/  IMAD.MOV R8, RZ, RZ, -R8 ;  /* 0x000000ffff087224 */ /* 0x000fe400078e0a08 */
[----:B------:R-:W-:Y:S02]  /*1eb0*/  IMAD R31, R6, R2, R31 ;  /* 0x00000002061f7224 */ /* 0x000fe400078e021f */
[----:B------:R-:W-:-:S04]  /*1ec0*/  IMAD.HI.U32 R2, R7, R35, RZ ;  /* 0x0000002307027227 */ /* 0x000fc800078e00ff */
[C---:B------:R-:W-:Y:S02]  /*1ed0*/  IMAD R33, R6.reuse, R8, R33 ;  /* 0x0000000806217224 */ /* 0x040fe400078e0221 */
[----:B------:R-:W-:Y:S02]  /*1ee0*/  IMAD.MOV R8, RZ, RZ, -R2 ;  /* 0x000000ffff087224 */ /* 0x000fe400078e0a02 */
[--C-:B------:R-:W-:Y:S01]  /*1ef0*/  @!P1 IMAD.IADD R23, R23, 0x1, -R6.reuse ;  /* 0x0000000117179824 */ /* 0x100fe200078e0a06 */
[C---:B------:R-:W-:Y:S01]  /*1f00*/  ISETP.GT.U32.AND P1, PT, R6.reuse, R31, PT ;  /* 0x0000001f0600720c */ /* 0x040fe20003f24070 */
[C---:B------:R-:W-:Y:S02]  /*1f10*/  IMAD R35, R6.reuse, R8, R35 ;  /* 0x0000000806237224 */ /* 0x040fe400078e0223 */
[----:B------:R-:W-:Y:S02]  /*1f20*/  @!P6 IMAD.IADD R29, R29, 0x1, -R6 ;  /* 0x000000011d1de824 */ /* 0x000fe400078e0a06 */
[----:B------:R-:W-:Y:S01]  /*1f30*/  IMAD.HI.U32 R8, R7, R39, RZ ;  /* 0x0000002707087227 */ /* 0x000fe200078e00ff */
[----:B------:R-:W-:-:S03]  /*1f40*/  ISETP.GT.U32.AND P6, PT, R6, R35, PT ;  /* 0x000000230600720c */ /* 0x000fc60003fc4070 */
[----:B------:R-:W-:Y:S02]  /*1f50*/  IMAD.MOV R8, RZ, RZ, -R8 ;  /* 0x000000ffff087224 */ /* 0x000fe400078e0a08 */
[----:B------:R-:W-:Y:S01]  /*1f60*/  @!P2 IMAD.MOV R19, RZ, RZ, -R19 ;  /* 0x000000ffff13a224 */ /* 0x000fe200078e0a13 */
[----:B------:R-:W-:Y:S01]  /*1f70*/  ISETP.GT.U32.AND P2, PT, R6, R27, PT ;  /* 0x0000001b0600720c */ /* 0x000fe20003f44070 */
[--C-:B------:R-:W-:Y:S01]  /*1f80*/  @!P1 IMAD.IADD R31, R31, 0x1, -R6.reuse ;  /* 0x000000011f1f9824 */ /* 0x100fe200078e0a06 */
[----:B------:R-:W-:Y:S01]  /*1f90*/  ISETP.GE.AND P1, PT, R10, RZ, PT ;  /* 0x000000ff0a00720c */ /* 0x000fe20003f26270 */
[----:B------:R-:W-:Y:S02]  /*1fa0*/  IMAD R39, R6, R8, R39 ;  /* 0x0000000806277224 */ /* 0x000fe400078e0227 */
[----:B------:R-:W-:Y:S02]  /*1fb0*/  VIADD R10, R20, 0x40 ;  /* 0x00000040140a7836 */ /* 0x000fe40000000000 */
[----:B------:R-:W-:Y:S01]  /*1fc0*/  @!P6 IMAD.IADD R35, R35, 0x1, -R6 ;  /* 0x000000012323e824 */ /* 0x000fe200078e0a06 */
[----:B------:R-:W-:Y:S01]  /*1fd0*/  ISETP.GT.U32.AND P6, PT, R6, R31, PT ;  /* 0x0000001f0600720c */ /* 0x000fe20003fc4070 */
[----:B------:R-:W-:Y:S01]  /*1fe0*/  IMAD.HI.U32 R2, R7, R37, RZ ;  /* 0x0000002507027227 */ /* 0x000fe200078e00ff */
[----:B------:R-:W-:-:S03]  /*1ff0*/  IABS R41, R10 ;  /* 0x0000000a00297213 */ /* 0x000fc60000000000 */
[----:B------:R-:W-:Y:S02]  /*2000*/  IMAD.MOV R2, RZ, RZ, -R2 ;  /* 0x000000ffff027224 */ /* 0x000fe400078e0a02 */
[----:B------:R-:W-:Y:S01]  /*2010*/  @!P2 IMAD.IADD R27, R27, 0x1, -R6 ;  /* 0x000000011b1ba824 */ /* 0x000fe200078e0a06 */
[C---:B------:R-:W-:Y:S01]  /*2020*/  ISETP.GT.U32.AND P2, PT, R6.reuse, R25, PT ;  /* 0x000000190600720c */ /* 0x040fe20003f44070 */
[----:B------:R-:W-:Y:S02]  /*2030*/  IMAD R37, R6, R2, R37 ;  /* 0x0000000206257224 */ /* 0x000fe400078e0225 */
[----:B------:R-:W-:-:S04]  /*2040*/  IMAD.HI.U32 R2, R7, R41, RZ ;  /* 0x0000002907027227 */ /* 0x000fc800078e00ff */
[----:B------:R-:W-:Y:S01]  /*2050*/  @!P6 IMAD.IADD R31, R31, 0x1, -R6 ;  /* 0x000000011f1fe824 */ /* 0x000fe200078e0a06 */
[C---:B------:R-:W-:Y:S01]  /*2060*/  ISETP.GT.U32.AND P6, PT, R6.reuse, R39, PT ;  /* 0x000000270600720c */ /* 0x040fe20003fc4070 */
[----:B------:R-:W-:Y:S02]  /*2070*/  IMAD.MOV R2, RZ, RZ, -R2 ;  /* 0x000000ffff027224 */ /* 0x000fe400078e0a02 */
[----:B------:R-:W-:Y:S01]  /*2080*/  @!P4 IMAD.MOV R21, RZ, RZ, -R21 ;  /* 0x000000ffff15c224 */ /* 0x000fe200078e0a15 */
[C---:B------:R-:W-:Y:S01]  /*2090*/  ISETP.GT.U32.AND P4, PT, R6.reuse, R27, PT ;  /* 0x0000001b0600720c */ /* 0x040fe20003f84070 */
[C---:B------:R-:W-:Y:S02]  /*20a0*/  IMAD R41, R6.reuse, R2, R41 ;  /* 0x0000000206297224 */ /* 0x040fe400078e0229 */
[----:B------:R-:W-:Y:S01]  /*20b0*/  @!P2 IMAD.IADD R25, R25, 0x1, -R6 ;  /* 0x000000011919a824 */ /* 0x000fe200078e0a06 */
[----:B------:R-:W-:Y:S01]  /*20c0*/  ISETP.GT.U32.AND P2, PT, R6, R33, PT ;  /* 0x000000210600720c */ /* 0x000fe20003f44070 */
[----:B------:R-:W-:-:S02]  /*20d0*/  @!P5 IMAD.MOV R23, RZ, RZ, -R23 ;  /* 0x000000ffff17d224 */ /* 0x000fc400078e0a17 */
[----:B------:R-:W-:Y:S01]  /*20e0*/  @!P3 IMAD.MOV R25, RZ, RZ, -R25 ;  /* 0x000000ffff19b224 */ /* 0x000fe200078e0a19 */
[C---:B------:R-:W-:Y:S01]  /*20f0*/  ISETP.GT.U32.AND P3, PT, R6.reuse, R35, PT ;  /* 0x000000230600720c */ /* 0x040fe20003f64070 */
[--C-:B------:R-:W-:Y:S02]  /*2100*/  @!P6 IMAD.IADD R39, R39, 0x1, -R6.reuse ;  /* 0x000000012727e824 */ /* 0x100fe400078e0a06 */
[----:B------:R-:W-:Y:S02]  /*2110*/  @!P1 IMAD.MOV R31, RZ, RZ, -R31 ;  /* 0x000000ffff1f9224 */ /* 0x000fe400078e0a1f */
[----:B------:R-:W-:Y:S01]  /*2120*/  @!P4 IMAD.IADD R27, R27, 0x1, -R6 ;  /* 0x000000011b1bc824 */ /* 0x000fe200078e0a06 */
[----:B------:R-:W-:Y:S01]  /*2130*/  ISETP.GT.U32.AND P6, PT, R6, R39, PT ;  /* 0x000000270600720c */ /* 0x000fe20003fc4070 */
[----:B------:R-:W-:Y:S01]  /*2140*/  VIADD R2, R20, 0x38 ;  /* 0x0000003814027836 */ /* 0x000fe20000000000 */
[----:B------:R-:W-:Y:S01]  /*2150*/  ISETP.GE.AND P4, PT, R18, RZ, PT ;  /* 0x000000ff1200720c */ /* 0x000fe20003f86270 */
[----:B------:R-:W-:-:S02]  /*2160*/  VIADD R18, R20, 0x3c ;  /* 0x0000003c14127836 */ /* 0x000fc40000000000 */
[----:B------:R-:W-:Y:S01]  /*2170*/  @!P0 IMAD.MOV R27, RZ, RZ, -R27 ;  /* 0x000000ffff1b8224 */ /* 0x000fe200078e0a1b */
[----:B------:R-:W-:Y:S01]  /*2180*/  ISETP.GT.U32.AND P0, PT, R6, R37, PT ;  /* 0x000000250600720c */ /* 0x000fe20003f04070 */
[--C-:B------:R-:W-:Y:S01]  /*2190*/  @!P2 IMAD.IADD R33, R33, 0x1, -R6.reuse ;  /* 0x000000012121a824 */ /* 0x100fe200078e0a06 */
[----:B------:R-:W-:Y:S01]  /*21a0*/  IABS R43, R18 ;  /* 0x00000012002b7213 */ /* 0x000fe20000000000 */
[--C-:B------:R-:W-:Y:S01]  /*21b0*/  @!P3 IMAD.IADD R35, R35, 0x1, -R6.reuse ;  /* 0x000000012323b824 */ /* 0x100fe200078e0a06 */
[----:B------:R-:W-:Y:S01]  /*21c0*/  ISETP.GE.AND P2, PT, R22, RZ, PT ;  /* 0x000000ff1600720c */ /* 0x000fe20003f46270 */
[----:B------:R-:W-:Y:S01]  /*21d0*/  VIADD R22, R20, 0x28 ;  /* 0x0000002814167836 */ /* 0x000fe20000000000 */
[C---:B------:R-:W-:Y:S01]  /*21e0*/  ISETP.GT.U32.AND P5, PT, R6.reuse, R33, PT ;  /* 0x000000210600720c */ /* 0x040fe20003fa4070 */
[----:B------:R-:W-:Y:S01]  /*21f0*/  @!P6 IMAD.IADD R39, R39, 0x1, -R6 ;  /* 0x000000012727e824 */ /* 0x000fe200078e0a06 */
[----:B------:R-:W-:Y:S01]  /*2200*/  ISETP.GT.U32.AND P6, PT, R6, R41, PT ;  /* 0x000000290600720c */ /* 0x000fe20003fc4070 */
[----:B------:R-:W-:Y:S01]  /*2210*/  IMAD.HI.U32 R8, R7, R43, RZ ;  /* 0x0000002b07087227 */ /* 0x000fe200078e00ff */
[----:B------:R-:W-:-:S02]  /*2220*/  IABS R45, R2 ;  /* 0x00000002002d7213 */ /* 0x000fc40000000000 */
[----:B------:R-:W-:Y:S01]  /*2230*/  ISETP.GE.AND P3, PT, R26, RZ, PT ;  /* 0x000000ff1a00720c */ /* 0x000fe20003f66270 */
[----:B------:R-:W-:Y:S01]  /*2240*/  IMAD.MOV R8, RZ, RZ, -R8 ;  /* 0x000000ffff087224 */ /* 0x000fe200078e0a08 */
[----:B------:R-:W-:Y:S01]  /*2250*/  IABS R53, R22 ;  /* 0x0000001600357213 */ /* 0x000fe20000000000 */
[----:B------:R-:W-:Y:S01]  /*2260*/  @!P4 IMAD.MOV R29, RZ, RZ, -R29 ;  /* 0x000000ffff1dc224 */ /* 0x000fe200078e0a1d */
[----:B------:R-:W-:Y:S01]  /*2270*/  ISETP.GE.AND P4, PT, R16, RZ, PT ;  /* 0x000000ff1000720c */ /* 0x000fe20003f86270 */
[----:B------:R-:W-:Y:S02]  /*2280*/  IMAD R43, R6, R8, R43 ;  /* 0x00000008062b7224 */ /* 0x000fe400078e022b */
[--C-:B------:R-:W-:Y:S01]  /*2290*/  @!P0 IMAD.IADD R37, R37, 0x1, -R6.reuse ;  /* 0x0000000125258824 */ /* 0x100fe200078e0a06 */
[----:B------:R-:W-:Y:S01]  /*22a0*/  ISETP.GE.AND P0, PT, R10, RZ, PT ;  /* 0x000000ff0a00720c */ /* 0x000fe20003f06270 */
[--C-:B------:R-:W-:Y:S02]  /*22b0*/  @!P6 IMAD.IADD R41, R41, 0x1, -R6.reuse ;  /* 0x000000012929e824 */ /* 0x100fe400078e0a06 */
[----:B------:R-:W-:Y:S01]  /*22c0*/  VIADD R8, R20, 0x34 ;  /* 0x0000003414087836 */ /* 0x000fe20000000000 */
[C---:B------:R-:W-:Y:S01]  /*22d0*/  ISETP.GT.U32.AND P1, PT, R6.reuse, R37, PT ;  /* 0x000000250600720c */ /* 0x040fe20003f24070 */
[----:B------:R-:W-:Y:S01]  /*22e0*/  @!P5 IMAD.IADD R33, R33, 0x1, -R6 ;  /* 0x000000012121d824 */ /* 0x000fe200078e0a06 */
[----:B------:R-:W-:Y:S01]  /*22f0*/  ISETP.GT.U32.AND P6, PT, R6, R41, PT ;  /* 0x000000290600720c */ /* 0x000fe20003fc4070 */
[----:B------:R-:W-:Y:S01]  /*2300*/  VIADD R10, R20, 0x30 ;  /* 0x00000030140a7836 */ /* 0x000fe20000000000 */
[----:B------:R-:W-:Y:S01]  /*2310*/  ISETP.GE.AND P5, PT, R24, RZ, PT ;  /* 0x000000ff1800720c */ /* 0x000fe20003fa6270 */
[----:B------:R-:W-:Y:S01]  /*2320*/  @!P4 IMAD.MOV R35, RZ, RZ, -R35 ;  /* 0x000000ffff23c224 */ /* 0x000fe200078e0a23 */
[----:B------:R-:W-:Y:S01]  /*2330*/  ISETP.GE.AND P4, PT, R2, RZ, PT ;  /* 0x000000ff0200720c */ /* 0x000fe20003f86270 */
[----:B------:R-:W-:Y:S01]  /*2340*/  IMAD.HI.U32 R2, R7, R45, RZ ;  /* 0x0000002d07027227 */ /* 0x000fe200078e00ff */
[----:B------:R-:W-:-:S02]  /*2350*/  IABS R47, R8 ;  /* 0x00000008002f7213 */ /* 0x000fc40000000000 */
[----:B------:R-:W-:Y:S01]  /*2360*/  IABS R49, R10 ;  /* 0x0000000a00317213 */ /* 0x000fe20000000000 */
[----:B------:R-:W-:Y:S01]  /*2370*/  @!P2 IMAD.MOV R33, RZ, RZ, -R33 ;  /* 0x000000ffff21a224 */ /* 0x000fe200078e0a21 */
[----:B------:R-:W-:Y:S01]  /*2380*/  ISETP.GE.AND P2, PT, R18, RZ, PT ;  /* 0x000000ff1200720c */ /* 0x000fe20003f46270 */
[--C-:B------:R-:W-:Y:S01]  /*2390*/  @!P1 IMAD.IADD R37, R37, 0x1, -R6.reuse ;  /* 0x0000000125259824 */ /* 0x100fe200078e0a06 */
[----:B------:R-:W-:Y:S01]  /*23a0*/  ISETP.GE.AND P1, PT, R8, RZ, PT ;  /* 0x000000ff0800720c */ /* 0x000fe20003f26270 */
[----:B------:R-:W-:Y:S01]  /*23b0*/  @!P6 IMAD.IADD R41, R41, 0x1, -R6 ;  /* 0x000000012929e824 */ /* 0x000fe200078e0a06 */
[----:B------:R-:W-:Y:S01]  /*23c0*/  ISETP.GT.U32.AND P6, PT, R6, R43, PT ;  /* 0x0000002b0600720c */ /* 0x000fe20003fc4070 */
[----:B------:R-:W-:-:S04]  /*23d0*/  IMAD.HI.U32 R8, R7, R47, RZ ;  /* 0x0000002f07087227 */ /* 0x000fc800078e00ff */
[----:B------:R-:W-:Y:S02]  /*23e0*/  IMAD.MOV R18, RZ, RZ, -R2 ;  /* 0x000000ffff127224 */ /* 0x000fe400078e0a02 */
[----:B------:R-:W-:Y:S02]  /*23f0*/  VIADD R16, R20, 0x2c ;  /* 0x0000002c14107836 */ /* 0x000fe40000000000 */
[----:B------:R-:W-:Y:S02]  /*2400*/  IMAD.MOV R8, RZ, RZ, -R8 ;  /* 0x000000ffff087224 */ /* 0x000fe400078e0a08 */
[----:B------:R-:W-:Y:S01]  /*2410*/  IMAD R45, R6, R18, R45 ;  /* 0x00000012062d7224 */ /* 0x000fe200078e022d */
[----:B------:R-:W-:Y:S01]  /*2420*/  IABS R51, R16 ;  /* 0x0000001000337213 */ /* 0x000fe20000000000 */
[----:B------:R-:W-:Y:S02]  /*2430*/  @!P6 IMAD.IADD R43, R43, 0x1, -R6 ;  /* 0x000000012b2be824 */ /* 0x000fe400078e0a06 */
[----:B------:R-:W-:Y:S01]  /*2440*/  @!P5 IMAD.MOV R37, RZ, RZ, -R37 ;  /* 0x000000ffff25d224 */ /* 0x000fe200078e0a25 */
[----:B------:R-:W-:Y:S01]  /*2450*/  ISETP.GE.AND P5, PT, R10, RZ, PT ;  /* 0x000000ff0a00720c */ /* 0x000fe20003fa6270 */
[----:B------:R-:W-:Y:S01]  /*2460*/  IMAD.HI.U32 R10, R7, R49, RZ ;  /* 0x00000031070a7227 */ /* 0x000fe200078e00ff */
[----:B------:R-:W-:-:S03]  /*2470*/  ISETP.GT.U32.AND P6, PT, R6, R43, PT ;  /* 0x0000002b0600720c */ /* 0x000fc60003fc4070 */
[C---:B------:R-:W-:Y:S02]  /*2480*/  IMAD R47, R6.reuse, R8, R47 ;  /* 0x00000008062f7224 */ /* 0x040fe400078e022f */
[----:B------:R-:W-:Y:S01]  /*2490*/  @!P0 IMAD.MOV R41, RZ, RZ, -R41 ;  /* 0x000000ffff298224 */ /* 0x000fe200078e0a29 */
[----:B------:R-:W-:Y:S01]  /*24a0*/  ISETP.GT.U32.AND P0, PT, R6, R45, PT ;  /* 0x0000002d0600720c */ /* 0x000fe20003f04070 */
[----:B------:R-:W-:Y:S01]  /*24b0*/  @!P3 IMAD.MOV R39, RZ, RZ, -R39 ;  /* 0x000000ffff27b224 */ /* 0x000fe200078e0a27 */
[----:B------:R-:W-:Y:S01]  /*24c0*/  ISETP.GE.AND P3, PT, R16, RZ, PT ;  /* 0x000000ff1000720c */ /* 0x000fe20003f66270 */
[----:B------:R-:W-:Y:S02]  /*24d0*/  IMAD.MOV R10, RZ, RZ, -R10 ;  /* 0x000000ffff0a7224 */ /* 0x000fe400078e0a0a */
[----:B------:R-:W-:-:S04]  /*24e0*/  IMAD.HI.U32 R16, R7, R51, RZ ;  /* 0x0000003307107227 */ /* 0x000fc800078e00ff */
[----:B------:R-:W-:Y:S01]  /*24f0*/  @!P6 IMAD.IADD R43, R43, 0x1, -R6 ;  /* 0x000000012b2be824 */ /* 0x000fe200078e0a06 */
[C---:B------:R-:W-:Y:S01]  /*2500*/  ISETP.GT.U32.AND P6, PT, R6.reuse, R47, PT ;  /* 0x0000002f0600720c */ /* 0x040fe20003fc4070 */
[C---:B------:R-:W-:Y:S02]  /*2510*/  IMAD R49, R6.reuse, R10, R49 ;  /* 0x0000000a06317224 */ /* 0x040fe400078e0231 */
[----:B------:R-:W-:Y:S02]  /*2520*/  IMAD.MOV R16, RZ, RZ, -R16 ;  /* 0x000000ffff107224 */ /* 0x000fe400078e0a10 */
[----:B------:R-:W-:Y:S01]  /*2530*/  @!P2 IMAD.MOV R43, RZ, RZ, -R43 ;  /* 0x000000ffff2ba224 */ /* 0x000fe200078e0a2b */
[C---:B------:R-:W-:Y:S01]  /*2540*/  ISETP.GT.U32.AND P2, PT, R6.reuse, R49, PT ;  /* 0x000000310600720c */ /* 0x040fe20003f44070 */
[----:B------:R-:W-:Y:S02]  /*2550*/  IMAD R51, R6, R16, R51 ;  /* 0x0000001006337224 */ /* 0x000fe400078e0233 */
[----:B------:R-:W-:-:S02]  /*2560*/  @!P0 IMAD.IADD R45, R45, 0x1, -R6 ;  /* 0x000000012d2d8824 */ /* 0x000fc400078e0a06 */
[----:B------:R-:W-:Y:S02]  /*2570*/  VIADD R18, R20, 0x24 ;  /* 0x0000002414127836 */ /* 0x000fe40000000000 */
[----:B------:R-:W-:Y:S01]  /*2580*/  @!P6 IMAD.IADD R47, R47, 0x1, -R6 ;  /* 0x000000012f2fe824 */ /* 0x000fe200078e0a06 */
[C---:B------:R-:W-:Y:S01]  /*2590*/  ISETP.GT.U32.AND P0, PT, R6.reuse, R45, PT ;  /* 0x0000002d0600720c */ /* 0x040fe20003f04070 */
[----:B------:R-:W-:Y:S01]  /*25a0*/  IMAD.HI.U32 R2, R7, R53, RZ ;  /* 0x0000003507027227 */ /* 0x000fe200078e00ff */
[C---:B------:R-:W-:Y:S02]  /*25b0*/  ISETP.GT.U32.AND P6, PT, R6.reuse, R51, PT ;  /* 0x000000330600720c */ /* 0x040fe40003fc4070 */
[----:B------:R-:W-:Y:S01]  /*25c0*/  IABS R55, R18 ;  /* 0x0000001200377213 */ /* 0x000fe20000000000 */
[----:B------:R-:W-:Y:S02]  /*25d0*/  IMAD.MOV R2, RZ, RZ, -R2 ;  /* 0x000000ffff027224 */ /* 0x000fe400078e0a02 */
[----:B------:R-:W-:Y:S01]  /*25e0*/  @!P2 IMAD.IADD R49, R49, 0x1, -R6 ;  /* 0x000000013131a824 */ /* 0x000fe200078e0a06 */
[C---:B------:R-:W-:Y:S01]  /*25f0*/  ISETP.GT.U32.AND P2, PT, R6.reuse, R47, PT ;  /* 0x0000002f0600720c */ /* 0x040fe20003f44070 */
[----:B------:R-:W-:-:S02]  /*2600*/  IMAD R53, R6, R2, R53 ;  /* 0x0000000206357224 */ /* 0x000fc400078e0235 */
[----:B------:R-:W-:Y:S02]  /*2610*/  VIADD R24, R20, 0x20 ;  /* 0x0000002014187836 */ /* 0x000fe40000000000 */
[----:B------:R-:W-:-:S03]  /*2620*/  IMAD.HI.U32 R2, R7, R55, RZ ;  /* 0x0000003707027227 */ /* 0x000fc600078e00ff */
[----:B------:R-:W-:Y:S01]  /*2630*/  IABS R57, R24 ;  /* 0x0000001800397213 */ /* 0x000fe20000000000 */
[C---:B------:R-:W-:Y:S02]  /*2640*/  VIADD R26, R20.reuse, 0x1c ;  /* 0x0000001c141a7836 */ /* 0x040fe40000000000 */
[--C-:B------:R-:W-:Y:S01]  /*2650*/  @!P0 IMAD.IADD R45, R45, 0x1, -R6.reuse ;  /* 0x000000012d2d8824 */ /* 0x100fe200078e0a06 */
[----:B------:R-:W-:Y:S01]  /*2660*/  ISETP.GE.AND P0, PT, R20, RZ, PT ;  /* 0x000000ff1400720c */ /* 0x000fe20003f06270 */
[----:B------:R-:W-:Y:S01]  /*2670*/  @!P6 IMAD.IADD R51, R51, 0x1, -R6 ;  /* 0x000000013333e824 */ /* 0x000fe200078e0a06 */
[C---:B------:R-:W-:Y:S01]  /*2680*/  ISETP.GT.U32.AND P6, PT, R6.reuse, R49, PT ;  /* 0x000000310600720c */ /* 0x040fe20003fc4070 */
[----:B------:R-:W-:Y:S01]  /*2690*/  IMAD.MOV R2, RZ, RZ, -R2 ;  /* 0x000000ffff027224 */ /* 0x000fe200078e0a02 */
[----:B------:R-:W-:Y:S01]  /*26a0*/  IABS R59, R26 ;  /* 0x0000001a003b7213 */ /* 0x000fe20000000000 */
[----:B------:R-:W-:Y:S01]  /*26b0*/  @!P4 IMAD.MOV R45, RZ, RZ, -R45 ;  /* 0x000000ffff2dc224 */ /* 0x000fe200078e0a2d */
[C---:B------:R-:W-:Y:S01]  /*26c0*/  ISETP.GT.U32.AND P4, PT, R6.reuse, R51, PT ;  /* 0x000000330600720c */ /* 0x040fe20003f84070 */
[----:B------:R-:W-:-:S02]  /*26d0*/  IMAD R55, R6, R2, R55 ;  /* 0x0000000206377224 */ /* 0x000fc400078e0237 */
[----:B------:R-:W-:-:S04]  /*26e0*/  IMAD.HI.U32 R2, R7, R57, RZ ;  /* 0x0000003907027227 */ /* 0x000fc800078e00ff */
[----:B------:R-:W-:Y:S01]  /*26f0*/  @!P2 IMAD.IADD R47, R47, 0x1, -R6 ;  /* 0x000000012f2fa824 */ /* 0x000fe200078e0a06 */
[----:B------:R-:W-:Y:S01]  /*2700*/  ISETP.GT.U32.AND P2, PT, R6, R53, PT ;  /* 0x000000350600720c */ /* 0x000fe20003f44070 */
[----:B------:R-:W-:-:S04]  /*2710*/  IMAD.HI.U32 R8, R7, R59, RZ ;  /* 0x0000003b07087227 */ /* 0x000fc800078e00ff */
[----:B------:R-:W-:Y:S02]  /*2720*/  IMAD.MOV R2, RZ, RZ, -R2 ;  /* 0x000000ffff027224 */ /* 0x000fe400078e0a02 */
[----:B------:R-:W-:Y:S02]  /*2730*/  IMAD.MOV R8, RZ, RZ, -R8 ;  /* 0x000000ffff087224 */ /* 0x000fe400078e0a08 */
[C---:B------:R-:W-:Y:S02]  /*2740*/  IMAD R57, R6.reuse, R2, R57 ;  /* 0x0000000206397224 */ /* 0x040fe400078e0239 */
[----:B------:R-:W-:Y:S01]  /*2750*/  @!P6 IMAD.IADD R49, R49, 0x1, -R6 ;  /* 0x000000013131e824 */ /* 0x000fe200078e0a06 */
[----:B------:R-:W-:Y:S01]  /*2760*/  ISETP.GT.U32.AND P6, PT, R6, R55, PT ;  /* 0x000000370600720c */ /* 0x000fe20003fc4070 */
[----:B------:R-:W-:-:S04]  /*2770*/  IMAD.HI.U32 R10, R7, R61, RZ ;  /* 0x0000003d070a7227 */ /* 0x000fc800078e00ff */
[C---:B------:R-:W-:Y:S02]  /*2780*/  IMAD R59, R6.reuse, R8, R59 ;  /* 0x00000008063b7224 */ /* 0x040fe400078e023b */
[----:B------:R-:W-:Y:S01]  /*2790*/  @!P4 IMAD.IADD R51, R51, 0x1, -R6 ;  /* 0x000000013333c824 */ /* 0x000fe200078e0a06 */
[----:B------:R-:W-:Y:S01]  /*27a0*/  ISETP.GT.U32.AND P4, PT, R6, R57, PT ;  /* 0x000000390600720c */ /* 0x000fe20003f84070 */
[----:B------:R-:W-:-:S04]  /*27b0*/  IMAD.HI.U32 R16, R7, R63, RZ ;  /* 0x0000003f07107227 */ /* 0x000fc800078e00ff */
[----:B------:R-:W-:Y:S02]  /*27c0*/  IMAD.MOV R10, RZ, RZ, -R10 ;  /* 0x000000ffff0a7224 */ /* 0x000fe400078e0a0a */
[----:B------:R-:W-:Y:S01]  /*27d0*/  @!P2 IMAD.IADD R53, R53, 0x1, -R6 ;  /* 0x000000013535a824 */ /* 0x000fe200078e0a06 */
[C---:B------:R-:W-:Y:S01]  /*27e0*/  ISETP.GT.U32.AND P2, PT, R6.reuse, R59, PT ;  /* 0x0000003b0600720c */ /* 0x040fe20003f44070 */
[----:B------:R-:W-:Y:S02]  /*27f0*/  IMAD.MOV R16, RZ, RZ, -R16 ;  /* 0x000000ffff107224 */ /* 0x000fe400078e0a10 */
[C---:B------:R-:W-:Y:S02]  /*2800*/  IMAD R61, R6.reuse, R10, R61 ;  /* 0x0000000a063d7224 */ /* 0x040fe400078e023d */
[C---:B------:R-:W-:Y:S02]  /*2810*/  IMAD R63, R6.reuse, R16, R63 ;  /* 0x00000010063f7224 */ /* 0x040fe400078e023f */
[--C-:B------:R-:W-:Y:S01]  /*2820*/  @!P6 IMAD.IADD R55, R55, 0x1, -R6.reuse ;  /* 0x000000013737e824 */ /* 0x100fe200078e0a06 */
[C---:B------:R-:W-:Y:S01]  /*2830*/  ISETP.GT.U32.AND P6, PT, R6.reuse, R61, PT ;  /* 0x0000003d0600720c */ /* 0x040fe20003fc4070 */
[--C-:B------:R-:W-:Y:S01]  /*2840*/  @!P4 IMAD.IADD R57, R57, 0x1, -R6.reuse ;  /* 0x000000013939c824 */ /* 0x100fe200078e0a06 */
[C---:B------:R-:W-:Y:S01]  /*2850*/  ISETP.GT.U32.AND P4, PT, R6.reuse, R63, PT ;  /* 0x0000003f0600720c */ /* 0x040fe20003f84070 */
[----:B------:R-:W-:Y:S01]  /*2860*/  @!P1 IMAD.MOV R47, RZ, RZ, -R47 ;  /* 0x000000ffff2f9224 */ /* 0x000fe200078e0a2f */
[C---:B------:R-:W-:Y:S01]  /*2870*/  ISETP.GT.U32.AND P1, PT, R6.reuse, R53, PT ;  /* 0x000000350600720c */ /* 0x040fe20003f24070 */
[----:B------:R-:W-:Y:S01]  /*2880*/  @!P2 IMAD.IADD R59, R59, 0x1, -R6 ;  /* 0x000000013b3ba824 */ /* 0x000fe200078e0a06 */
[----:B------:R-:W-:Y:S01]  /*2890*/  ISETP.GT.U32.AND P2, PT, R6, R57, PT ;  /* 0x000000390600720c */ /* 0x000fe20003f44070 */
[----:B------:R-:W-:-:S04]  /*28a0*/  IMAD.HI.U32 R2, R7, R65, RZ ;  /* 0x0000004107027227 */ /* 0x000fc800078e00ff */
[----:B------:R-:W-:-:S04]  /*28b0*/  IMAD.HI.U32 R10, R7, R69, RZ ;  /* 0x00000045070a7227 */ /* 0x000fc800078e00ff */
[----:B------:R-:W-:Y:S02]  /*28c0*/  IMAD.MOV R2, RZ, RZ, -R2 ;  /* 0x000000ffff027224 */ /* 0x000fe400078e0a02 */
[----:B------:R-:W-:Y:S02]  /*28d0*/  IMAD.MOV R10, RZ, RZ, -R10 ;  /* 0x000000ffff0a7224 */ /* 0x000fe400078e0a0a */
[----:B------:R-:W-:Y:S01]  /*28e0*/  @!P6 IMAD.IADD R61, R61, 0x1, -R6 ;  /* 0x000000013d3de824 */ /* 0x000fe200078e0a06 */
[----:B------:R-:W-:Y:S01]  /*28f0*/  ISETP.GT.U32.AND P6, PT, R6, R59, PT ;  /* 0x0000003b0600720c */ /* 0x000fe20003fc4070 */
[----:B------:R-:W-:-:S04]  /*2900*/  IMAD.HI.U32 R8, R7, R67, RZ ;  /* 0x0000004307087227 */ /* 0x000fc800078e00ff */
[----:B------:R-:W-:-:S04]  /*2910*/  IMAD.HI.U32 R16, R7, R71, RZ ;  /* 0x0000004707107227 */ /* 0x000fc800078e00ff */
[C---:B------:R-:W-:Y:S02]  /*2920*/  IMAD R65, R6.reuse, R2, R65 ;  /* 0x0000000206417224 */ /* 0x040fe400078e0241 */
[----:B------:R-:W-:Y:S02]  /*2930*/  IMAD R69, R6, R10, R69 ;  /* 0x0000000a06457224 */ /* 0x000fe400078e0245 */
[----:B------:R-:W-:-:S04]  /*2940*/  IMAD.HI.U32 R7, R7, R73, RZ ;  /* 0x0000004907077227 */ /* 0x000fc800078e00ff */
[----:B------:R-:W-:Y:S01]  /*2950*/  @!P5 IMAD.MOV R49, RZ, RZ, -R49 ;  /* 0x000000ffff31d224 */ /* 0x000fe200078e0a31 */
[C---:B------:R-:W-:Y:S01]  /*2960*/  ISETP.GT.U32.AND P5, PT, R6.reuse, R55, PT ;  /* 0x000000370600720c */ /* 0x040fe20003fa4070 */
[--C-:B------:R-:W-:Y:S01]  /*2970*/  @!P4 IMAD.IADD R63, R63, 0x1, -R6.reuse ;  /* 0x000000013f3fc824 */ /* 0x100fe200078e0a06 */
[C---:B------:R-:W-:Y:S01]  /*2980*/  ISETP.GT.U32.AND P4, PT, R6.reuse, R61, PT ;  /* 0x0000003d0600720c */ /* 0x040fe20003f84070 */
[----:B------:R-:W-:Y:S02]  /*2990*/  IMAD.MOV R7, RZ, RZ, -R7 ;  /* 0x000000ffff077224 */ /* 0x000fe400078e0a07 */
[----:B------:R-:W-:Y:S01]  /*29a0*/  @!P3 IMAD.MOV R51, RZ, RZ, -R51 ;  /* 0x000000ffff33b224 */ /* 0x000fe200078e0a33 */
[C---:B------:R-:W-:Y:S01]  /*29b0*/  ISETP.GT.U32.AND P3, PT, R6.reuse, R63, PT ;  /* 0x0000003f0600720c */ /* 0x040fe20003f64070 */
[--C-:B------:R-:W-:Y:S01]  /*29c0*/  @!P1 IMAD.IADD R53, R53, 0x1, -R6.reuse ;  /* 0x0000000135359824 */ /* 0x100fe200078e0a06 */
[C---:B------:R-:W-:Y:S01]  /*29d0*/  ISETP.GT.U32.AND P1, PT, R6.reuse, R65, PT ;  /* 0x000000410600720c */ /* 0x040fe20003f24070 */
[----:B------:R-:W-:Y:S01]  /*29e0*/  @!P2 IMAD.IADD R57, R57, 0x1, -R6 ;  /* 0x000000013939a824 */ /* 0x000fe200078e0a06 */
[----:B------:R-:W-:Y:S01]  /*29f0*/  ISETP.GT.U32.AND P2, PT, R6, R69, PT ;  /* 0x000000450600720c */ /* 0x000fe20003f44070 */
[----:B------:R-:W-:-:S02]  /*2a00*/  IMAD.MOV R8, RZ, RZ, -R8 ;  /* 0x000000ffff087224 */ /* 0x000fc400078e0a08 */
[C---:B------:R-:W-:Y:S01]  /*2a10*/  IMAD R73, R6.reuse, R7, R73 ;  /* 0x0000000706497224 */ /* 0x040fe200078e0249 */
[----:B------:R-:W-:Y:S01]  /*2a20*/  SHF.R.S32.HI R7, RZ, 0x1f, R0 ;  /* 0x0000001fff077819 */ /* 0x000fe20000011400 */
[C---:B------:R-:W-:Y:S02]  /*2a30*/  IMAD R67, R6.reuse, R8, R67 ;  /* 0x0000000806437224 */ /* 0x040fe400078e0243 */
[----:B------:R-:W-:Y:S01]  /*2a40*/  IMAD.MOV R16, RZ, RZ, -R16 ;  /* 0x000000ffff107224 */ /* 0x000fe200078e0a10 */
[----:B------:R-:W-:Y:S01]  /*2a50*/  LEA.HI R2, R7, R0, RZ, 0x5 ;  /* 0x0000000007027211 */ /* 0x000fe200078f28ff */
[----:B------:R-:W-:Y:S01]  /*2a60*/  @!P6 IMAD.IADD R59, R59, 0x1, -R6 ;  /* 0x000000013b3be824 */ /* 0x000fe200078e0a06 */
[C---:B------:R-:W-:Y:S01]  /*2a70*/  ISETP.GT.U32.AND P6, PT, R6.reuse, R73, PT ;  /* 0x000000490600720c */ /* 0x040fe20003fc4070 */
[C---:B------:R-:W-:Y:S01]  /*2a80*/  IMAD R71, R6.reuse, R16, R71 ;  /* 0x0000001006477224 */ /* 0x040fe200078e0247 */
[----:B------:R-:W-:Y:S01]  /*2a90*/  SHF.R.S32.HI R7, RZ, 0x2, R230 ;  /* 0x00000002ff077819 */ /* 0x000fe200000114e6 */
[--C-:B------:R-:W-:Y:S01]  /*2aa0*/  @!P5 IMAD.IADD R55, R55, 0x1, -R6.reuse ;  /* 0x000000013737d824 */ /* 0x100fe200078e0a06 */
[C---:B------:R-:W-:Y:S01]  /*2ab0*/  ISETP.GT.U32.AND P5, PT, R6.reuse, R67, PT ;  /* 0x000000430600720c */ /* 0x040fe20003fa4070 */
[--C-:B------:R-:W-:Y:S01]  /*2ac0*/  @!P4 IMAD.IADD R61, R61, 0x1, -R6.reuse ;  /* 0x000000013d3dc824 */ /* 0x100fe200078e0a06 */
[----:B------:R-:W-:Y:S01]  /*2ad0*/  ISETP.GT.U32.AND P4, PT, R6, R71, PT ;  /* 0x000000470600720c */ /* 0x000fe20003f84070 */
[--C-:B------:R-:W-:Y:S01]  /*2ae0*/  @!P3 IMAD.IADD R63, R63, 0x1, -R6.reuse ;  /* 0x000000013f3fb824 */ /* 0x100fe200078e0a06 */
[----:B------:R-:W-:Y:S01]  /*2af0*/  ISETP.GE.AND P3, PT, R22, RZ, PT ;  /* 0x000000ff1600720c */ /* 0x000fe20003f66270 */
[--C-:B------:R-:W-:Y:S01]  /*2b00*/  @!P1 IMAD.IADD R65, R65, 0x1, -R6.reuse ;  /* 0x0000000141419824 */ /* 0x100fe200078e0a06 */
[----:B------:R-:W-:Y:S01]  /*2b10*/  ISETP.GE.AND P1, PT, R18, RZ, PT ;  /* 0x000000ff1200720c */ /* 0x000fe20003f26270 */
[--C-:B------:R-:W-:Y:S01]  /*2b20*/  @!P2 IMAD.IADD R69, R69, 0x1, -R6.reuse ;  /* 0x000000014545a824 */ /* 0x100fe200078e0a06 */
[----:B------:R-:W-:Y:S01]  /*2b30*/  ISETP.GE.AND P2, PT, R26, RZ, PT ;  /* 0x000000ff1a00720c */ /* 0x000fe20003f46270 */
[--C-:B------:R-:W-:Y:S01]  /*2b40*/  @!P6 IMAD.IADD R73, R73, 0x1, -R6.reuse ;  /* 0x000000014949e824 */ /* 0x100fe200078e0a06 */
[----:B------:R-:W-:Y:S01]  /*2b50*/  ISETP.GE.AND P6, PT, R28, RZ, PT ;  /* 0x000000ff1c00720c */ /* 0x000fe20003fc6270 */
[----:B------:R-:W-:Y:S01]  /*2b60*/  IMAD.SHL.U32 R0, R230, 0x20, RZ ;  /* 0x00000020e6007824 */ /* 0x000fe200078e00ff */
[----:B------:R-:W-:Y:S01]  /*2b70*/  SGXT R7, R7, 0x1 ;  /* 0x000000010707781a */ /* 0x000fe20000000200 */
[--C-:B------:R-:W-:Y:S01]  /*2b80*/  @!P5 IMAD.IADD R67, R67, 0x1, -R6.reuse ;  /* 0x000000014343d824 */ /* 0x100fe200078e0a06 */
[----:B------:R-:W-:Y:S01]  /*2b90*/  ISETP.GE.AND P5, PT, R24, RZ, PT ;  /* 0x000000ff1800720c */ /* 0x000fe20003fa6270 */
[--C-:B------:R-:W-:Y:S01]  /*2ba0*/  @!P4 IMAD.IADD R71, R71, 0x1, -R6.reuse ;  /* 0x000000014747c824 */ /* 0x100fe200078e0a06 */
[C---:B------:R-:W-:Y:S01]  /*2bb0*/  ISETP.GT.U32.AND P4, PT, R6.reuse, R69, PT ;  /* 0x000000450600720c */ /* 0x040fe20003f84070 */
[----:B------:R-:W-:Y:S01]  /*2bc0*/  @!P3 IMAD.MOV R53, RZ, RZ, -R53 ;  /* 0x000000ffff35b224 */ /* 0x000fe200078e0a35 */
[C---:B------:R-:W-:Y:S01]  /*2bd0*/  ISETP.GT.U32.AND P3, PT, R6.reuse, R65, PT ;  /* 0x000000410600720c */ /* 0x040fe20003f64070 */
[----:B------:R-:W-:Y:S01]  /*2be0*/  @!P1 IMAD.MOV R55, RZ, RZ, -R55 ;  /* 0x000000ffff379224 */ /* 0x000fe200078e0a37 */
[C---:B------:R-:W-:Y:S01]  /*2bf0*/  ISETP.GT.U32.AND P1, PT, R6.reuse, R67, PT ;  /* 0x000000430600720c */ /* 0x040fe20003f24070 */
[----:B------:R-:W-:Y:S01]  /*2c00*/  @!P2 IMAD.MOV R59, RZ, RZ, -R59 ;  /* 0x000000ffff3ba224 */ /* 0x000fe200078e0a3b */
[C---:B------:R-:W-:Y:S01]  /*2c10*/  ISETP.GT.U32.AND P2, PT, R6.reuse, R73, PT ;  /* 0x000000490600720c */ /* 0x040fe20003f44070 */
[----:B------:R-:W-:Y:S01]  /*2c20*/  @!P6 IMAD.MOV R61, RZ, RZ, -R61 ;  /* 0x000000ffff3de224 */ /* 0x000fe200078e0a3d */
[----:B------:R-:W-:Y:S01]  /*2c30*/  ISETP.GT.U32.AND P6, PT, R6, R71, PT ;  /* 0x000000470600720c */ /* 0x000fe20003fc4070 */
[----:B------:R-:W-:Y:S01]  /*2c40*/  IMAD R239, R4, UR10, RZ ;  /* 0x0000000a04ef7c24 */ /* 0x000fe2000f8e02ff */
[----:B------:R-:W-:Y:S01]  /*2c50*/  LOP3.LUT R7, R7, 0x90, RZ, 0xc0, !PT ;  /* 0x0000009007077812 */ /* 0x000fe200078ec0ff */
[----:B------:R-:W-:Y:S01]  /*2c60*/  @!P5 IMAD.MOV R57, RZ, RZ, -R57 ;  /* 0x000000ffff39d224 */ /* 0x000fe200078e0a39 */
[----:B------:R-:W-:Y:S01]  /*2c70*/  ISETP.GE.AND P5, PT, R30, RZ, PT ;  /* 0x000000ff1e00720c */ /* 0x000fe20003fa6270 */
        /* <DEDUP_REMOVED lines=8> */
[----:B------:R-:W-:Y:S01]  /*2d00*/  @!P6 IMAD.IADD R71, R71, 0x1, -R6 ;  /* 0x000000014747e824 */ /* 0x000fe200078e0a06 */
[----:B------:R-:W-:Y:S01]  /*2d10*/  LOP3.LUT R236, R7, 0xf60, R0, 0xf8, !PT ;  /* 0x00000f6007ec7812 */ /* 0x000fe200078ef800 */
[----:B------:R-:W-:Y:S01]  /*2d20*/  @!P0 IMAD.MOV R73, RZ, RZ, -R73 ;  /* 0x000000ffff498224 */ /* 0x000fe200078e0a49 */
[----:B------:R-:W-:Y:S01]  /*2d30*/  ISETP.NE.AND P6, PT, R3, RZ, PT ;  /* 0x000000ff0300720c */ /* 0x000fe20003fc5270 */
[----:B------:R-:W-:Y:S01]  /*2d40*/  @!P5 IMAD.MOV R63, RZ, RZ, -R63 ;  /* 0x000000ffff3fd224 */ /* 0x000fe200078e0a3f */
[----:B------:R-:W-:Y:S01]  /*2d50*/  LOP3.LUT R0, RZ, R3, RZ, 0x33, !PT ;  /* 0x00000003ff007212 */ /* 0x000fe200078e33ff */
[----:B------:R-:W-:Y:S01]  /*2d60*/  @!P4 IMAD.MOV R69, RZ, RZ, -R69 ;  /* 0x000000ffff45c224 */ /* 0x000fe200078e0a45 */
[----:B------:R-:W-:Y:S01]  /*2d70*/  STL [R1+0x214], R236 ;  /* 0x000214ec01007387 */ /* 0x000fe20000100800 */
[----:B------:R-:W-:Y:S01]  /*2d80*/  @!P3 IMAD.MOV R65, RZ, RZ, -R65 ;  /* 0x000000ffff41b224 */ /* 0x000fe200078e0a41 */
[C---:B------:R-:W-:Y:S01]  /*2d90*/  SEL R9, R0.reuse, R9, !P6 ;  /* 0x0000000900097207 */ /* 0x040fe20007000000 */
[----:B------:R-:W-:Y:S01]  /*2da0*/  @!P1 IMAD.MOV R67, RZ, RZ, -R67 ;  /* 0x000000ffff439224 */ /* 0x000fe200078e0a43 */
[C---:B------:R-:W-:Y:S01]  /*2db0*/  SEL R11, R0.reuse, R11, !P6 ;  /* 0x0000000b000b7207 */ /* 0x040fe20007000000 */
[----:B------:R-:W-:Y:S01]  /*2dc0*/  @!P2 IMAD.MOV R71, RZ, RZ, -R71 ;  /* 0x000000ffff47a224 */ /* 0x000fe200078e0a47 */
[C---:B------:R-:W-:Y:S01]  /*2dd0*/  SEL R15, R0.reuse, R15, !P6 ;  /* 0x0000000f000f7207 */ /* 0x040fe20007000000 */
[----:B------:R-:W-:Y:S01]  /*2de0*/  IMAD R9, R9, UR4, RZ ;  /* 0x0000000409097c24 */ /* 0x000fe2000f8e02ff */
        /* <DEDUP_REMOVED lines=56> */
[----:B------:R-:W-:Y:S01]  /*3170*/  SEL R0, R0, R73, !P6 ;  /* 0x0000004900007207 */ /* 0x000fe20007000000 */
[----:B------:R-:W-:Y:S01]  /*3180*/  IMAD R69, R69, UR4, RZ ;  /* 0x0000000445457c24 */ /* 0x000fe2000f8e02ff */
[----:B------:R-:W-:Y:S01]  /*3190*/  IADD3 R6, P4, R9, UR8, RZ ;  /* 0x0000000809067c10 */ /* 0x000fe2000ff9e0ff */
[----:B------:R-:W-:Y:S01]  /*31a0*/  IMAD R71, R71, UR4, RZ ;  /* 0x0000000447477c24 */ /* 0x000fe2000f8e02ff */
[----:B------:R-:W-:Y:S01]  /*31b0*/  IADD3 R7, P3, R11, UR8, RZ ;  /* 0x000000080b077c10 */ /* 0x000fe2000ff7e0ff */
[----:B------:R-:W-:Y:S01]  /*31c0*/  IMAD R16, R0, UR4, RZ ;  /* 0x0000000400107c24 */ /* 0x000fe2000f8e02ff */
[----:B------:R-:W-:Y:S01]  /*31d0*/  SHF.R.S32.HI R0, RZ, 0x1f, R9 ;  /* 0x0000001fff007819 */ /* 0x000fe20000011409 */
[----:B------:R0:W-:Y:S01]  /*31e0*/  STL [R1+0x110], R6 ;  /* 0x0001100601007387 */ /* 0x0001e20000100800 */
[----:B------:R-:W-:Y:S01]  /*31f0*/  IADD3 R8, P2, R15, UR8, RZ ;  /* 0x000000080f087c10 */ /* 0x000fe2000ff5e0ff */
[----:B------:R-:W-:Y:S01]  /*3200*/  IMAD R5, R5, UR10, RZ ;  /* 0x0000000a05057c24 */ /* 0x000fe2000f8e02ff */
[----:B------:R-:W-:Y:S01]  /*3210*/  IADD3 R9, P1, R17, UR8, RZ ;  /* 0x0000000811097c10 */ /* 0x000fe2000ff3e0ff */
[----:B------:R1:W-:Y:S01]  /*3220*/  STL [R1+0x118], R7 ;  /* 0x0001180701007387 */ /* 0x0003e20000100800 */
[----:B------:R-:W-:Y:S01]  /*3230*/  SHF.R.S32.HI R3, RZ, 0x1f, R11 ;  /* 0x0000001fff037819 */ /* 0x000fe2000001140b */
[----:B------:R-:W-:Y:S01]  /*3240*/  UMOV UR4, URZ ;  /* 0x0000003f00047c82 */ /* 0x000fe20008000000 */
[----:B------:R-:W-:Y:S01]  /*3250*/  IADD3 R10, P0, R19, UR8, RZ ;  /* 0x00000008130a7c10 */ /* 0x000fe2000ff1e0ff */
[----:B------:R2:W-:Y:S01]  /*3260*/  STL [R1+0x120], R8 ;  /* 0x0001200801007387 */ /* 0x0005e20000100800 */
[----:B------:R-:W-:-:S02]  /*3270*/  IADD3 R11, P6, R21, UR8, RZ ;  /* 0x00000008150b7c10 */ /* 0x000fc4000ffde0ff */
[----:B0-----:R-:W-:Y:S01]  /*3280*/  SHF.R.S32.HI R6, RZ, 0x1f, R15 ;  /* 0x0000001fff067819 */ /* 0x001fe2000001140f */
[----:B------:R0:W-:Y:S01]  /*3290*/  STL [R1+0x128], R9 ;  /* 0x0001280901007387 */ /* 0x0001e20000100800 */
[----:B------:R-:W-:Y:S02]  /*32a0*/  IADD3 R15, P5, R23, UR8, RZ ;  /* 0x00000008170f7c10 */ /* 0x000fe4000ffbe0ff */
[----:B-1----:R-:W-:Y:S01]  /*32b0*/  SHF.R.S32.HI R7, RZ, 0x1f, R17 ;  /* 0x0000001fff077819 */ /* 0x002fe20000011411 */
[----:B------:R1:W-:Y:S01]  /*32c0*/  STL [R1+0x130], R10 ;  /* 0x0001300a01007387 */ /* 0x0003e20000100800 */
[----:B------:R-:W-:Y:S02]  /*32d0*/  IADD3.X R17, R0, UR9, RZ, P4, !PT ;  /* 0x0000000900117c10 */ /* 0x000fe4000a7fe4ff */
[----:B--2---:R-:W-:Y:S01]  /*32e0*/  SHF.R.S32.HI R8, RZ, 0x1f, R19 ;  /* 0x0000001fff087819 */ /* 0x004fe20000011413 */
[----:B------:R2:W-:Y:S01]  /*32f0*/  STL [R1+0x138], R11 ;  /* 0x0001380b01007387 */ /* 0x0005e20000100800 */
[----:B------:R-:W-:-:S02]  /*3300*/  SHF.R.S32.HI R0, RZ, 0x1f, R27 ;  /* 0x0000001fff007819 */ /* 0x000fc4000001141b */
[----:B0-----:R-:W-:Y:S01]  /*3310*/  SHF.R.S32.HI R9, RZ, 0x1f, R21 ;  /* 0x0000001fff097819 */ /* 0x001fe20000011415 */
[----:B------:R0:W-:Y:S01]  /*3320*/  STL [R1+0x140], R15 ;  /* 0x0001400f01007387 */ /* 0x0001e20000100800 */
[----:B------:R-:W-:Y:S02]  /*3330*/  SHF.R.S32.HI R238, RZ, 0x1f, R239 ;  /* 0x0000001fffee7819 */ /* 0x000fe400000114ef */
[----:B-1----:R-:W-:Y:S01]  /*3340*/  SHF.R.S32.HI R10, RZ, 0x1f, R23 ;  /* 0x0000001fff0a7819 */ /* 0x002fe20000011417 */
[----:B------:R1:W-:Y:S01]  /*3350*/  STL [R1+0x10c], R17 ;  /* 0x00010c1101007387 */ /* 0x0003e20000100800 */
[----:B------:R-:W-:Y:S02]  /*3360*/  SHF.R.S32.HI R237, RZ, 0x1f, R5 ;  /* 0x0000001fffed7819 */ /* 0x000fe40000011405 */
[----:B--2---:R-:W-:Y:S02]  /*3370*/  SHF.R.S32.HI R11, RZ, 0x1f, R25 ;  /* 0x0000001fff0b7819 */ /* 0x004fe40000011419 */
[----:B------:R-:W-:-:S02]  /*3380*/  LOP3.LUT R230, R230, 0x1f, RZ, 0xc0, !PT ;  /* 0x0000001fe6e67812 */ /* 0x000fc400078ec0ff */
[----:B0-----:R-:W-:Y:S02]  /*3390*/  IADD3 R15, P4, R25, UR8, RZ ;  /* 0x00000008190f7c10 */ /* 0x001fe4000ff9e0ff */
[----:B------:R-:W-:Y:S02]  /*33a0*/  CS2R R24, SRZ ;  /* 0x0000000000187805 */ /* 0x000fe4000001ff00 */
[----:B-1----:R-:W-:Y:S01]  /*33b0*/  IADD3.X R17, R3, UR9, RZ, P3, !PT ;  /* 0x0000000903117c10 */ /* 0x002fe20009ffe4ff */
[----:B------:R0:W-:Y:S01]  /*33c0*/  STL [R1+0x148], R15 ;  /* 0x0001480f01007387 */ /* 0x0001e20000100800 */
[----:B------:R-:W-:-:S03]  /*33d0*/  SHF.R.S32.HI R3, RZ, 0x1f, R29 ;  /* 0x0000001fff037819 */ /* 0x000fc6000001141d */
[----:B------:R1:W-:Y:S01]  /*33e0*/  STL [R1+0x114], R17 ;  /* 0x0001141101007387 */ /* 0x0003e20000100800 */
        /* <DEDUP_REMOVED lines=109> */
[----:B-1----:R-:W-:-:S03]  /*3ac0*/  IADD3.X R17, R8, UR9, RZ, P5, !PT ;  /* 0x0000000908117c10 */ /* 0x002fc6000affe4ff */
[----:B------:R0:W-:Y:S01]  /*3ad0*/  STL [R1+0x1e0], R15 ;  /* 0x0001e00f01007387 */ /* 0x0001e20000100800 */
[----:B------:R-:W-:Y:S02]  /*3ae0*/  SHF.R.S32.HI R8, RZ, 0x1f, R67 ;  /* 0x0000001fff087819 */ /* 0x000fe40000011443 */
[----:B------:R-:W-:Y:S01]  /*3af0*/  IADD3.X R6, R6, UR9, RZ, P6, !PT ;  /* 0x0000000906067c10 */ /* 0x000fe2000b7fe4ff */
[----:B------:R1:W-:Y:S01]  /*3b00*/  STL [R1+0x1ac], R17 ;  /* 0x0001ac1101007387 */ /* 0x0003e20000100800 */
[----:B0-----:R-:W-:Y:S02]  /*3b10*/  IADD3 R15, P5, R65, UR8, RZ ;  /* 0x00000008410f7c10 */ /* 0x001fe4000ffbe0ff */
[----:B-1----:R-:W-:-:S03]  /*3b20*/  IADD3.X R17, R9, UR9, RZ, P4, !PT ;  /* 0x0000000909117c10 */ /* 0x002fc6000a7fe4ff */
[----:B------:R0:W-:Y:S01]  /*3b30*/  STL [R1+0x1e8], R15 ;  /* 0x0001e80f01007387 */ /* 0x0001e20000100800 */
[----:B------:R-:W-:-:S03]  /*3b40*/  SHF.R.S32.HI R9, RZ, 0x1f, R69 ;  /* 0x0000001fff097819 */ /* 0x000fc60000011445 */
        /* <DEDUP_REMOVED lines=14> */
[----:B------:R-:W-:Y:S02]  /*3c30*/  IADD3.X R0, R3, UR9, RZ, P0, !PT ;  /* 0x0000000903007c10 */ /* 0x000fe400087fe4ff */
[----:B------:R-:W-:Y:S01]  /*3c40*/  IADD3.X R3, R7, UR9, RZ, P5, !PT ;  /* 0x0000000907037c10 */ /* 0x000fe2000affe4ff */
[----:B------:R-:W-:Y:S01]  /*3c50*/  STL [R1+0x1cc], R17 ;  /* 0x0001cc1101007387 */ /* 0x000fe20000100800 */
[----:B0-----:R-:W-:Y:S01]  /*3c60*/  IADD3 R15, P1, R16, UR8, RZ ;  /* 0x00000008100f7c10 */ /* 0x001fe2000ff3e0ff */
[----:B------:R-:W-:-:S04]  /*3c70*/  UIADD3 UR8, UP0, UR13, 0x80, URZ ;  /* 0x000000800d087890 */ /* 0x000fc8000ff1e03f */
[----:B------:R0:W-:Y:S04]  /*3c80*/  STL [R1+0x208], R15 ;  /* 0x0002080f01007387 */ /* 0x0001e80000100800 */
[----:B------:R1:W-:Y:S04]  /*3c90*/  STL [R1+0x1d4], R0 ;  /* 0x0001d40001007387 */ /* 0x0003e80000100800 */
[----:B------:R2:W-:Y:S01]  /*3ca0*/  STL [R1+0x1dc], R6 ;  /* 0x0001dc0601007387 */ /* 0x0005e20000100800 */
[----:B0-----:R-:W-:-:S03]  /*3cb0*/  SHF.R.S32.HI R15, RZ, 0x5, R2 ;  /* 0x00000005ff0f7819 */ /* 0x001fc60000011402 */
[----:B------:R0:W-:Y:S01]  /*3cc0*/  STL [R1+0x1e4], R3 ;  /* 0x0001e40301007387 */ /* 0x0001e20000100800 */
[----:B-1----:R-:W-:Y:S02]  /*3cd0*/  IADD3.X R0, R8, UR9, RZ, P4, !PT ;  /* 0x0000000908007c10 */ /* 0x002fe4000a7fe4ff */
[----:B--2---:R-:W-:-:S03]  /*3ce0*/  IADD3.X R6, R9, UR9, RZ, P3, !PT ;  /* 0x0000000909067c10 */ /* 0x004fc60009ffe4ff */
[----:B------:R1:W-:Y:S01]  /*3cf0*/  STL [R1+0x1ec], R0 ;  /* 0x0001ec0001007387 */ /* 0x0003e20000100800 */
[----:B0-----:R-:W-:-:S03]  /*3d00*/  IADD3.X R3, R10, UR9, RZ, P2, !PT ;  /* 0x000000090a037c10 */ /* 0x001fc600097fe4ff */
[----:B------:R-:W-:Y:S04]  /*3d10*/  STL [R1+0x1f4], R6 ;  /* 0x0001f40601007387 */ /* 0x000fe80000100800 */
[----:B------:R0:W-:Y:S01]  /*3d20*/  STL [R1+0x1fc], R3 ;  /* 0x0001fc0301007387 */ /* 0x0001e20000100800 */
[----:B-1----:R-:W-:Y:S01]  /*3d30*/  IADD3.X R0, R11, UR9, RZ, P1, !PT ;  /* 0x000000090b007c10 */ /* 0x002fe20008ffe4ff */
[----:B------:R-:W-:-:S04]  /*3d40*/  UIADD3.X UR9, UR4, -0x3ffffff0, URZ, UP0, !UPT ;  /* 0xc000001004097890 */ /* 0x000fc800087fe43f */
[----:B------:R1:W-:Y:S01]  /*3d50*/  STL [R1+0x204], R0 ;  /* 0x0002040001007387 */ /* 0x0003e20000100800 */
[----:B------:R-:W-:Y:S01]  /*3d60*/  UIADD3.64 UR16, UR8, 0x80, URZ ;  /* 0x0000008008107897 */ /* 0x000fe2000fffe03f */
[----:B0-----:R-:W0:Y:S02]  /*3d70*/  LDC R3, c[0x0][0x238] ;  /* 0x00008e00ff037b82 */ /* 0x001e240000000800 */
[----:B------:R-:W-:Y:S01]  /*3d80*/  STL [R1], RZ ;  /* 0x000000ff01007387 */ /* 0x000fe20000100800 */
[----:B------:R-:W-:-:S03]  /*3d90*/  UIADD3.64 UR20, UR8, 0x100, URZ ;  /* 0x0000010008147897 */ /* 0x000fc6000fffe03f */
[----:B------:R-:W-:Y:S02]  /*3da0*/  STL [R1+0x4], RZ ;  /* 0x000004ff01007387 */ /* 0x000fe40000100800 */
[----:B-1----:R-:W1:Y:S02]  /*3db0*/  LDC R0, c[0x0][0x214] ;  /* 0x00008500ff007b82 */ /* 0x002e640000000800 */
[----:B------:R-:W-:Y:S04]  /*3dc0*/  STL [R1+0x8], RZ ;  /* 0x000008ff01007387 */ /* 0x000fe80000100800 */
[----:B------:R-:W-:Y:S04]  /*3dd0*/  STL [R1+0xc], RZ ;  /* 0x00000cff01007387 */ /* 0x000fe80000100800 */
[----:B------:R-:W-:Y:S04]  /*3de0*/  STL [R1+0x10], RZ ;  /* 0x000010ff01007387 */ /* 0x000fe80000100800 */
[----:B------:R-:W-:Y:S01]  /*3df0*/  STL [R1+0x14], RZ ;  /* 0x000014ff01007387 */ /* 0x000fe20000100800 */
[----:B0-----:R-:W-:-:S03]  /*3e00*/  IMAD R6, R3, 0x1f, RZ ;  /* 0x0000001f03067824 */ /* 0x001fc600078e02ff */
[----:B------:R-:W-:Y:S01]  /*3e10*/  STL [R1+0x18], RZ ;  /* 0x000018ff01007387 */ /* 0x000fe20000100800 */
[C---:B------:R-:W-:Y:S01]  /*3e20*/  IMAD R7, R3.reuse, 0x1e, RZ ;  /* 0x0000001e03077824 */ /* 0x040fe200078e02ff */
[----:B------:R-:W-:Y:S01]  /*3e30*/  SHF.R.S32.HI R235, RZ, 0x1f, R3 ;  /* 0x0000001fffeb7819 */ /* 0x000fe20000011403 */
[----:B------:R-:W-:Y:S01]  /*3e40*/  IMAD R8, R3, 0x1d, RZ ;  /* 0x0000001d03087824 */ /* 0x000fe200078e02ff */
[----:B------:R-:W-:Y:S01]  /*3e50*/  STL [R1+0x1c], RZ ;  /* 0x00001cff01007387 */ /* 0x000fe20000100800 */
[----:B------:R-:W-:Y:S01]  /*3e60*/  IADD3 R241, P5, R239, R6, RZ ;  /* 0x00000006eff17210 */ /* 0x000fe20007fbe0ff */
[C---:B------:R-:W-:Y:S01]  /*3e70*/  IMAD R9, R3.reuse, 0x1c, RZ ;  /* 0x0000001c03097824 */ /* 0x040fe200078e02ff */
[----:B------:R-:W-:Y:S01]  /*3e80*/  IADD3 R240, P2, R6, R5, RZ ;  /* 0x0000000506f07210 */ /* 0x000fe20007f5e0ff */
[----:B------:R-:W-:Y:S01]  /*3e90*/  STL [R1+0x20], RZ ;  /* 0x000020ff01007387 */ /* 0x000fe20000100800 */
[----:B------:R-:W-:Y:S01]  /*3ea0*/  SHF.R.S32.HI R2, RZ, 0x1f, R6 ;  /* 0x0000001fff027819 */ /* 0x000fe20000011406 */
[----:B------:R-:W-:Y:S01]  /*3eb0*/  IMAD R11, R3, 0x1b, RZ ;  /* 0x0000001b030b7824 */ /* 0x000fe200078e02ff */
[----:B------:R-:W-:Y:S01]  /*3ec0*/  IADD3 R6, P1, R239, R7, RZ ;  /* 0x00000007ef067210 */ /* 0x000fe20007f3e0ff */
[----:B------:R-:W-:Y:S01]  /*3ed0*/  STL [R1+0x24], RZ ;  /* 0x000024ff01007387 */ /* 0x000fe20000100800 */
[----:B------:R-:W-:Y:S01]  /*3ee0*/  SHF.R.S32.HI R10, RZ, 0x1f, R7 ;  /* 0x0000001fff0a7819 */ /* 0x000fe20000011407 */
[C---:B------:R-:W-:Y:S01]  /*3ef0*/  IMAD R16, R3.reuse, 0x1a, RZ ;  /* 0x0000001a03107824 */ /* 0x040fe200078e02ff */
[----:B------:R-:W-:Y:S01]  /*3f00*/  SHF.R.S32.HI R17, RZ, 0x1f, R9 ;  /* 0x0000001fff117819 */ /* 0x000fe20000011409 */
[----:B------:R-:W-:Y:S01]  /*3f10*/  STL [R1+0x28], RZ ;  /* 0x000028ff01007387 */ /* 0x000fe20000100800 */
[C---:B------:R-:W-:Y:S01]  /*3f20*/  IMAD R18, R3.reuse, 0x19, RZ ;  /* 0x0000001903127824 */ /* 0x040fe200078e02ff */
[----:B------:R-:W-:Y:S01]  /*3f30*/  SHF.R.S32.HI R19, RZ, 0x1f, R11 ;  /* 0x0000001fff137819 */ /* 0x000fe2000001140b */
[C---:B------:R-:W-:Y:S01]  /*3f40*/  IMAD R20, R3.reuse, 0x18, RZ ;  /* 0x0000001803147824 */ /* 0x040fe200078e02ff */
[----:B------:R-:W-:Y:S01]  /*3f50*/  STL [R1+0x2c], RZ ;  /* 0x00002cff01007387 */ /* 0x000fe20000100800 */
[C---:B------:R-:W-:Y:S01]  /*3f60*/  IMAD R22, R3.reuse, 0x17, RZ ;  /* 0x0000001703167824 */ /* 0x040fe200078e02ff */
[----:B------:R-:W-:Y:S01]  /*3f70*/  SHF.R.S32.HI R21, RZ, 0x1f, R16 ;  /* 0x0000001fff157819 */ /* 0x000fe20000011410 */
[C---:B------:R-:W-:Y:S01]  /*3f80*/  IMAD R63, R3.reuse, 0x16, RZ ;  /* 0x00000016033f7824 */ /* 0x040fe200078e02ff */
        /* <DEDUP_REMOVED lines=15> */
[C---:B------:R-:W-:Y:S01]  /*4080*/  IMAD.SHL.U32 R75, R3.reuse, 0x10, RZ ;  /* 0x00000010034b7824 */ /* 0x040fe200078e00ff */
        /* <DEDUP_REMOVED lines=21> */
[C---:B------:R-:W-:Y:S01]  /*41e0*/  IMAD.SHL.U32 R219, R3.reuse, 0x8, RZ ;  /* 0x0000000803db7824 */ /* 0x040fe200078e00ff */
        /* <DEDUP_REMOVED lines=15> */
[----:B------:R-:W-:Y:S01]  /*42e0*/  IMAD.SHL.U32 R232, R3, 0x2, RZ ;  /* 0x0000000203e87824 */ /* 0x000fe200078e00ff */
[----:B------:R-:W-:-:S02]  /*42f0*/  SHF.R.S32.HI R231, RZ, 0x1f, R225 ;  /* 0x0000001fffe77819 */ /* 0x000fc400000114e1 */
[----:B------:R-:W-:Y:S01]  /*4300*/  STL [R1+0x68], RZ ;  /* 0x000068ff01007387 */ /* 0x000fe20000100800 */
[----:B------:R-:W-:Y:S02]  /*4310*/  SHF.R.S32.HI R233, RZ, 0x1f, R227 ;  /* 0x0000001fffe97819 */ /* 0x000fe400000114e3 */
[----:B------:R-:W-:Y:S01]  /*4320*/  SHF.R.S32.HI R234, RZ, 0x1f, R229 ;  /* 0x0000001fffea7819 */ /* 0x000fe200000114e5 */
[----:B------:R-:W-:Y:S01]  /*4330*/  STL [R1+0x6c], RZ ;  /* 0x00006cff01007387 */ /* 0x000fe20000100800 */
[----:B------:R-:W-:-:S03]  /*4340*/  SHF.R.S32.HI R4, RZ, 0x1f, R232 ;  /* 0x0000001fff047819 */ /* 0x000fc600000114e8 */
[----:B------:R-:W-:Y:S04]  /*4350*/  STL [R1+0x70], RZ ;  /* 0x000070ff01007387 */ /* 0x000fe80000100800 */
        /* <DEDUP_REMOVED lines=35> */
[----:B------:R0:W-:Y:S04]  /*4590*/  STL [R1+0x100], R15 ;  /* 0x0001000f01007387 */ /* 0x0001e80000100800 */
[----:B------:R-:W-:Y:S04]  /*45a0*/  STL [R1+0x108], R239 ;  /* 0x000108ef01007387 */ /* 0x000fe80000100800 */
[----:B------:R-:W-:Y:S01]  /*45b0*/  STL [R1+0x104], R5 ;  /* 0x0001040501007387 */ /* 0x000fe20000100800 */
[----:B0-----:R-:W-:-:S03]  /*45c0*/  SHF.R.S32.HI R15, RZ, 0x1f, R8 ;  /* 0x0000001fff0f7819 */ /* 0x001fc60000011408 */
[----:B------:R-:W-:Y:S04]  /*45d0*/  STL [R1+0x210], R238 ;  /* 0x000210ee01007387 */ /* 0x000fe80000100800 */
[----:B------:R-:W-:Y:S04]  /*45e0*/  STL [R1+0x40c], R241 ;  /* 0x00040cf101007387 */ /* 0x000fe80000100800 */
[----:B------:R0:W-:Y:S04]  /*45f0*/  STL [R1+0x404], R240 ;  /* 0x000404f001007387 */ /* 0x0001e80000100800 */
[----:B------:R-:W-:Y:S04]  /*4600*/  STL [R1+0x20c], R237 ;  /* 0x00020ced01007387 */ /* 0x000fe80000100800 */
[----:B------:R2:W-:Y:S01]  /*4610*/  STL [R1+0x3fc], R6 ;  /* 0x0003fc0601007387 */ /* 0x0005e20000100800 */
[----:B0-----:R-:W-:-:S02]  /*4620*/  IADD3 R240, P0, R5, R7, RZ ;  /* 0x0000000705f07210 */ /* 0x001fc40007f1e0ff */
[----:B------:R-:W-:-:S03]  /*4630*/  IADD3 R7, P3, R5, R8, RZ ;  /* 0x0000000805077210 */ /* 0x000fc60007f7e0ff */
[----:B------:R-:W-:Y:S01]  /*4640*/  STL [R1+0x3f4], R240 ;  /* 0x0003f4f001007387 */ /* 0x000fe20000100800 */
[C---:B--2---:R-:W-:Y:S02]  /*4650*/  IADD3 R6, P4, R239.reuse, R8, RZ ;  /* 0x00000008ef067210 */ /* 0x044fe40007f9e0ff */
[----:B------:R-:W-:-:S03]  /*4660*/  IADD3 R8, P6, R239, R9, RZ ;  /* 0x00000009ef087210 */ /* 0x000fc60007fde0ff */
[----:B------:R0:W-:Y:S04]  /*4670*/  STL [R1+0x3ec], R6 ;  /* 0x0003ec0601007387 */ /* 0x0001e80000100800 */
[----:B------:R2:W-:Y:S04]  /*4680*/  STL [R1+0x3e4], R7 ;  /* 0x0003e40701007387 */ /* 0x0005e80000100800 */
[----:B------:R-:W-:Y:S01]  /*4690*/  STL [R1+0x3dc], R8 ;  /* 0x0003dc0801007387 */ /* 0x000fe20000100800 */
[----:B0-----:R-:W-:Y:S02]  /*46a0*/  IMAD.X R6, R238, 0x1, R2, P5 ;  /* 0x00000001ee067824 */ /* 0x001fe400028e0602 */
[----:B------:R-:W-:Y:S01]  /*46b0*/  IMAD.X R2, R2, 0x1, R237, P2 ;  /* 0x0000000102027824 */ /* 0x000fe200010e06ed */
[----:B--2---:R-:W-:-:S02]  /*46c0*/  IADD3 R7, P5, R5, R9, RZ ;  /* 0x0000000905077210 */ /* 0x004fc40007fbe0ff */
[----:B------:R0:W-:Y:S04]  /*46d0*/  STL [R1+0x408], R6 ;  /* 0x0004080601007387 */ /* 0x0001e80000100800 */
[----:B------:R2:W-:Y:S04]  /*46e0*/  STL [R1+0x3d4], R7 ;  /* 0x0003d40701007387 */ /* 0x0005e80000100800 */
[----:B------:R3:W-:Y:S01]  /*46f0*/  STL [R1+0x400], R2 ;  /* 0x0004000201007387 */ /* 0x0007e20000100800 */
[----:B0-----:R-:W-:Y:S01]  /*4700*/  IADD3 R6, P2, R239, R11, RZ ;  /* 0x0000000bef067210 */ /* 0x001fe20007f5e0ff */
[----:B--2---:R-:W-:-:S04]  /*4710*/  IMAD.X R7, R238, 0x1, R10, P1 ;  /* 0x00000001ee077824 */ /* 0x004fc800008e060a */
[----:B------:R0:W-:Y:S01]  /*4720*/  STL [R1+0x3cc], R6 ;  /* 0x0003cc0601007387 */ /* 0x0001e20000100800 */
[----:B---3--:R-:W-:-:S03]  /*4730*/  IADD3 R2, P1, R5, R11, RZ ;  /* 0x0000000b05027210 */ /* 0x008fc60007f3e0ff */
[----:B------:R2:W-:Y:S04]  /*4740*/  STL [R1+0x3f8], R7 ;  /* 0x0003f80701007387 */ /* 0x0005e80000100800 */
[----:B------:R3:W-:Y:S01]  /*4750*/  STL [R1+0x3c4], R2 ;  /* 0x0003c40201007387 */ /* 0x0007e20000100800 */
[----:B0-----:R-:W-:Y:S01]  /*4760*/  IMAD.X R6, R237, 0x1, R10, P0 ;  /* 0x00000001ed067824 */ /* 0x001fe200000e060a */
[----:B--2---:R-:W-:-:S04]  /*4770*/  IADD3 R7, P0, R239, R16, RZ ;  /* 0x00000010ef077210 */ /* 0x004fc80007f1e0ff */
[----:B------:R0:W-:Y:S01]  /*4780*/  STL [R1+0x3f0], R6 ;  /* 0x0003f00601007387 */ /* 0x0001e20000100800 */
[----:B---3--:R-:W-:-:S03]  /*4790*/  IMAD.X R2, R238, 0x1, R15, P4 ;  /* 0x00000001ee027824 */ /* 0x008fc600020e060f */
[----:B------:R2:W-:Y:S04]  /*47a0*/  STL [R1+0x3bc], R7 ;  /* 0x0003bc0701007387 */ /* 0x0005e80000100800 */
[----:B------:R3:W-:Y:S01]  /*47b0*/  STL [R1+0x3e8], R2 ;  /* 0x0003e80201007387 */ /* 0x0007e20000100800 */
[----:B0-----:R-:W-:Y:S01]  /*47c0*/  IADD3 R6, P4, R5, R16, RZ ;  /* 0x0000001005067210 */ /* 0x001fe20007f9e0ff */
[----:B--2---:R-:W-:-:S04]  /*47d0*/  IMAD.X R7, R237, 0x1, R15, P3 ;  /* 0x00000001ed077824 */ /* 0x004fc800018e060f */
[----:B------:R0:W-:Y:S01]  /*47e0*/  STL [R1+0x3b4], R6 ;  /* 0x0003b40601007387 */ /* 0x0001e20000100800 */
[----:B------:R-:W-:Y:S01]  /*47f0*/  IMAD R15, R230, UR7, RZ ;  /* 0x00000007e60f7c24 */ /* 0x000fe2000f8e02ff */
[----:B------:R-:W-:Y:S01]  /*4800*/  UMOV UR7, 0xc0000010 ;  /* 0xc000001000077882 */ /* 0x000fe20000000000 */
[-C--:B---3--:R-:W-:Y:S01]  /*4810*/  IADD3 R2, P3, R239, R18.reuse, RZ ;  /* 0x00000012ef027210 */ /* 0x088fe20007f7e0ff */
        /* <DEDUP_REMOVED lines=29> */
[----:B------:R-:W-:Y:S01]  /*49f0*/  CS2R R62, SRZ ;  /* 0x00000000003e7805 */ /* 0x000fe2000001ff00 */
[----:B---3--:R-:W-:Y:S02]  /*4a00*/  IMAD.X R2, R237, 0x1, R23, P6 ;  /* 0x00000001ed027824 */ /* 0x008fe400030e0617 */
        /* <DEDUP_REMOVED lines=9> */
[----:B------:R-:W-:Y:S02]  /*4aa0*/  CS2R R64, SRZ ;  /* 0x0000000000407805 */ /* 0x000fe4000001ff00 */
[----:B--2---:R-:W-:Y:S02]  /*4ab0*/  IADD3 R7, P2, R239, R67, RZ ;  /* 0x00000043ef077210 */ /* 0x004fe40007f5e0ff */
[----:B------:R0:W-:Y:S01]  /*4ac0*/  STL [R1+0x390], R6 ;  /* 0x0003900601007387 */ /* 0x0001e20000100800 */
[----:B---3--:R-:W-:-:S03]  /*4ad0*/  IMAD.X R2, R238, 0x1, R66, P1 ;  /* 0x00000001ee027824 */ /* 0x008fc600008e0642 */
[----:B------:R2:W-:Y:S04]  /*4ae0*/  STL [R1+0x354], R7 ;  /* 0x0003540701007387 */ /* 0x0005e80000100800 */
[----:B------:R3:W-:Y:S01]  /*4af0*/  STL [R1+0x388], R2 ;  /* 0x0003880201007387 */ /* 0x0007e20000100800 */
[----:B0-----:R-:W-:Y:S01]  /*4b00*/  IADD3 R6, P1, R5, R67, RZ ;  /* 0x0000004305067210 */ /* 0x001fe20007f3e0ff */
[----:B--2---:R-:W-:-:S04]  /*4b10*/  IMAD.X R7, R237, 0x1, R66, P0 ;  /* 0x00000001ed077824 */ /* 0x004fc800000e0642 */
[----:B------:R0:W-:Y:S01]  /*4b20*/  STL [R1+0x34c], R6 ;  /* 0x00034c0601007387 */ /* 0x0001e20000100800 */
[----:B------:R-:W-:Y:S02]  /*4b30*/  CS2R R66, SRZ ;  /* 0x0000000000427805 */ /* 0x000fe4000001ff00 */
[-C--:B---3--:R-:W-:Y:S01]  /*4b40*/  IADD3 R2, P0, R239, R69.reuse, RZ ;  /* 0x00000045ef027210 */ /* 0x088fe20007f1e0ff */
[----:B------:R2:W-:Y:S04]  /*4b50*/  STL [R1+0x380], R7 ;  /* 0x0003800701007387 */ /* 0x0005e80000100800 */
[----:B------:R3:W-:Y:S01]  /*4b60*/  STL [R1+0x344], R2 ;  /* 0x0003440201007387 */ /* 0x0007e20000100800 */
[----:B0-----:R-:W-:Y:S01]  /*4b70*/  IMAD.X R6, R238, 0x1, R68, P4 ;  /* 0x00000001ee067824 */ /* 0x001fe200020e0644 */
[----:B--2---:R-:W-:-:S04]  /*4b80*/  IADD3 R7, P4, R5, R69, RZ ;  /* 0x0000004505077210 */ /* 0x004fc80007f9e0ff */
[----:B------:R0:W-:Y:S01]  /*4b90*/  STL [R1+0x378], R6 ;  /* 0x0003780601007387 */ /* 0x0001e20000100800 */
[----:B---3--:R-:W-:-:S03]  /*4ba0*/  IMAD.X R2, R237, 0x1, R68, P3 ;  /* 0x00000001ed027824 */ /* 0x008fc600018e0644 */
[----:B------:R2:W-:Y:S01]  /*4bb0*/  STL [R1+0x33c], R7 ;  /* 0x00033c0701007387 */ /* 0x0005e20000100800 */
[----:B------:R-:W-:-:S03]  /*4bc0*/  CS2R R68, SRZ ;  /* 0x0000000000447805 */ /* 0x000fc6000001ff00 */
        /* <DEDUP_REMOVED lines=146> */
[----:B------:R-:W-:Y:S04]  /*54f0*/  STL [R1+0x258], R7 ;  /* 0x0002580701007387 */ /* 0x000fe80000100800 */
[----:B------:R2:W-:Y:S01]  /*5500*/  STL [R1+0x224], R2 ;  /* 0x0002240201007387 */ /* 0x0005e20000100800 */
[C---:B0-----:R-:W-:Y:S01]  /*5510*/  IMAD.X R6, R238.reuse, 0x1, R233, P3 ;  /* 0x00000001ee067824 */ /* 0x041fe200018e06e9 */
[----:B------:R-:W-:Y:S01]  /*5520*/  IADD3 R3, P3, R5, R3, RZ ;  /* 0x0000000305037210 */ /* 0x000fe20007f7e0ff */
[----:B------:R-:W-:-:S03]  /*5530*/  IMAD.X R5, R238, 0x1, R234, P5 ;  /* 0x00000001ee057824 */ /* 0x000fc600028e06ea */
[----:B------:R-:W-:Y:S01]  /*5540*/  STL [R1+0x250], R6 ;  /* 0x0002500601007387 */ /* 0x000fe20000100800 */
[----:B--2---:R-:W-:-:S03]  /*5550*/  IMAD.X R2, R237, 0x1, R233, P6 ;  /* 0x00000001ed027824 */ /* 0x004fc600030e06e9 */
[----:B------:R0:W-:Y:S04]  /*5560*/  STL [R1+0x21c], R3 ;  /* 0x00021c0301007387 */ /* 0x0001e80000100800 */
[----:B------:R2:W-:Y:S04]  /*5570*/  STL [R1+0x248], R2 ;  /* 0x0002480201007387 */ /* 0x0005e80000100800 */
[----:B------:R3:W-:Y:S01]  /*5580*/  STL [R1+0x240], R5 ;  /* 0x0002400501007387 */ /* 0x0007e20000100800 */
[----:B0-----:R-:W-:Y:S02]  /*5590*/  IMAD.X R3, R237, 0x1, R234, P2 ;  /* 0x00000001ed037824 */ /* 0x001fe400010e06ea */
[----:B--2---:R-:W-:-:S03]  /*55a0*/  IMAD.X R2, R238, 0x1, R4, P1 ;  /* 0x00000001ee027824 */ /* 0x004fc600008e0604 */
[----:B------:R0:W-:Y:S01]  /*55b0*/  STL [R1+0x238], R3 ;  /* 0x0002380301007387 */ /* 0x0001e20000100800 */
[C---:B------:R-:W-:Y:S01]  /*55c0*/  IMAD.X R4, R237.reuse, 0x1, R4, P0 ;  /* 0x00000001ed047824 */ /* 0x040fe200000e0604 */
[----:B---3--:R-:W-:Y:S02]  /*55d0*/  SHF.R.S32.HI R5, RZ, 0x1f, R15 ;  /* 0x0000001fff057819 */ /* 0x008fe4000001140f */
[----:B------:R2:W-:Y:S04]  /*55e0*/  STL [R1+0x230], R2 ;  /* 0x0002300201007387 */ /* 0x0005e80000100800 */
[----:B------:R3:W-:Y:S01]  /*55f0*/  STL [R1+0x228], R4 ;  /* 0x0002280401007387 */ /* 0x0007e20000100800 */
[--C-:B0-----:R-:W-:Y:S02]  /*5600*/  IMAD.X R3, R238, 0x1, R235.reuse, P4 ;  /* 0x00000001ee037824 */ /* 0x101fe400020e06eb */
[----:B--2---:R-:W-:-:S03]  /*5610*/  IMAD.X R2, R237, 0x1, R235, P3 ;  /* 0x00000001ed027824 */ /* 0x004fc600018e06eb */
[----:B------:R0:W-:Y:S01]  /*5620*/  STL [R1+0x220], R3 ;  /* 0x0002200301007387 */ /* 0x0001e20000100800 */
[----:B---3--:R-:W-:-:S03]  /*5630*/  LOP3.LUT R4, R236, 0x10, RZ, 0x3c, !PT ;  /* 0x00000010ec047812 */ /* 0x008fc600078e3cff */
[----:B------:R2:W-:Y:S04]  /*5640*/  STL [R1+0x218], R2 ;  /* 0x0002180201007387 */ /* 0x0005e80000100800 */
[----:B------:R3:W-:Y:S01]  /*5650*/  STL [R1+0x414], R4 ;  /* 0x0004140401007387 */ /* 0x0007e20000100800 */
[----:B0-----:R-:W-:Y:S02]  /*5660*/  IMAD.U32 R3, RZ, RZ, UR11 ;  /* 0x0000000bff037e24 */ /* 0x001fe4000f8e00ff */
[----:B-12---:R-:W-:-:S07]  /*5670*/  IMAD.U32 R2, RZ, RZ, UR18 ;  /* 0x00000012ff027e24 */ /* 0x006fce000f8e00ff */
.L_x_1:
[----:B---3--:R-:W2:Y:S04]  /*5680*/  LDL R4, [R1+0x104] ;  /* 0x0001040001047983 */ /* 0x008ea80000100800 */
[----:B------:R-:W3:Y:S04]  /*5690*/  LDL R6, [R1+0x108] ;  /* 0x0001080001067983 */ /* 0x000ee80000100800 */
[----:B------:R-:W4:Y:S04]  /*56a0*/  LDL R9, [R1+0x21c] ;  /* 0x00021c0001097983 */ /* 0x000f280000100800 */
[----:B------:R-:W4:Y:S04]  /*56b0*/  LDL R8, [R1+0x220] ;  /* 0x0002200001087983 */ /* 0x000f280000100800 */
[----:B------:R0:W-:Y:S04]  /*56c0*/  STL.64 [R1+0x538], R86 ;  /* 0x0005385601007387 */ /* 0x0001e80000100a00 */
[----:B0-----:R-:W4:Y:S04]  /*56d0*/  LDL R86, [R1+0x234] ;  /* 0x0002340001567983 */ /* 0x001f280000100800 */
        /* <DEDUP_REMOVED lines=8> */
[----:B0-----:R-:W4:Y:S01]  /*5760*/  LDL R81, [R1+0x20c] ;  /* 0x00020c0001517983 */ /* 0x001f220000100800 */
[----:B------:R-:W-:-:S03]  /*5770*/  ISETP.GT.AND P2, PT, R3, RZ, PT ;  /* 0x000000ff0300720c */ /* 0x000fc60003f44270 */
[----:B------:R-:W-:Y:S04]  /*5780*/  STL.64 [R1+0x518], R78 ;  /* 0x0005184e01007387 */ /* 0x000fe80000100a00 */
        /* <DEDUP_REMOVED lines=15> */
[----:B------:R0:W-:Y:S04]  /*5880*/  STL.64 [R1+0x498], R46 ;  /* 0x0004982e01007387 */ /* 0x0001e80000100a00 */
[----:B------:R-:W-:Y:S04]  /*5890*/  STL.64 [R1+0x490], R44 ;  /* 0x0004902c01007387 */ /* 0x000fe80000100a00 */
[----:B------:R1:W-:Y:S04]  /*58a0*/  STL.64 [R1+0x488], R42 ;  /* 0x0004882a01007387 */ /* 0x0003e80000100a00 */
        /* <DEDUP_REMOVED lines=9> */
[----:B-----5:R3:W-:Y:S04]  /*5940*/  STL [R1+0x420], R14 ;  /* 0x0004200e01007387 */ /* 0x0207e80000100800 */
[----:B------:R4:W-:Y:S04]  /*5950*/  STL [R1+0x41c], R13 ;  /* 0x00041c0d01007387 */ /* 0x0009e80000100800 */
[----:B------:R4:W-:Y:S04]  /*5960*/  STL [R1+0x418], R12 ;  /* 0x0004180c01007387 */ /* 0x0009e80000100800 */
[----:B0-----:R-:W4:Y:S01]  /*5970*/  LDL R47, [R1+0x230] ;  /* 0x00023000012f7983 */ /* 0x001f220000100800 */
[----:B------:R-:W-:-:S03]  /*5980*/  PRMT R221, RZ, 0x7610, R221 ;  /* 0x00007610ffdd7816 */ /* 0x000fc600000000dd */
[----:B-1----:R-:W4:Y:S04]  /*5990*/  LDL R43, [R1+0x23c] ;  /* 0x00023c00012b7983 */ /* 0x002f280000100800 */
[----:B------:R-:W4:Y:S01]  /*59a0*/  LDL R64, [R1+0x244] ;  /* 0x0002440001407983 */ /* 0x000f220000100800 */
[----:B--2---:R-:W-:-:S03]  /*59b0*/  IADD3 R4, P1, R4, R2, RZ ;  /* 0x0000000204047210 */ /* 0x004fc60007f3e0ff */
[----:B------:R-:W2:Y:S01]  /*59c0*/  LDL R62, [R1+0x238] ;  /* 0x00023800013e7983 */ /* 0x000ea20000100800 */
[----:B---3--:R-:W-:-:S03]  /*59d0*/  IADD3 R6, P0, R6, R2, RZ ;  /* 0x0000000206067210 */ /* 0x008fc60007f1e0ff */
[----:B------:R-:W3:Y:S01]  /*59e0*/  LDL R60, [R1+0x248] ;  /* 0x00024800013c7983 */ /* 0x000ee20000100800 */
[----:B------:R-:W-:Y:S02]  /*59f0*/  PRMT R59, RZ, 0x7610, R59 ;  /* 0x00007610ff3b7816 */ /* 0x000fe4000000003b */
[----:B------:R-:W-:Y:S01]  /*5a00*/  ISETP.GT.AND P3, PT, R3, 0x1, PT ;  /* 0x000000010300780c */ /* 0x000fe20003f64270 */
[----:B------:R-:W3:Y:S01]  /*5a10*/  LDL R63, [R1+0x254] ;  /* 0x00025400013f7983 */ /* 0x000ee20000100800 */
[----:B------:R-:W-:Y:S02]  /*5a20*/  PRMT R58, RZ, 0x7610, R58 ;  /* 0x00007610ff3a7816 */ /* 0x000fe4000000003a */
[----:B------:R-:W-:Y:S01]  /*5a30*/  PRMT R220, RZ, 0x7610, R220 ;  /* 0x00007610ffdc7816 */ /* 0x000fe200000000dc */
[----:B------:R-:W3:Y:S04]  /*5a40*/  LDL R55, [R1+0x250] ;  /* 0x0002500001377983 */ /* 0x000ee80000100800 */
[----:B------:R-:W3:Y:S01]  /*5a50*/  LDL R54, [R1+0x25c] ;  /* 0x00025c0001367983 */ /* 0x000ee20000100800 */
[----:B------:R-:W-:-:S02]  /*5a60*/  PRMT R219, RZ, 0x7610, R219 ;  /* 0x00007610ffdb7816 */ /* 0x000fc400000000db */
[----:B------:R-:W-:Y:S01]  /*5a70*/  PRMT R57, RZ, 0x7610, R57 ;  /* 0x00007610ff397816 */ /* 0x000fe20000000039 */
[----:B------:R-:W3:Y:S01]  /*5a80*/  LDL R61, [R1+0x264] ;  /* 0x00026400013d7983 */ /* 0x000ee20000100800 */
[----:B------:R-:W-:Y:S02]  /*5a90*/  PRMT R218, RZ, 0x7610, R218 ;  /* 0x00007610ffda7816 */ /* 0x000fe400000000da */
[----:B------:R-:W-:Y:S01]  /*5aa0*/  PRMT R56, RZ, 0x7610, R56 ;  /* 0x00007610ff387816 */ /* 0x000fe20000000038 */
[----:B------:R-:W3:Y:S01]  /*5ab0*/  LDL R65, [R1+0x2f0] ;  /* 0x0002f00001417983 */ /* 0x000ee20000100800 */
[----:B------:R-:W-:Y:S02]  /*5ac0*/  PRMT R217, RZ, 0x7610, R217 ;  /* 0x00007610ffd97816 */ /* 0x000fe400000000d9 */
[----:B------:R-:W-:Y:S01]  /*5ad0*/  PRMT R45, RZ, 0x7610, R45 ;  /* 0x00007610ff2d7816 */ /* 0x000fe2000000002d */
[----:B------:R-:W3:Y:S01]  /*5ae0*/  LDL R66, [R1+0x314] ;  /* 0x0003140001427983 */ /* 0x000ee20000100800 */
[----:B------:R-:W-:-:S02]  /*5af0*/  PRMT R216, RZ, 0x7610, R216 ;  /* 0x00007610ffd87816 */ /* 0x000fc400000000d8 */
[----:B------:R-:W-:Y:S01]  /*5b00*/  PRMT R14, RZ, 0x7610, R14 ;  /* 0x00007610ff0e7816 */ /* 0x000fe2000000000e */
[----:B------:R-:W3:Y:S01]  /*5b10*/  LDL R67, [R1+0x118] ;  /* 0x0001180001437983 */ /* 0x000ee20000100800 */
[----:B----4-:R-:W-:-:S05]  /*5b20*/  IMAD.X R5, R81, 0x1, R0, P1 ;  /* 0x0000000151057824 */ /* 0x010fca00008e0600 */
[----:B------:R0:W4:Y:S02]  /*5b30*/  @P2 LDG.E.U8 R221, desc[UR14][R4.64] ;  /* 0x0000000e04dd2981 */ /* 0x000124000c1e1100 */
[----:B0-----:R-:W-:Y:S02]  /*5b40*/  IADD3 R4, P1, R2, R9, RZ ;  /* 0x0000000902047210 */ /* 0x001fe40007f3e0ff */
[----:B------:R-:W2:Y:S01]  /*5b50*/  LDL R9, [R1+0x240] ;  /* 0x0002400001097983 */ /* 0x000ea20000100800 */
[----:B------:R-:W-:-:S05]  /*5b60*/  IMAD.X R7, R82, 0x1, R0, P0 ;  /* 0x0000000152077824 */ /* 0x000fca00000e0600 */
[----:B------:R0:W4:Y:S02]  /*5b70*/  @P2 LDG.E.U8 R59, desc[UR14][R6.64] ;  /* 0x0000000e063b2981 */ /* 0x000124000c1e1100 */
[----:B0-----:R-:W-:-:S05]  /*5b80*/  IADD3 R6, P0, R2, R83, RZ ;  /* 0x0000005302067210 */ /* 0x001fca0007f1e0ff */
[C---:B------:R-:W-:Y:S02]  /*5b90*/  IMAD.X R7, R0.reuse, 0x1, R8, P0 ;  /* 0x0000000100077824 */ /* 0x040fe400000e0608 */
[----:B------:R-:W3:Y:S01]  /*5ba0*/  LDL R8, [R1+0x24c] ;  /* 0x00024c0001087983 */ /* 0x000ee20000100800 */
[----:B------:R-:W-:Y:S01]  /*5bb0*/  IMAD.X R5, R0, 0x1, R84, P1 ;  /* 0x0000000100057824 */ /* 0x000fe200008e0654 */
[----:B------:R-:W-:Y:S02]  /*5bc0*/  ISETP.GT.AND P2, PT, R3, 0x2, PT ;  /* 0x000000020300780c */ /* 0x000fe40003f44270 */
[----:B------:R0:W4:Y:S04]  /*5bd0*/  @P3 LDG.E.U8 R58, desc[UR14][R6.64] ;  /* 0x0000000e063a3981 */ /* 0x000128000c1e1100 */
[----:B------:R1:W4:Y:S01]  /*5be0*/  @P3 LDG.E.U8 R220, desc[UR14][R4.64] ;  /* 0x0000000e04dc3981 */ /* 0x000322000c1e1100 */
[----:B0-----:R-:W-:-:S02]  /*5bf0*/  IADD3 R6, P0, R2, R86, RZ ;  /* 0x0000005602067210 */ /* 0x001fc40007f1e0ff */
[----:B-1----:R-:W-:-:S05]  /*5c00*/  IADD3 R4, P1, R2, R85, RZ ;  /* 0x0000005502047210 */ /* 0x002fca0007f3e0ff */
[----:B------:R-:W-:-:S05]  /*5c10*/  IMAD.X R5, R0, 0x1, R87, P1 ;  /* 0x0000000100057824 */ /* 0x000fca00008e0657 */
[----:B------:R0:W4:Y:S01]  /*5c20*/  @P2 LDG.E.U8 R219, desc[UR14][R4.64] ;  /* 0x0000000e04db2981 */ /* 0x000122000c1e1100 */
[----:B------:R-:W-:-:S03]  /*5c30*/  IMAD.X R7, R0, 0x1, R47, P0 ;  /* 0x0000000100077824 */ /* 0x000fc600000e062f */
[----:B------:R-:W4:Y:S01]  /*5c40*/  LDL R47, [R1+0x258] ;  /* 0x00025800012f7983 */ /* 0x000f220000100800 */
[----:B0-----:R-:W-:-:S03]  /*5c50*/  IADD3 R4, P1, R2, R43, RZ ;  /* 0x0000002b02047210 */ /* 0x001fc60007f3e0ff */
[----:B------:R0:W4:Y:S04]  /*5c60*/  @P2 LDG.E.U8 R57, desc[UR14][R6.64] ;  /* 0x0000000e06392981 */ /* 0x000128000c1e1100 */
[----:B------:R-:W4:Y:S01]  /*5c70*/  LDL R43, [R1+0x260] ;  /* 0x00026000012b7983 */ /* 0x000f220000100800 */
[----:B0-----:R-:W-:Y:S02]  /*5c80*/  IADD3 R6, P0, R2, R64, RZ ;  /* 0x0000004002067210 */ /* 0x001fe40007f1e0ff */
[----:B------:R-:W-:Y:S01]  /*5c90*/  ISETP.GT.AND P3, PT, R3, 0x3, PT ;  /* 0x000000030300780c */ /* 0x000fe20003f64270 */
[----:B------:R-:W4:Y:S02]  /*5ca0*/  LDL R64, [R1+0x274] ;  /* 0x0002740001407983 */ /* 0x000f240000100800 */
[----:B--2---:R-:W-:-:S02]  /*5cb0*/  IMAD.X R7, R0, 0x1, R9, P0 ;  /* 0x0000000100077824 */ /* 0x004fc400000e0609 */
[----:B------:R-:W2:Y:S01]  /*5cc0*/  LDL R9, [R1+0x26c] ;  /* 0x00026c0001097983 */ /* 0x000ea20000100800 */
[----:B------:R-:W-:-:S03]  /*5cd0*/  IMAD.X R5, R0, 0x1, R62, P1 ;  /* 0x0000000100057824 */ /* 0x000fc600008e063e */
[----:B------:R-:W2:Y:S04]  /*5ce0*/  LDL R62, [R1+0x268] ;  /* 0x00026800013e7983 */ /* 0x000ea80000100800 */
[----:B------:R3:W2:Y:S01]  /*5cf0*/  @P3 LDG.E.U8 R218, desc[UR14][R4.64] ;  /* 0x0000000e04da3981 */ /* 0x0006a2000c1e1100 */
[----:B------:R-:W-:-:S03]  /*5d00*/  ISETP.GT.AND P2, PT, R3, 0x4, PT ;  /* 0x000000040300780c */ /* 0x000fc60003f44270 */
[----:B------:R0:W2:Y:S01]  /*5d10*/  @P3 LDG.E.U8 R56, desc[UR14][R6.64] ;  /* 0x0000000e06383981 */ /* 0x0000a2000c1e1100 */
[----:B---3--:R-:W-:-:S03]  /*5d20*/  IADD3 R4, P1, R2, R8, RZ ;  /* 0x0000000802047210 */ /* 0x008fc60007f3e0ff */
[----:B------:R-:W3:Y:S01]  /*5d30*/  LDL R8, [R1+0x270] ;  /* 0x0002700001087983 */ /* 0x000ee20000100800 */
[----:B0-----:R-:W-:Y:S01]  /*5d40*/  IADD3 R6, P0, R2, R63, RZ ;  /* 0x0000003f02067210 */ /* 0x001fe20007f1e0ff */
[C---:B------:R-:W-:Y:S02]  /*5d50*/  IMAD.X R5, R0.reuse, 0x1, R60, P1 ;  /* 0x0000000100057824 */ /* 0x040fe400008e063c */
[----:B------:R-:W3:Y:S04]  /*5d60*/  LDL R63, [R1+0x284] ;  /* 0x00028400013f7983 */ /* 0x000ee80000100800 */
[----:B------:R-:W3:Y:S01]  /*5d70*/  LDL R60, [R1+0x27c] ;  /* 0x00027c00013c7983 */ /* 0x000ee20000100800 */
[----:B------:R-:W-:-:S03]  /*5d80*/  IMAD.X R7, R0, 0x1, R55, P0 ;  /* 0x0000000100077824 */ /* 0x000fc600000e0637 */
[----:B------:R-:W3:Y:S04]  /*5d90*/  LDL R55, [R1+0x278] ;  /* 0x0002780001377983 */ /* 0x000ee80000100800 */
[----:B------:R0:W3:Y:S01]  /*5da0*/  @P2 LDG.E.U8 R217, desc[UR14][R4.64] ;  /* 0x0000000e04d92981 */ /* 0x0000e2000c1e1100 */
[----:B------:R-:W-:-:S03]  /*5db0*/  ISETP.GT.AND P3, PT, R3, 0x5, PT ;  /* 0x000000050300780c */ /* 0x000fc60003f64270 */
[----:B------:R1:W3:Y:S01]  /*5dc0*/  @P2 LDG.E.U8 R45, desc[UR14][R6.64] ;  /* 0x0000000e062d2981 */ /* 0x0002e2000c1e1100 */
[----:B0-----:R-:W-:-:S03]  /*5dd0*/  IADD3 R4, P1, R2, R54, RZ ;  /* 0x0000003602047210 */ /* 0x001fc60007f3e0ff */
[----:B------:R-:W3:Y:S01]  /*5de0*/  LDL R54, [R1+0x280] ;  /* 0x0002800001367983 */ /* 0x000ee20000100800 */
[----:B-1----:R-:W-:-:S03]  /*5df0*/  IADD3 R6, P0, R2, R61, RZ ;  /* 0x0000003d02067210 */ /* 0x002fc60007f1e0ff */
[----:B------:R-:W3:Y:S01]  /*5e00*/  LDL R61, [R1+0x294] ;  /* 0x00029400013d7983 */ /* 0x000ee20000100800 */
[----:B----4-:R-:W-:-:S03]  /*5e10*/  IMAD.X R5, R0, 0x1, R47, P1 ;  /* 0x0000000100057824 */ /* 0x010fc600008e062f */
[----:B------:R-:W4:Y:S04]  /*5e20*/  LDL R47, [R1+0x28c] ;  /* 0x00028c00012f7983 */ /* 0x000f280000100800 */
[----:B------:R2:W4:Y:S01]  /*5e30*/  @P3 LDG.E.U8 R216, desc[UR14][R4.64] ;  /* 0x0000000e04d83981 */ /* 0x000522000c1e1100 */
[----:B------:R-:W-:-:S03]  /*5e40*/  IMAD.X R7, R0, 0x1, R43, P0 ;  /* 0x0000000100077824 */ /* 0x000fc600000e062b */
[----:B------:R-:W4:Y:S01]  /*5e50*/  LDL R43, [R1+0x288] ;  /* 0x00028800012b7983 */ /* 0x000f220000100800 */
[----:B------:R-:W-:-:S03]  /*5e60*/  ISETP.GT.AND P2, PT, R3, 0x6, PT ;  /* 0x000000060300780c */ /* 0x000fc60003f44270 */
[----:B------:R0:W4:Y:S01]  /*5e70*/  @P3 LDG.E.U8 R14, desc[UR14][R6.64] ;  /* 0x0000000e060e3981 */ /* 0x000122000c1e1100 */
[----:B--2---:R-:W-:-:S03]  /*5e80*/  IADD3 R4, P1, R2, R9, RZ ;  /* 0x0000000902047210 */ /* 0x004fc60007f3e0ff */
[----:B------:R-:W2:Y:S01]  /*5e90*/  LDL R9, [R1+0x290] ;  /* 0x0002900001097983 */ /* 0x000ea20000100800 */
[----:B0-----:R-:W-:-:S03]  /*5ea0*/  IADD3 R6, P0, R2, R64, RZ ;  /* 0x0000004002067210 */ /* 0x001fc60007f1e0ff */
[----:B------:R-:W2:Y:S01]  /*5eb0*/  LDL R64, [R1+0x29c] ;  /* 0x00029c0001407983 */ /* 0x000ea20000100800 */
[----:B------:R-:W-:Y:S01]  /*5ec0*/  PRMT R23, RZ, 0x7610, R23 ;  /* 0x00007610ff177816 */ /* 0x000fe20000000017 */
[----:B------:R-:W-:Y:S02]  /*5ed0*/  IMAD.X R5, R0, 0x1, R62, P1 ;  /* 0x0000000100057824 */ /* 0x000fe400008e063e */
[----:B------:R-:W2:Y:S01]  /*5ee0*/  LDL R62, [R1+0x298] ;  /* 0x00029800013e7983 */ /* 0x000ea20000100800 */
[----:B------:R-:W-:-:S03]  /*5ef0*/  PRMT R46, RZ, 0x7610, R46 ;  /* 0x00007610ff2e7816 */ /* 0x000fc6000000002e */
[----:B------:R0:W2:Y:S01]  /*5f00*/  @P2 LDG.E.U8 R23, desc[UR14][R4.64] ;  /* 0x0000000e04172981 */ /* 0x0000a2000c1e1100 */
[----:B---3--:R-:W-:-:S03]  /*5f10*/  IMAD.X R7, R0, 0x1, R8, P0 ;  /* 0x0000000100077824 */ /* 0x008fc600000e0608 */
[----:B------:R-:W3:Y:S01]  /*5f20*/  LDL R8, [R1+0x2a4] ;  /* 0x0002a40001087983 */ /* 0x000ee20000100800 */
[----:B------:R-:W-:-:S03]  /*5f30*/  ISETP.GT.AND P3, PT, R3, 0x7, PT ;  /* 0x000000070300780c */ /* 0x000fc60003f64270 */
[----:B------:R1:W3:Y:S01]  /*5f40*/  @P2 LDG.E.U8 R46, desc[UR14][R6.64] ;  /* 0x0000000e062e2981 */ /* 0x0002e2000c1e1100 */
[----:B0-----:R-:W-:-:S03]  /*5f50*/  IADD3 R4, P1, R2, R60, RZ ;  /* 0x0000003c02047210 */ /* 0x001fc60007f3e0ff */
[----:B------:R-:W3:Y:S02]  /*5f60*/  LDL R60, [R1+0x2a0] ;  /* 0x0002a000013c7983 */ /* 0x000ee40000100800 */
[----:B------:R-:W-:Y:S02]  /*5f70*/  IMAD.X R5, R0, 0x1, R55, P1 ;  /* 0x0000000100057824 */ /* 0x000fe400008e0637 */
[----:B------:R-:W3:Y:S01]  /*5f80*/  LDL R55, [R1+0x2b4] ;  /* 0x0002b40001377983 */ /* 0x000ee20000100800 */
[----:B-1----:R-:W-:-:S03]  /*5f90*/  IADD3 R6, P0, R2, R63, RZ ;  /* 0x0000003f02067210 */ /* 0x002fc60007f1e0ff */
[----:B------:R-:W3:Y:S01]  /*5fa0*/  LDL R63, [R1+0x2ac] ;  /* 0x0002ac00013f7983 */ /* 0x000ee20000100800 */
[----:B------:R-:W-:Y:S02]  /*5fb0*/  PRMT R22, RZ, 0x7610, R22 ;  /* 0x00007610ff167816 */ /* 0x000fe40000000016 */
[----:B------:R-:W-:-:S04]  /*5fc0*/  PRMT R13, RZ, 0x7610, R13 ;  /* 0x00007610ff0d7816 */ /* 0x000fc8000000000d */
[----:B------:R-:W3:Y:S01]  /*5fd0*/  @P3 LDG.E.U8 R22, desc[UR14][R4.64] ;  /* 0x0000000e04163981 */ /* 0x000ee2000c1e1100 */
[----:B------:R-:W-:-:S03]  /*5fe0*/  IMAD.X R7, R0, 0x1, R54, P0 ;  /* 0x0000000100077824 */ /* 0x000fc600000e0636 */
[----:B------:R-:W3:Y:S04]  /*5ff0*/  LDL R54, [R1+0x2a8] ;  /* 0x0002a80001367983 */ /* 0x000ee80000100800 */
[----:B------:R0:W3:Y:S02]  /*6000*/  @P3 LDG.E.U8 R13, desc[UR14][R6.64] ;  /* 0x0000000e060d3981 */ /* 0x0000e4000c1e1100 */
[C---:B0-----:R-:W-:Y:S02]  /*6010*/  IADD3 R6, P0, R2.reuse, R61, RZ ;  /* 0x0000003d02067210 */ /* 0x041fe40007f1e0ff */
[----:B------:R-:W3:Y:S01]  /*6020*/  LDL R61, [R1+0x2bc] ;  /* 0x0002bc00013d7983 */ /* 0x000ee20000100800 */
[----:B----4-:R-:W-:-:S03]  /*6030*/  IADD3 R4, P1, R2, R47, RZ ;  /* 0x0000002f02047210 */ /* 0x010fc60007f3e0ff */
[----:B------:R-:W4:Y:S02]  /*6040*/  LDL R47, [R1+0x2b0] ;  /* 0x0002b000012f7983 */ /* 0x000f240000100800 */
[C---:B------:R-:W-:Y:S02]  /*6050*/  IMAD.X R5, R0.reuse, 0x1, R43, P1 ;  /* 0x0000000100057824 */ /* 0x040fe400008e062b */
[----:B------:R-:W4:Y:S01]  /*6060*/  LDL R43, [R1+0x2c4] ;  /* 0x0002c400012b7983 */ /* 0x000f220000100800 */
[----:B--2---:R-:W-:-:S03]  /*6070*/  IMAD.X R7, R0, 0x1, R9, P0 ;  /* 0x0000000100077824 */ /* 0x004fc600000e0609 */
[----:B------:R-:W2:Y:S01]  /*6080*/  LDL R9, [R1+0x2b8] ;  /* 0x0002b80001097983 */ /* 0x000ea20000100800 */
[C---:B------:R-:W-:Y:S02]  /*6090*/  ISETP.GT.AND P2, PT, R3.reuse, 0x8, PT ;  /* 0x000000080300780c */ /* 0x040fe40003f44270 */
[----:B------:R-:W-:Y:S02]  /*60a0*/  PRMT R44, RZ, 0x7610, R44 ;  /* 0x00007610ff2c7816 */ /* 0x000fe4000000002c */
[----:B------:R-:W-:Y:S02]  /*60b0*/  PRMT R21, RZ, 0x7610, R21 ;  /* 0x00007610ff157816 */ /* 0x000fe40000000015 */
[----:B------:R-:W-:-:S07]  /*60c0*/  ISETP.GT.AND P3, PT, R3, 0x9, PT ;  /* 0x000000090300780c */ /* 0x000fce0003f64270 */
[----:B------:R3:W2:Y:S04]  /*60d0*/  @P2 LDG.E.U8 R44, desc[UR14][R6.64] ;  /* 0x0000000e062c2981 */ /* 0x0006a8000c1e1100 */
[----:B------:R0:W2:Y:S01]  /*60e0*/  @P2 LDG.E.U8 R21, desc[UR14][R4.64] ;  /* 0x0000000e04152981 */ /* 0x0000a2000c1e1100 */
[----:B---3--:R-:W-:-:S03]  /*60f0*/  IADD3 R6, P0, R2, R8, RZ ;  /* 0x0000000802067210 */ /* 0x008fc60007f1e0ff */
[----:B------:R-:W3:Y:S01]  /*6100*/  LDL R8, [R1+0x2c0] ;  /* 0x0002c00001087983 */ /* 0x000ee20000100800 */
[----:B0-----:R-:W-:-:S03]  /*6110*/  IADD3 R4, P1, R2, R64, RZ ;  /* 0x0000004002047210 */ /* 0x001fc60007f3e0ff */
[----:B------:R-:W3:Y:S02]  /*6120*/  LDL R64, [R1+0x2cc] ;  /* 0x0002cc0001407983 */ /* 0x000ee40000100800 */
[C---:B------:R-:W-:Y:S02]  /*6130*/  IMAD.X R5, R0.reuse, 0x1, R62, P1 ;  /* 0x0000000100057824 */ /* 0x040fe400008e063e */
[----:B------:R-:W3:Y:S01]  /*6140*/  LDL R62, [R1+0x2d4] ;  /* 0x0002d400013e7983 */ /* 0x000ee20000100800 */
[----:B------:R-:W-:Y:S01]  /*6150*/  PRMT R12, RZ, 0x7610, R12 ;  /* 0x00007610ff0c7816 */ /* 0x000fe2000000000c */
[----:B------:R-:W-:Y:S01]  /*6160*/  IMAD.X R7, R0, 0x1, R60, P0 ;  /* 0x0000000100077824 */ /* 0x000fe200000e063c */
[----:B------:R-:W-:Y:S01]  /*6170*/  PRMT R20, RZ, 0x7610, R20 ;  /* 0x00007610ff147816 */ /* 0x000fe20000000014 */
[----:B------:R-:W3:Y:S04]  /*6180*/  LDL R60, [R1+0x2c8] ;  /* 0x0002c800013c7983 */ /* 0x000ee80000100800 */
[----:B------:R0:W3:Y:S04]  /*6190*/  @P3 LDG.E.U8 R12, desc[UR14][R6.64] ;  /* 0x0000000e060c3981 */ /* 0x0000e8000c1e1100 */
[----:B------:R1:W3:Y:S01]  /*61a0*/  @P3 LDG.E.U8 R20, desc[UR14][R4.64] ;  /* 0x0000000e04143981 */ /* 0x0002e2000c1e1100 */
[----:B0-----:R-:W-:-:S03]  /*61b0*/  IADD3 R6, P0, R2, R55, RZ ;  /* 0x0000003702067210 */ /* 0x001fc60007f1e0ff */
[----:B------:R-:W3:Y:S01]  /*61c0*/  LDL R55, [R1+0x2d0] ;  /* 0x0002d00001377983 */ /* 0x000ee20000100800 */
[----:B-1----:R-:W-:Y:S02]  /*61d0*/  IADD3 R4, P1, R2, R63, RZ ;  /* 0x0000003f02047210 */ /* 0x002fe40007f3e0ff */
[----:B------:R-:W-:Y:S01]  /*61e0*/  ISETP.GT.AND P2, PT, R3, 0xa, PT ;  /* 0x0000000a0300780c */ /* 0x000fe20003f44270 */
[----:B------:R-:W3:Y:S02]  /*61f0*/  LDL R63, [R1+0x2dc] ;  /* 0x0002dc00013f7983 */ /* 0x000ee40000100800 */
[----:B------:R-:W-:Y:S02]  /*6200*/  IMAD.X R5, R0, 0x1, R54, P1 ;  /* 0x0000000100057824 */ /* 0x000fe400008e0636 */
[----:B------:R-:W3:Y:S01]  /*6210*/  LDL R54, [R1+0x2e4] ;  /* 0x0002e40001367983 */ /* 0x000ee20000100800 */
[----:B------:R-:W-:Y:S02]  /*6220*/  PRMT R53, RZ, 0x7610, R53 ;  /* 0x00007610ff357816 */ /* 0x000fe40000000035 */
[----:B------:R-:W-:-:S06]  /*6230*/  PRMT R19, RZ, 0x7610, R19 ;  /* 0x00007610ff137816 */ /* 0x000fcc0000000013 */
[----:B------:R0:W3:Y:S02]  /*6240*/  @P2 LDG.E.U8 R19, desc[UR14][R4.64] ;  /* 0x0000000e04132981 */ /* 0x0000e4000c1e1100 */
[----:B0-----:R-:W-:Y:S02]  /*6250*/  IADD3 R4, P1, R2, R61, RZ ;  /* 0x0000003d02047210 */ /* 0x001fe40007f3e0ff */
[----:B------:R-:W3:Y:S01]  /*6260*/  LDL R61, [R1+0x2e8] ;  /* 0x0002e800013d7983 */ /* 0x000ee20000100800 */
[----:B----4-:R-:W-:-:S03]  /*6270*/  IMAD.X R7, R0, 0x1, R47, P0 ;  /* 0x0000000100077824 */ /* 0x010fc600000e062f */
[----:B------:R-:W4:Y:S04]  /*6280*/  LDL R47, [R1+0x2d8] ;  /* 0x0002d800012f7983 */ /* 0x000f280000100800 */
[----:B------:R0:W4:Y:S02]  /*6290*/  @P2 LDG.E.U8 R53, desc[UR14][R6.64] ;  /* 0x0000000e06352981 */ /* 0x000124000c1e1100 */
[----:B0-----:R-:W-:Y:S02]  /*62a0*/  IADD3 R6, P0, R2, R43, RZ ;  /* 0x0000002b02067210 */ /* 0x001fe40007f1e0ff */
[----:B------:R-:W4:Y:S01]  /*62b0*/  LDL R43, [R1+0x2e0] ;  /* 0x0002e000012b7983 */ /* 0x000f220000100800 */
[----:B--2---:R-:W-:-:S03]  /*62c0*/  IMAD.X R5, R0, 0x1, R9, P1 ;  /* 0x0000000100057824 */ /* 0x004fc600008e0609 */
[----:B------:R-:W2:Y:S01]  /*62d0*/  LDL R9, [R1+0x2ec] ;  /* 0x0002ec0001097983 */ /* 0x000ea20000100800 */
[C---:B------:R-:W-:Y:S02]  /*62e0*/  ISETP.GT.AND P3, PT, R3.reuse, 0xb, PT ;  /* 0x0000000b0300780c */ /* 0x040fe40003f64270 */
[----:B------:R-:W-:Y:S02]  /*62f0*/  PRMT R52, RZ, 0x7610, R52 ;  /* 0x00007610ff347816 */ /* 0x000fe40000000034 */
[----:B------:R-:W-:Y:S02]  /*6300*/  PRMT R18, RZ, 0x7610, R18 ;  /* 0x00007610ff127816 */ /* 0x000fe40000000012 */
[----:B------:R-:W-:-:S07]  /*6310*/  ISETP.GT.AND P2, PT, R3, 0xc, PT ;  /* 0x0000000c0300780c */ /* 0x000fce0003f44270 */
[----:B------:R0:W2:Y:S01]  /*6320*/  @P3 LDG.E.U8 R18, desc[UR14][R4.64] ;  /* 0x0000000e04123981 */ /* 0x0000a2000c1e1100 */
[----:B---3--:R-:W-:-:S03]  /*6330*/  IMAD.X R7, R0, 0x1, R8, P0 ;  /* 0x0000000100077824 */ /* 0x008fc600000e0608 */
[----:B------:R-:W3:Y:S01]  /*6340*/  LDL R8, [R1+0x2f4] ;  /* 0x0002f40001087983 */ /* 0x000ee20000100800 */
[----:B0-----:R-:W-:-:S03]  /*6350*/  IADD3 R4, P1, R2, R64, RZ ;  /* 0x0000004002047210 */ /* 0x001fc60007f3e0ff */
[----:B------:R0:W3:Y:S01]  /*6360*/  @P3 LDG.E.U8 R52, desc[UR14][R6.64] ;  /* 0x0000000e06343981 */ /* 0x0000e2000c1e1100 */
[----:B------:R-:W-:Y:S02]  /*6370*/  PRMT R17, RZ, 0x7610, R17 ;  /* 0x00007610ff117816 */ /* 0x000fe40000000011 */
[----:B------:R-:W-:Y:S01]  /*6380*/  PRMT R51, RZ, 0x7610, R51 ;  /* 0x00007610ff337816 */ /* 0x000fe20000000033 */
[----:B------:R-:W3:Y:S01]  /*6390*/  LDL R64, [R1+0x31c] ;  /* 0x00031c0001407983 */ /* 0x000ee20000100800 */
[----:B0-----:R-:W-:-:S03]  /*63a0*/  IADD3 R6, P0, R2, R62, RZ ;  /* 0x0000003e02067210 */ /* 0x001fc60007f1e0ff */
[----:B------:R-:W3:Y:S01]  /*63b0*/  LDL R62, [R1+0x2fc] ;  /* 0x0002fc00013e7983 */ /* 0x000ee20000100800 */
[----:B------:R-:W-:-:S03]  /*63c0*/  IMAD.X R5, R0, 0x1, R60, P1 ;  /* 0x0000000100057824 */ /* 0x000fc600008e063c */
[----:B------:R-:W3:Y:S04]  /*63d0*/  LDL R60, [R1+0x304] ;  /* 0x00030400013c7983 */ /* 0x000ee80000100800 */
[----:B------:R0:W3:Y:S01]  /*63e0*/  @P2 LDG.E.U8 R17, desc[UR14][R4.64] ;  /* 0x0000000e04112981 */ /* 0x0000e2000c1e1100 */
[----:B------:R-:W-:-:S03]  /*63f0*/  IMAD.X R7, R0, 0x1, R55, P0 ;  /* 0x0000000100077824 */ /* 0x000fc600000e0637 */
[----:B------:R-:W3:Y:S04]  /*6400*/  LDL R55, [R1+0x2f8] ;  /* 0x0002f80001377983 */ /* 0x000ee80000100800 */
[----:B------:R1:W3:Y:S01]  /*6410*/  @P2 LDG.E.U8 R51, desc[UR14][R6.64] ;  /* 0x0000000e06332981 */ /* 0x0002e2000c1e1100 */
[C---:B0-----:R-:W-:Y:S02]  /*6420*/  IADD3 R4, P1, R2.reuse, R63, RZ ;  /* 0x0000003f02047210 */ /* 0x041fe40007f3e0ff */
[----:B------:R-:W-:Y:S01]  /*6430*/  ISETP.GT.AND P3, PT, R3, 0xd, PT ;  /* 0x0000000d0300780c */ /* 0x000fe20003f64270 */
[----:B------:R-:W3:Y:S01]  /*6440*/  LDL R63, [R1+0x310] ;  /* 0x00031000013f7983 */ /* 0x000ee20000100800 */
[----:B-1----:R-:W-:-:S03]  /*6450*/  IADD3 R6, P0, R2, R54, RZ ;  /* 0x0000003602067210 */ /* 0x002fc60007f1e0ff */
[----:B------:R-:W3:Y:S01]  /*6460*/  LDL R54, [R1+0x300] ;  /* 0x0003000001367983 */ /* 0x000ee20000100800 */
[----:B------:R-:W-:Y:S01]  /*6470*/  PRMT R16, RZ, 0x7610, R16 ;  /* 0x00007610ff107816 */ /* 0x000fe20000000010 */
[C---:B----4-:R-:W-:Y:S02]  /*6480*/  IMAD.X R5, R0.reuse, 0x1, R47, P1 ;  /* 0x0000000100057824 */ /* 0x050fe400008e062f */
[----:B------:R-:W4:Y:S04]  /*6490*/  LDL R47, [R1+0x30c] ;  /* 0x00030c00012f7983 */ /* 0x000f280000100800 */
[----:B------:R2:W4:Y:S01]  /*64a0*/  @P3 LDG.E.U8 R16, desc[UR14][R4.64] ;  /* 0x0000000e04103981 */ /* 0x000522000c1e1100 */
[----:B------:R-:W-:-:S03]  /*64b0*/  IMAD.X R7, R0, 0x1, R43, P0 ;  /* 0x0000000100077824 */ /* 0x000fc600000e062b */
[----:B------:R-:W4:Y:S01]  /*64c0*/  LDL R43, [R1+0x308] ;  /* 0x00030800012b7983 */ /* 0x000f220000100800 */
[----:B--2---:R-:W-:-:S05]  /*64d0*/  IADD3 R4, P1, R2, R9, RZ ;  /* 0x0000000902047210 */ /* 0x004fca0007f3e0ff */
[----:B------:R-:W-:Y:S02]  /*64e0*/  IMAD.X R5, R0, 0x1, R61, P1 ;  /* 0x0000000100057824 */ /* 0x000fe400008e063d */
[----:B------:R-:W2:Y:S01]  /*64f0*/  LDL R61, [R1+0x318] ;  /* 0x00031800013d7983 */ /* 0x000ea20000100800 */
[----:B------:R-:W-:Y:S02]  /*6500*/  ISETP.GT.AND P2, PT, R3, 0xe, PT ;  /* 0x0000000e0300780c */ /* 0x000fe40003f44270 */
[----:B------:R-:W-:Y:S02]  /*6510*/  PRMT R50, RZ, 0x7610, R50 ;  /* 0x00007610ff327816 */ /* 0x000fe40000000032 */
[----:B------:R-:W-:-:S04]  /*6520*/  PRMT R11, RZ, 0x7610, R11 ;  /* 0x00007610ff0b7816 */ /* 0x000fc8000000000b */
[----:B------:R0:W2:Y:S05]  /*6530*/  @P3 LDG.E.U8 R50, desc[UR14][R6.64] ;  /* 0x0000000e06323981 */ /* 0x0000aa000c1e1100 */
[----:B------:R1:W2:Y:S01]  /*6540*/  @P2 LDG.E.U8 R11, desc[UR14][R4.64] ;  /* 0x0000000e040b2981 */ /* 0x0002a2000c1e1100 */
[----:B---3--:R-:W-:-:S05]  /*6550*/  IADD3 R8, P0, R2, R8, RZ ;  /* 0x0000000802087210 */ /* 0x008fca0007f1e0ff */
[----:B------:R-:W-:Y:S01]  /*6560*/  IMAD.X R9, R0, 0x1, R65, P0 ;  /* 0x0000000100097824 */ /* 0x000fe200000e0641 */
[C---:B0-----:R-:W-:Y:S01]  /*6570*/  IADD3 R6, P1, R2.reuse, R62, RZ ;  /* 0x0000003e02067210 */ /* 0x041fe20007f3e0ff */
[----:B------:R-:W3:Y:S04]  /*6580*/  LDL R65, [R1+0x328] ;  /* 0x0003280001417983 */ /* 0x000ee80000100800 */
[----:B------:R-:W3:Y:S01]  /*6590*/  LDL R62, [R1+0x324] ;  /* 0x00032400013e7983 */ /* 0x000ee20000100800 */
[----:B-1----:R-:W-:-:S03]  /*65a0*/  IADD3 R4, P0, R2, R60, RZ ;  /* 0x0000003c02047210 */ /* 0x002fc60007f1e0ff */
[----:B------:R-:W3:Y:S01]  /*65b0*/  LDL R60, [R1+0x320] ;  /* 0x00032000013c7983 */ /* 0x000ee20000100800 */
[----:B------:R-:W-:-:S03]  /*65c0*/  IMAD.X R7, R0, 0x1, R55, P1 ;  /* 0x0000000100077824 */ /* 0x000fc600008e0637 */
[----:B------:R-:W3:Y:S01]  /*65d0*/  LDL R55, [R1+0x32c] ;  /* 0x00032c0001377983 */ /* 0x000ee20000100800 */
[----:B------:R-:W-:Y:S02]  /*65e0*/  PRMT R49, RZ, 0x7610, R49 ;  /* 0x00007610ff317816 */ /* 0x000fe40000000031 */
[----:B------:R-:W-:-:S04]  /*65f0*/  ISETP.GT.AND P3, PT, R3, 0xf, PT ;  /* 0x0000000f0300780c */ /* 0x000fc80003f64270 */
[----:B------:R4:W3:Y:S01]  /*6600*/  @P2 LDG.E.U8 R49, desc[UR14][R8.64] ;  /* 0x0000000e08312981 */ /* 0x0008e2000c1e1100 */
[----:B------:R-:W-:-:S03]  /*6610*/  IMAD.X R5, R0, 0x1, R54, P0 ;  /* 0x0000000100057824 */ /* 0x000fc600000e0636 */
[----:B------:R-:W3:Y:S01]  /*6620*/  LDL R54, [R1+0x334] ;  /* 0x0003340001367983 */ /* 0x000ee20000100800 */
[----:B------:R-:W-:Y:S02]  /*6630*/  PRMT R10, RZ, 0x7610, R10 ;  /* 0x00007610ff0a7816 */ /* 0x000fe4000000000a */
[----:B------:R-:W-:-:S04]  /*6640*/  ISETP.GT.AND P4, PT, R3, 0x10, PT ;  /* 0x000000100300780c */ /* 0x000fc80003f84270 */
[----:B------:R0:W3:Y:S01]  /*6650*/  @P3 LDG.E.U8 R10, desc[UR14][R6.64] ;  /* 0x0000000e060a3981 */ /* 0x0000e2000c1e1100 */
[----:B------:R-:W-:Y:S02]  /*6660*/  PRMT R42, RZ, 0x7610, R42 ;  /* 0x00007610ff2a7816 */ /* 0x000fe4000000002a */
[----:B----4-:R-:W-:Y:S02]  /*6670*/  IADD3 R8, P1, R2, R47, RZ ;  /* 0x0000002f02087210 */ /* 0x010fe40007f3e0ff */
[----:B------:R-:W4:Y:S03]  /*6680*/  LDL R47, [R1+0x330] ;  /* 0x00033000012f7983 */ /* 0x000f260000100800 */
[----:B------:R-:W-:Y:S02]  /*6690*/  IMAD.X R9, R0, 0x1, R43, P1 ;  /* 0x0000000100097824 */ /* 0x000fe400008e062b */
[----:B------:R-:W4:Y:S01]  /*66a0*/  LDL R43, [R1+0x33c] ;  /* 0x00033c00012b7983 */ /* 0x000f220000100800 */
[----:B0-----:R-:W-:-:S03]  /*66b0*/  IADD3 R6, P1, R2, R64, RZ ;  /* 0x0000004002067210 */ /* 0x001fc60007f3e0ff */
[----:B------:R-:W4:Y:S04]  /*66c0*/  LDL R64, [R1+0x338] ;  /* 0x0003380001407983 */ /* 0x000f280000100800 */
[----:B------:R-:W4:Y:S04]  /*66d0*/  @P4 LDG.E.U8 R42, desc[UR14][R8.64] ;  /* 0x0000000e082a4981 */ /* 0x000f28000c1e1100 */
[----:B------:R-:W4:Y:S01]  /*66e0*/  LDL R8, [R1+0x340] ;  /* 0x0003400001087983 */ /* 0x000f220000100800 */
[----:B------:R-:W-:Y:S02]  /*66f0*/  PRMT R48, RZ, 0x7610, R48 ;  /* 0x00007610ff307816 */ /* 0x000fe40000000030 */
[----:B------:R-:W-:Y:S01]  /*6700*/  PRMT R41, RZ, 0x7610, R41 ;  /* 0x00007610ff297816 */ /* 0x000fe20000000029 */
[----:B------:R-:W4:Y:S04]  /*6710*/  LDL R9, [R1+0x360] ;  /* 0x0003600001097983 */ /* 0x000f280000100800 */
[----:B------:R0:W4:Y:S01]  /*6720*/  @P3 LDG.E.U8 R48, desc[UR14][R4.64] ;  /* 0x0000000e04303981 */ /* 0x000122000c1e1100 */
[----:B--2---:R-:W-:-:S03]  /*6730*/  IMAD.X R7, R0, 0x1, R61, P1 ;  /* 0x0000000100077824 */ /* 0x004fc600008e063d */
[----:B------:R-:W2:Y:S01]  /*6740*/  LDL R61, [R1+0x344] ;  /* 0x00034400013d7983 */ /* 0x000ea20000100800 */
[----:B0-----:R-:W-:Y:S02]  /*6750*/  IADD3 R4, P2, R2, R66, RZ ;  /* 0x0000004202047210 */ /* 0x001fe40007f5e0ff */
[----:B------:R-:W-:Y:S01]  /*6760*/  ISETP.GT.AND P0, PT, R3, 0x11, PT ;  /* 0x000000110300780c */ /* 0x000fe20003f04270 */
[----:B------:R-:W2:Y:S02]  /*6770*/  LDL R66, [R1+0x124] ;  /* 0x0001240001427983 */ /* 0x000ea40000100800 */
[----:B------:R-:W-:Y:S02]  /*6780*/  IMAD.X R5, R0, 0x1, R63, P2 ;  /* 0x0000000100057824 */ /* 0x000fe400010e063f */
[----:B------:R-:W2:Y:S04]  /*6790*/  LDL R63, [R1+0x34c] ;  /* 0x00034c00013f7983 */ /* 0x000ea80000100800 */
[----:B------:R3:W2:Y:S01]  /*67a0*/  @P4 LDG.E.U8 R41, desc[UR14][R4.64] ;  /* 0x0000000e04294981 */ /* 0x0006a2000c1e1100 */
[----:B------:R-:W-:-:S02]  /*67b0*/  PRMT R31, RZ, 0x7610, R31 ;  /* 0x00007610ff1f7816 */ /* 0x000fc4000000001f */
[----:B------:R-:W-:-:S04]  /*67c0*/  PRMT R29, RZ, 0x7610, R29 ;  /* 0x00007610ff1d7816 */ /* 0x000fc8000000001d */
[----:B------:R0:W2:Y:S01]  /*67d0*/  @P0 LDG.E.U8 R31, desc[UR14][R6.64] ;  /* 0x0000000e061f0981 */ /* 0x0000a2000c1e1100 */
[----:B------:R-:W-:Y:S02]  /*67e0*/  ISETP.GT.AND P2, PT, R3, 0x12, PT ;  /* 0x000000120300780c */ /* 0x000fe40003f44270 */
[----:B---3--:R-:W-:Y:S02]  /*67f0*/  IADD3 R4, P1, R2, R62, RZ ;  /* 0x0000003e02047210 */ /* 0x008fe40007f3e0ff */
[----:B------:R-:W3:Y:S03]  /*6800*/  LDL R62, [R1+0x348] ;  /* 0x00034800013e7983 */ /* 0x000ee60000100800 */
[----:B------:R-:W-:Y:S02]  /*6810*/  IMAD.X R5, R0, 0x1, R60, P1 ;  /* 0x0000000100057824 */ /* 0x000fe400008e063c */
[----:B------:R-:W3:Y:S01]  /*6820*/  LDL R60, [R1+0x354] ;  /* 0x00035400013c7983 */ /* 0x000ee20000100800 */
[----:B0-----:R-:W-:-:S03]  /*6830*/  IADD3 R6, P1, R2, R55, RZ ;  /* 0x0000003702067210 */ /* 0x001fc60007f3e0ff */
[----:B------:R0:W3:Y:S04]  /*6840*/  @P0 LDG.E.U8 R29, desc[UR14][R4.64] ;  /* 0x0000000e041d0981 */ /* 0x0000e8000c1e1100 */
[----:B------:R-:W3:Y:S01]  /*6850*/  LDL R55, [R1+0x350] ;  /* 0x0003500001377983 */ /* 0x000ee20000100800 */
[----:B------:R-:W-:Y:S02]  /*6860*/  PRMT R39, RZ, 0x7610, R39 ;  /* 0x00007610ff277816 */ /* 0x000fe40000000027 */
[----:B0-----:R-:W-:Y:S02]  /*6870*/  IADD3 R4, P0, R2, R54, RZ ;  /* 0x0000003602047210 */ /* 0x001fe40007f1e0ff */
[----:B------:R-:W3:Y:S01]  /*6880*/  LDL R54, [R1+0x35c] ;  /* 0x00035c0001367983 */ /* 0x000ee20000100800 */
[----:B------:R-:W-:Y:S01]  /*6890*/  IMAD.X R7, R0, 0x1, R65, P1 ;  /* 0x0000000100077824 */ /* 0x000fe200008e0641 */
[----:B------:R-:W-:-:S02]  /*68a0*/  ISETP.GT.AND P1, PT, R3, 0x13, PT ;  /* 0x000000130300780c */ /* 0x000fc40003f24270 */
[----:B------:R-:W-:Y:S01]  /*68b0*/  PRMT R38, RZ, 0x7610, R38 ;  /* 0x00007610ff267816 */ /* 0x000fe20000000026 */
[----:B------:R-:W3:Y:S01]  /*68c0*/  LDL R65, [R1+0x3d4] ;  /* 0x0003d40001417983 */ /* 0x000ee20000100800 */
[----:B----4-:R-:W-:-:S03]  /*68d0*/  IMAD.X R5, R0, 0x1, R47, P0 ;  /* 0x0000000100057824 */ /* 0x010fc600000e062f */
[----:B------:R-:W4:Y:S04]  /*68e0*/  LDL R47, [R1+0x358] ;  /* 0x00035800012f7983 */ /* 0x000f280000100800 */
[----:B------:R0:W4:Y:S02]  /*68f0*/  @P2 LDG.E.U8 R39, desc[UR14][R4.64] ;  /* 0x0000000e04272981 */ /* 0x000124000c1e1100 */
[----:B0-----:R-:W-:Y:S02]  /*6900*/  IADD3 R4, P0, R2, R43, RZ ;  /* 0x0000002b02047210 */ /* 0x001fe40007f1e0ff */
[----:B------:R-:W4:Y:S03]  /*6910*/  LDL R43, [R1+0x364] ;  /* 0x00036400012b7983 */ /* 0x000f260000100800 */
[----:B------:R-:W-:Y:S01]  /*6920*/  IMAD.X R5, R0, 0x1, R64, P0 ;  /* 0x0000000100057824 */ /* 0x000fe200000e0640 */
[----:B------:R-:W-:Y:S01]  /*6930*/  PRMT R40, RZ, 0x7610, R40 ;  /* 0x00007610ff287816 */ /* 0x000fe20000000028 */
[----:B------:R-:W4:Y:S04]  /*6940*/  LDL R64, [R1+0x3d0] ;  /* 0x0003d00001407983 */ /* 0x000f280000100800 */
[----:B------:R2:W4:Y:S04]  /*6950*/  @P1 LDG.E.U8 R38, desc[UR14][R4.64] ;  /* 0x0000000e04261981 */ /* 0x000528000c1e1100 */
[----:B------:R-:W4:Y:S04]  /*6960*/  @P2 LDG.E.U8 R40, desc[UR14][R6.64] ;  /* 0x0000000e06282981 */ /* 0x000f28000c1e1100 */
[----:B------:R-:W4:Y:S04]  /*6970*/  LDL R7, [R1+0x37c] ;  /* 0x00037c0001077983 */ /* 0x000f280000100800 */
[----:B------:R-:W4:Y:S01]  /*6980*/  LDL R6, [R1+0x378] ;  /* 0x0003780001067983 */ /* 0x000f220000100800 */
[----:B--2---:R-:W-:-:S03]  /*6990*/  IADD3 R4, P0, R2, R61, RZ ;  /* 0x0000003d02047210 */ /* 0x004fc60007f1e0ff */
[----:B------:R-:W2:Y:S02]  /*69a0*/  LDL R61, [R1+0x370] ;  /* 0x00037000013d7983 */ /* 0x000ea40000100800 */
[----:B------:R-:W-:Y:S02]  /*69b0*/  IMAD.X R5, R0, 0x1, R8, P0 ;  /* 0x0000000100057824 */ /* 0x000fe400000e0608 */
[----:B------:R-:W2:Y:S01]  /*69c0*/  LDL R8, [R1+0x374] ;  /* 0x0003740001087983 */ /* 0x000ea20000100800 */
[----:B------:R-:W-:-:S06]  /*69d0*/  PRMT R30, RZ, 0x7610, R30 ;  /* 0x00007610ff1e7816 */ /* 0x000fcc000000001e */
[----:B------:R0:W2:Y:S01]  /*69e0*/  @P1 LDG.E.U8 R30, desc[UR14][R4.64] ;  /* 0x0000000e041e1981 */ /* 0x0000a2000c1e1100 */
[----:B------:R-:W-:Y:S02]  /*69f0*/  ISETP.GT.AND P1, PT, R3, 0x14, PT ;  /* 0x000000140300780c */ /* 0x000fe40003f24270 */
[----:B------:R-:W-:Y:S02]  /*6a00*/  PRMT R37, RZ, 0x7610, R37 ;  /* 0x00007610ff257816 */ /* 0x000fe40000000025 */
[----:B0-----:R-:W-:Y:S02]  /*6a10*/  IADD3 R4, P0, R2, R63, RZ ;  /* 0x0000003f02047210 */ /* 0x001fe40007f1e0ff */
[----:B------:R-:W-:Y:S01]  /*6a20*/  PRMT R36, RZ, 0x7610, R36 ;  /* 0x00007610ff247816 */ /* 0x000fe20000000024 */
[----:B------:R-:W2:Y:S02]  /*6a30*/  LDL R63, [R1+0x3dc] ;  /* 0x0003dc00013f7983 */ /* 0x000ea40000100800 */
[----:B---3--:R-:W-:Y:S01]  /*6a40*/  IMAD.X R5, R0, 0x1, R62, P0 ;  /* 0x0000000100057824 */ /* 0x008fe200000e063e */
[----:B------:R-:W-:Y:S01]  /*6a50*/  PRMT R28, RZ, 0x7610, R28 ;  /* 0x00007610ff1c7816 */ /* 0x000fe2000000001c */
[----:B------:R-:W3:Y:S04]  /*6a60*/  LDL R62, [R1+0x390] ;  /* 0x00039000013e7983 */ /* 0x000ee80000100800 */
[----:B------:R0:W3:Y:S02]  /*6a70*/  @P1 LDG.E.U8 R37, desc[UR14][R4.64] ;  /* 0x0000000e04251981 */ /* 0x0000e4000c1e1100 */
[----:B0-----:R-:W-:-:S02]  /*6a80*/  IADD3 R4, P0, R2, R60, RZ ;  /* 0x0000003c02047210 */ /* 0x001fc40007f1e0ff */
[----:B------:R-:W3:Y:S03]  /*6a90*/  LDL R60, [R1+0x384] ;  /* 0x00038400013c7983 */ /* 0x000ee60000100800 */
[----:B------:R-:W-:Y:S02]  /*6aa0*/  IMAD.X R5, R0, 0x1, R55, P0 ;  /* 0x0000000100057824 */ /* 0x000fe400000e0637 */
[----:B------:R-:W3:Y:S04]  /*6ab0*/  LDL R55, [R1+0x380] ;  /* 0x0003800001377983 */ /* 0x000ee80000100800 */
[----:B------:R0:W3:Y:S01]  /*6ac0*/  @P1 LDG.E.U8 R36, desc[UR14][R4.64] ;  /* 0x0000000e04241981 */ /* 0x0000e2000c1e1100 */
[----:B------:R-:W-:-:S02]  /*6ad0*/  ISETP.GT.AND P1, PT, R3, 0x15, PT ;  /* 0x000000150300780c */ /* 0x000fc40003f24270 */
[----:B0-----:R-:W-:Y:S02]  /*6ae0*/  IADD3 R4, P0, R2, R54, RZ ;  /* 0x0000003602047210 */ /* 0x001fe40007f1e0ff */
[----:B------:R-:W3:Y:S01]  /*6af0*/  LDL R54, [R1+0x38c] ;  /* 0x00038c0001367983 */ /* 0x000ee20000100800 */
[----:B------:R-:W-:Y:S02]  /*6b00*/  PRMT R26, RZ, 0x7610, R26 ;  /* 0x00007610ff1a7816 */ /* 0x000fe4000000001a */
[----:B----4-:R-:W-:Y:S02]  /*6b10*/  IMAD.X R5, R0, 0x1, R47, P0 ;  /* 0x0000000100057824 */ /* 0x010fe400000e062f */
[----:B------:R-:W4:Y:S04]  /*6b20*/  LDL R47, [R1+0x388] ;  /* 0x00038800012f7983 */ /* 0x000f280000100800 */
[----:B------:R0:W4:Y:S02]  /*6b30*/  @P1 LDG.E.U8 R28, desc[UR14][R4.64] ;  /* 0x0000000e041c1981 */ /* 0x000124000c1e1100 */
[----:B0-----:R-:W-:-:S02]  /*6b40*/  IADD3 R4, P0, R2, R43, RZ ;  /* 0x0000002b02047210 */ /* 0x001fc40007f1e0ff */
[----:B------:R-:W4:Y:S03]  /*6b50*/  LDL R43, [R1+0x394] ;  /* 0x00039400012b7983 */ /* 0x000f260000100800 */
[----:B------:R-:W-:Y:S02]  /*6b60*/  IMAD.X R5, R0, 0x1, R9, P0 ;  /* 0x0000000100057824 */ /* 0x000fe400000e0609 */
[----:B------:R-:W4:Y:S04]  /*6b70*/  LDL R9, [R1+0x39c] ;  /* 0x00039c0001097983 */ /* 0x000f280000100800 */
[----:B------:R2:W4:Y:S02]  /*6b80*/  @P1 LDG.E.U8 R26, desc[UR14][R4.64] ;  /* 0x0000000e041a1981 */ /* 0x000524000c1e1100 */
[----:B--2---:R-:W-:-:S02]  /*6b90*/  IADD3 R4, P0, R2, R8, RZ ;  /* 0x0000000802047210 */ /* 0x004fc40007f1e0ff */
[----:B------:R-:W2:Y:S01]  /*6ba0*/  LDL R8, [R1+0x398] ;  /* 0x0003980001087983 */ /* 0x000ea20000100800 */
[----:B------:R-:W-:Y:S02]  /*6bb0*/  ISETP.GT.AND P1, PT, R3, 0x16, PT ;  /* 0x000000160300780c */ /* 0x000fe40003f24270 */
[----:B------:R-:W-:Y:S01]  /*6bc0*/  PRMT R35, RZ, 0x7610, R35 ;  /* 0x00007610ff237816 */ /* 0x000fe20000000023 */
[----:B------:R-:W-:Y:S02]  /*6bd0*/  IMAD.X R5, R0, 0x1, R61, P0 ;  /* 0x0000000100057824 */ /* 0x000fe400000e063d */
[----:B------:R-:W2:Y:S08]  /*6be0*/  LDL R61, [R1+0x3a4] ;  /* 0x0003a400013d7983 */ /* 0x000eb00000100800 */
[----:B------:R0:W2:Y:S02]  /*6bf0*/  @P1 LDG.E.U8 R35, desc[UR14][R4.64] ;  /* 0x0000000e04231981 */ /* 0x0000a4000c1e1100 */
[----:B0-----:R-:W-:-:S02]  /*6c00*/  IADD3 R4, P0, R2, R7, RZ ;  /* 0x0000000702047210 */ /* 0x001fc40007f1e0ff */
[----:B------:R-:W2:Y:S03]  /*6c10*/  LDL R7, [R1+0x3a0] ;  /* 0x0003a00001077983 */ /* 0x000ea60000100800 */
[----:B------:R-:W-:Y:S02]  /*6c20*/  IMAD.X R5, R0, 0x1, R6, P0 ;  /* 0x0000000100057824 */ /* 0x000fe400000e0606 */
[----:B------:R-:W2:Y:S01]  /*6c30*/  LDL R6, [R1+0x3ac] ;  /* 0x0003ac0001067983 */ /* 0x000ea20000100800 */
[----:B------:R-:W-:-:S06]  /*6c40*/  PRMT R34, RZ, 0x7610, R34 ;  /* 0x00007610ff227816 */ /* 0x000fcc0000000022 */
[----:B------:R3:W2:Y:S01]  /*6c50*/  @P1 LDG.E.U8 R34, desc[UR14][R4.64] ;  /* 0x0000000e04221981 */ /* 0x0006a2000c1e1100 */
[----:B------:R-:W-:Y:S02]  /*6c60*/  ISETP.GT.AND P1, PT, R3, 0x17, PT ;  /* 0x000000170300780c */ /* 0x000fe40003f24270 */
[----:B------:R-:W-:Y:S02]  /*6c70*/  PRMT R33, RZ, 0x7610, R33 ;  /* 0x00007610ff217816 */ /* 0x000fe40000000021 */
[----:B---3--:R-:W-:Y:S02]  /*6c80*/  IADD3 R4, P0, R2, R60, RZ ;  /* 0x0000003c02047210 */ /* 0x008fe40007f1e0ff */
[----:B------:R-:W3:Y:S03]  /*6c90*/  LDL R60, [R1+0x3a8] ;  /* 0x0003a800013c7983 */ /* 0x000ee60000100800 */
[----:B------:R-:W-:-:S02]  /*6ca0*/  IMAD.X R5, R0, 0x1, R55, P0 ;  /* 0x0000000100057824 */ /* 0x000fc400000e0637 */
[----:B------:R-:W3:Y:S04]  /*6cb0*/  LDL R55, [R1+0x3b4] ;  /* 0x0003b40001377983 */ /* 0x000ee80000100800 */
[----:B------:R0:W3:Y:S01]  /*6cc0*/  @P1 LDG.E.U8 R33, desc[UR14][R4.64] ;  /* 0x0000000e04211981 */ /* 0x0000e2000c1e1100 */
[----:B------:R-:W-:Y:S02]  /*6cd0*/  PRMT R27, RZ, 0x7610, R27 ;  /* 0x00007610ff1b7816 */ /* 0x000fe4000000001b */
[----:B0-----:R-:W-:Y:S02]  /*6ce0*/  IADD3 R4, P0, R2, R54, RZ ;  /* 0x0000003602047210 */ /* 0x001fe40007f1e0ff */
[----:B------:R-:W3:Y:S01]  /*6cf0*/  LDL R54, [R1+0x3b0] ;  /* 0x0003b00001367983 */ /* 0x000ee20000100800 */
[----:B------:R-:W-:-:S02]  /*6d00*/  PRMT R32, RZ, 0x7610, R32 ;  /* 0x00007610ff207816 */ /* 0x000fc40000000020 */
[----:B----4-:R-:W-:Y:S02]  /*6d10*/  IMAD.X R5, R0, 0x1, R47, P0 ;  /* 0x0000000100057824 */ /* 0x010fe400000e062f */
[----:B------:R-:W4:Y:S04]  /*6d20*/  LDL R47, [R1+0x3bc] ;  /* 0x0003bc00012f7983 */ /* 0x000f280000100800 */
[----:B------:R0:W4:Y:S01]  /*6d30*/  @P1 LDG.E.U8 R27, desc[UR14][R4.64] ;  /* 0x0000000e041b1981 */ /* 0x000122000c1e1100 */
[----:B------:R-:W-:Y:S02]  /*6d40*/  ISETP.GT.AND P1, PT, R3, 0x18, PT ;  /* 0x000000180300780c */ /* 0x000fe40003f24270 */
[----:B0-----:R-:W-:Y:S02]  /*6d50*/  IADD3 R4, P0, R2, R43, RZ ;  /* 0x0000002b02047210 */ /* 0x001fe40007f1e0ff */
[----:B------:R-:W4:Y:S03]  /*6d60*/  LDL R43, [R1+0x3b8] ;  /* 0x0003b800012b7983 */ /* 0x000f260000100800 */
[----:B------:R-:W-:Y:S01]  /*6d70*/  IMAD.X R5, R0, 0x1, R62, P0 ;  /* 0x0000000100057824 */ /* 0x000fe200000e063e */
[----:B------:R-:W-:Y:S01]  /*6d80*/  PRMT R25, RZ, 0x7610, R25 ;  /* 0x00007610ff197816 */ /* 0x000fe20000000019 */
[----:B------:R-:W4:Y:S04]  /*6d90*/  LDL R62, [R1+0x3d8] ;  /* 0x0003d800013e7983 */ /* 0x000f280000100800 */
[----:B------:R0:W4:Y:S02]  /*6da0*/  @P1 LDG.E.U8 R32, desc[UR14][R4.64] ;  /* 0x0000000e04201981 */ /* 0x000124000c1e1100 */
[----:B0-----:R-:W-:-:S02]  /*6db0*/  IADD3 R4, P0, R2, R9, RZ ;  /* 0x0000000902047210 */ /* 0x001fc40007f1e0ff */
[----:B------:R-:W4:Y:S03]  /*6dc0*/  LDL R9, [R1+0x3c4] ;  /* 0x0003c40001097983 */ /* 0x000f260000100800 */
[----:B--2---:R-:W-:Y:S02]  /*6dd0*/  IMAD.X R5, R0, 0x1, R8, P0 ;  /* 0x0000000100057824 */ /* 0x004fe400000e0608 */
[----:B------:R-:W2:Y:S04]  /*6de0*/  LDL R8, [R1+0x3c0] ;  /* 0x0003c00001087983 */ /* 0x000ea80000100800 */
[----:B------:R0:W2:Y:S01]  /*6df0*/  @P1 LDG.E.U8 R25, desc[UR14][R4.64] ;  /* 0x0000000e04191981 */ /* 0x0000a2000c1e1100 */
[----:B------:R-:W-:-:S02]  /*6e00*/  ISETP.GT.AND P1, PT, R3, 0x19, PT ;  /* 0x000000190300780c */ /* 0x000fc40003f24270 */
[----:B------:R-:W-:Y:S02]  /*6e10*/  PRMT R24, RZ, 0x7610, R24 ;  /* 0x00007610ff187816 */ /* 0x000fe40000000018 */
[----:B0-----:R-:W-:Y:S02]  /*6e20*/  IADD3 R4, P0, R2, R61, RZ ;  /* 0x0000003d02047210 */ /* 0x001fe40007f1e0ff */
[----:B------:R-:W2:Y:S03]  /*6e30*/  LDL R61, [R1+0x3e4] ;  /* 0x0003e400013d7983 */ /* 0x000ea60000100800 */
[----:B------:R-:W-:Y:S02]  /*6e40*/  IMAD.X R5, R0, 0x1, R7, P0 ;  /* 0x0000000100057824 */ /* 0x000fe400000e0607 */
[----:B------:R-:W2:Y:S04]  /*6e50*/  LDL R7, [R1+0x3cc] ;  /* 0x0003cc0001077983 */ /* 0x000ea80000100800 */
[----:B------:R0:W2:Y:S02]  /*6e60*/  @P1 LDG.E.U8 R24, desc[UR14][R4.64] ;  /* 0x0000000e04181981 */ /* 0x0000a4000c1e1100 */
[----:B0-----:R-:W-:-:S02]  /*6e70*/  IADD3 R4, P0, R2, R6, RZ ;  /* 0x0000000602047210 */ /* 0x001fc40007f1e0ff */
[----:B------:R-:W2:Y:S01]  /*6e80*/  LDL R6, [R1+0x3c8] ;  /* 0x0003c80001067983 */ /* 0x000ea20000100800 */
[----:B------:R-:W-:Y:S02]  /*6e90*/  PRMT R252, RZ, 0x7610, R252 ;  /* 0x00007610fffc7816 */ /* 0x000fe400000000fc */
[----:B---3--:R-:W-:Y:S02]  /*6ea0*/  IMAD.X R5, R0, 0x1, R60, P0 ;  /* 0x0000000100057824 */ /* 0x008fe400000e063c */
[----:B------:R-:W3:Y:S04]  /*6eb0*/  LDL R60, [R1+0x3e0] ;  /* 0x0003e000013c7983 */ /* 0x000ee80000100800 */
[----:B------:R0:W3:Y:S01]  /*6ec0*/  @P1 LDG.E.U8 R252, desc[UR14][R4.64] ;  /* 0x0000000e04fc1981 */ /* 0x0000e2000c1e1100 */
[----:B------:R-:W-:-:S02]  /*6ed0*/  ISETP.GT.AND P1, PT, R3, 0x1a, PT ;  /* 0x0000001a0300780c */ /* 0x000fc40003f24270 */
[----:B------:R-:W-:Y:S02]  /*6ee0*/  PRMT R251, RZ, 0x7610, R251 ;  /* 0x00007610fffb7816 */ /* 0x000fe400000000fb */
[----:B0-----:R-:W-:Y:S02]  /*6ef0*/  IADD3 R4, P0, R2, R55, RZ ;  /* 0x0000003702047210 */ /* 0x001fe40007f1e0ff */
[----:B------:R-:W3:Y:S03]  /*6f00*/  LDL R55, [R1+0x3ec] ;  /* 0x0003ec0001377983 */ /* 0x000ee60000100800 */
[----:B------:R-:W-:Y:S02]  /*6f10*/  IMAD.X R5, R0, 0x1, R54, P0 ;  /* 0x0000000100057824 */ /* 0x000fe400000e0636 */
[----:B------:R-:W3:Y:S04]  /*6f20*/  LDL R54, [R1+0x3e8] ;  /* 0x0003e80001367983 */ /* 0x000ee80000100800 */
[----:B------:R4:W3:Y:S01]  /*6f30*/  @P1 LDG.E.U8 R251, desc[UR14][R4.64] ;  /* 0x0000000e04fb1981 */ /* 0x0008e2000c1e1100 */
[----:B------:R-:W-:-:S02]  /*6f40*/  PRMT R250, RZ, 0x7610, R250 ;  /* 0x00007610fffa7816 */ /* 0x000fc400000000fa */
[----:B----4-:R-:W-:Y:S02]  /*6f50*/  IADD3 R4, P0, R2, R47, RZ ;  /* 0x0000002f02047210 */ /* 0x010fe40007f1e0ff */
[----:B------:R-:W4:Y:S03]  /*6f60*/  LDL R47, [R1+0x3f4] ;  /* 0x0003f400012f7983 */ /* 0x000f260000100800 */
[----:B------:R-:W-:Y:S02]  /*6f70*/  IMAD.X R5, R0, 0x1, R43, P0 ;  /* 0x0000000100057824 */ /* 0x000fe400000e062b */
[----:B------:R-:W4:Y:S04]  /*6f80*/  LDL R43, [R1+0x3f0] ;  /* 0x0003f000012b7983 */ /* 0x000f280000100800 */
[----:B------:R0:W4:Y:S02]  /*6f90*/  @P1 LDG.E.U8 R250, desc[UR14][R4.64] ;  /* 0x0000000e04fa1981 */ /* 0x000124000c1e1100 */
[----:B0-----:R-:W-:-:S02]  /*6fa0*/  IADD3 R4, P0, R2, R9, RZ ;  /* 0x0000000902047210 */ /* 0x001fc40007f1e0ff */
[----:B------:R-:W4:Y:S03]  /*6fb0*/  LDL R9, [R1+0x3fc] ;  /* 0x0003fc0001097983 */ /* 0x000f260000100800 */
[----:B--2---:R-:W-:Y:S02]  /*6fc0*/  IMAD.X R5, R0, 0x1, R8, P0 ;  /* 0x0000000100057824 */ /* 0x004fe400000e0608 */
[----:B------:R-:W2:Y:S01]  /*6fd0*/  LDL R8, [R1+0x3f8] ;  /* 0x0003f80001087983 */ /* 0x000ea20000100800 */
[----:B------:R-:W-:Y:S02]  /*6fe0*/  ISETP.GT.AND P1, PT, R3, 0x1b, PT ;  /* 0x0000001b0300780c */ /* 0x000fe40003f24270 */
[----:B------:R-:W-:Y:S02]  /*6ff0*/  PRMT R249, RZ, 0x7610, R249 ;  /* 0x00007610fff97816 */ /* 0x000fe400000000f9 */
[----:B------:R-:W-:-:S09]  /*7000*/  PRMT R248, RZ, 0x7610, R248 ;  /* 0x00007610fff87816 */ /* 0x000fd200000000f8 */
[----:B------:R0:W2:Y:S02]  /*7010*/  @P1 LDG.E.U8 R249, desc[UR14][R4.64] ;  /* 0x0000000e04f91981 */ /* 0x0000a4000c1e1100 */
[----:B0-----:R-:W-:Y:S02]  /*7020*/  IADD3 R4, P0, R2, R7, RZ ;  /* 0x0000000702047210 */ /* 0x001fe40007f1e0ff */
[----:B------:R-:W-:Y:S01]  /*7030*/  PRMT R247, RZ, 0x7610, R247 ;  /* 0x00007610fff77816 */ /* 0x000fe200000000f7 */
[----:B------:R-:W2:Y:S02]  /*7040*/  LDL R7, [R1+0x404] ;  /* 0x0004040001077983 */ /* 0x000ea40000100800 */
[----:B------:R-:W-:Y:S01]  /*7050*/  IMAD.X R5, R0, 0x1, R6, P0 ;  /* 0x0000000100057824 */ /* 0x000fe200000e0606 */
[----:B------:R-:W-:Y:S01]  /*7060*/  PRMT R246, RZ, 0x7610, R246 ;  /* 0x00007610fff67816 */ /* 0x000fe200000000f6 */
[----:B------:R-:W2:Y:S04]  /*7070*/  LDL R6, [R1+0x400] ;  /* 0x0004000001067983 */ /* 0x000ea80000100800 */
[----:B------:R0:W2:Y:S01]  /*7080*/  @P1 LDG.E.U8 R248, desc[UR14][R4.64] ;  /* 0x0000000e04f81981 */ /* 0x0000a2000c1e1100 */
[----:B------:R-:W-:-:S02]  /*7090*/  ISETP.GT.AND P1, PT, R3, 0x1c, PT ;  /* 0x0000001c0300780c */ /* 0x000fc40003f24270 */
[----:B0-----:R-:W-:-:S05]  /*70a0*/  IADD3 R4, P0, R2, R65, RZ ;  /* 0x0000004102047210 */ /* 0x001fca0007f1e0ff */
[----:B------:R-:W-:-:S06]  /*70b0*/  IMAD.X R5, R0, 0x1, R64, P0 ;  /* 0x0000000100057824 */ /* 0x000fcc00000e0640 */
[----:B------:R0:W2:Y:S02]  /*70c0*/  @P1 LDG.E.U8 R247, desc[UR14][R4.64] ;  /* 0x0000000e04f71981 */ /* 0x0000a4000c1e1100 */
[----:B0-----:R-:W-:Y:S02]  /*70d0*/  IADD3 R4, P0, R2, R63, RZ ;  /* 0x0000003f02047210 */ /* 0x001fe40007f1e0ff */
[----:B------:R-:W-:Y:S01]  /*70e0*/  PRMT R245, RZ, 0x7610, R245 ;  /* 0x00007610fff57816 */ /* 0x000fe200000000f5 */
[----:B------:R-:W2:Y:S02]  /*70f0*/  LDL R63, [R1+0x114] ;  /* 0x00011400013f7983 */ /* 0x000ea40000100800 */
[----:B------:R-:W-:-:S05]  /*7100*/  IMAD.X R5, R0, 0x1, R62, P0 ;  /* 0x0000000100057824 */ /* 0x000fca00000e063e */
[----:B------:R0:W2:Y:S01]  /*7110*/  @P1 LDG.E.U8 R246, desc[UR14][R4.64] ;  /* 0x0000000e04f61981 */ /* 0x0000a2000c1e1100 */
[----:B------:R-:W-:Y:S02]  /*7120*/  ISETP.GT.AND P1, PT, R3, 0x1d, PT ;  /* 0x0000001d0300780c */ /* 0x000fe40003f24270 */
[----:B0-----:R-:W-:-:S05]  /*7130*/  IADD3 R4, P0, R2, R61, RZ ;  /* 0x0000003d02047210 */ /* 0x001fca0007f1e0ff */
[----:B---3--:R-:W-:Y:S01]  /*7140*/  IMAD.X R5, R0, 0x1, R60, P0 ;  /* 0x0000000100057824 */ /* 0x008fe200000e063c */
[----:B------:R-:W-:Y:S01]  /*7150*/  PRMT R244, RZ, 0x7610, R244 ;  /* 0x00007610fff47816 */ /* 0x000fe200000000f4 */
[----:B------:R-:W3:Y:S04]  /*7160*/  LDL R60, [R1+0x120] ;  /* 0x00012000013c7983 */ /* 0x000ee80000100800 */
[----:B------:R0:W3:Y:S02]  /*7170*/  @P1 LDG.E.U8 R245, desc[UR14][R4.64] ;  /* 0x0000000e04f51981 */ /* 0x0000e4000c1e1100 */
[----:B0-----:R-:W-:Y:S02]  /*7180*/  IADD3 R4, P0, R2, R55, RZ ;  /* 0x0000003702047210 */ /* 0x001fe40007f1e0ff */
[----:B------:R-:W-:Y:S01]  /*7190*/  PRMT R243, RZ, 0x7610, R243 ;  /* 0x00007610fff37816 */ /* 0x000fe200000000f3 */
[----:B------:R-:W3:Y:S02]  /*71a0*/  LDL R55, [R1+0x11c] ;  /* 0x00011c0001377983 */ /* 0x000ee40000100800 */
[----:B------:R-:W-:-:S02]  /*71b0*/  IMAD.X R5, R0, 0x1, R54, P0 ;  /* 0x0000000100057824 */ /* 0x000fc400000e0636 */
[----:B------:R-:W3:Y:S04]  /*71c0*/  LDL R54, [R1+0x128] ;  /* 0x0001280001367983 */ /* 0x000ee80000100800 */
[----:B------:R4:W3:Y:S01]  /*71d0*/  @P1 LDG.E.U8 R244, desc[UR14][R4.64] ;  /* 0x0000000e04f41981 */ /* 0x0008e2000c1e1100 */
[----:B------:R-:W-:Y:S02]  /*71e0*/  ISETP.GT.AND P1, PT, R3, 0x1e, PT ;  /* 0x0000001e0300780c */ /* 0x000fe40003f24270 */
[----:B----4-:R-:W-:Y:S02]  /*71f0*/  IADD3 R4, P0, R2, R47, RZ ;  /* 0x0000002f02047210 */ /* 0x010fe40007f1e0ff */
[----:B------:R-:W4:Y:S03]  /*7200*/  LDL R47, [R1+0x408] ;  /* 0x00040800012f7983 */ /* 0x000f260000100800 */
[----:B------:R-:W-:-:S02]  /*7210*/  IMAD.X R5, R0, 0x1, R43, P0 ;  /* 0x0000000100057824 */ /* 0x000fc400000e062b */
[----:B------:R-:W3:Y:S04]  /*7220*/  LDL R43, [R1+0x214] ;  /* 0x00021400012b7983 */ /* 0x000ee80000100800 */
[----:B------:R0:W3:Y:S02]  /*7230*/  @P1 LDG.E.U8 R243, desc[UR14][R4.64] ;  /* 0x0000000e04f31981 */ /* 0x0000e4000c1e1100 */
[----:B0-----:R-:W-:-:S05]  /*7240*/  IADD3 R4, P0, R2, R9, RZ ;  /* 0x0000000902047210 */ /* 0x001fca0007f1e0ff */
[----:B--2---:R-:W-:Y:S02]  /*7250*/  IMAD.X R5, R0, 0x1, R8, P0 ;  /* 0x0000000100057824 */ /* 0x004fe400000e0608 */
[----:B------:R-:W2:Y:S04]  /*7260*/  LDL R8, [R1+0x40c] ;  /* 0x00040c0001087983 */ /* 0x000ea80000100800 */
[----:B------:R0:W-:Y:S04]  /*7270*/  STL [R1+0x430], R2 ;  /* 0x0004300201007387 */ /* 0x0001e80000100800 */
[----:B------:R-:W3:Y:S04]  /*7280*/  LDL R62, [R1+0x130] ;  /* 0x00013000013e7983 */ /* 0x000ee80000100800 */
[----:B------:R-:W3:Y:S04]  /*7290*/  LDL R65, [R1+0x12c] ;  /* 0x00012c0001417983 */ /* 0x000ee80000100800 */
[----:B------:R-:W3:Y:S04]  /*72a0*/  LDL R64, [R1+0x138] ;  /* 0x0001380001407983 */ /* 0x000ee80000100800 */
[----:B------:R-:W3:Y:S01]  /*72b0*/  LDL R61, [R1+0x134] ;  /* 0x00013400013d7983 */ /* 0x000ee20000100800 */
[----:B------:R-:W-:-:S06]  /*72c0*/  PRMT R242, RZ, 0x7610, R242 ;  /* 0x00007610fff27816 */ /* 0x000fcc00000000f2 */
[----:B------:R1:W3:Y:S01]  /*72d0*/  @P1 LDG.E.U8 R242, desc[UR14][R4.64] ;  /* 0x0000000e04f21981 */ /* 0x0002e2000c1e1100 */
[----:B------:R-:W-:Y:S02]  /*72e0*/  ISETP.GT.AND P1, PT, R3, 0x1f, PT ;  /* 0x0000001f0300780c */ /* 0x000fe40003f24270 */
[----:B------:R-:W-:Y:S02]  /*72f0*/  LOP3.LUT R11, R11, 0xffff, RZ, 0xc0, !PT ;  /* 0x0000ffff0b0b7812 */ /* 0x000fe400078ec0ff */
[----:B------:R-:W-:Y:S02]  /*7300*/  LOP3.LUT R10, R10, 0xffff, RZ, 0xc0, !PT ;  /* 0x0000ffff0a0a7812 */ /* 0x000fe400078ec0ff */
[----:B-1----:R-:W-:-:S05]  /*7310*/  IADD3 R4, P0, R2, R7, RZ ;  /* 0x0000000702047210 */ /* 0x002fca0007f1e0ff */
[----:B------:R-:W-:Y:S01]  /*7320*/  IMAD.X R5, R0, 0x1, R6, P0 ;  /* 0x0000000100057824 */ /* 0x000fe200000e0606 */
[--C-:B------:R-:W-:Y:S02]  /*7330*/  PRMT R7, R11, 0x3340, R10.reuse ;  /* 0x000033400b077816 */ /* 0x100fe4000000000a */
[----:B------:R-:W-:Y:S02]  /*7340*/  PRMT R241, RZ, 0x7610, R241 ;  /* 0x00007610fff17816 */ /* 0x000fe400000000f1 */
[----:B------:R-:W-:-:S04]  /*7350*/  PRMT R10, RZ, 0x7610, R10 ;  /* 0x00007610ff0a7816 */ /* 0x000fc8000000000a */
[----:B------:R1:W3:Y:S01]  /*7360*/  @P1 LDG.E.U8 R241, desc[UR14][R4.64] ;  /* 0x0000000e04f11981 */ /* 0x0002e2000c1e1100 */
[----:B------:R-:W-:Y:S02]  /*7370*/  LOP3.LUT R221, R221, 0xffff, RZ, 0xc0, !PT ;  /* 0x0000ffffdddd7812 */ /* 0x000fe400078ec0ff */
[----:B------:R-:W-:Y:S02]  /*7380*/  LOP3.LUT R220, R220, 0xffff, RZ, 0xc0, !PT ;  /* 0x0000ffffdcdc7812 */ /* 0x000fe400078ec0ff */
[----:B------:R-:W-:Y:S02]  /*7390*/  LOP3.LUT R219, R219, 0xffff, RZ, 0xc0, !PT ;  /* 0x0000ffffdbdb7812 */ /* 0x000fe400078ec0ff */
[----:B------:R-:W-:Y:S02]  /*73a0*/  LOP3.LUT R218, R218, 0xffff, RZ, 0xc0, !PT ;  /* 0x0000ffffdada7812 */ /* 0x000fe400078ec0ff */
[----:B------:R-:W-:Y:S02]  /*73b0*/  LOP3.LUT R217, R217, 0xffff, RZ, 0xc0, !PT ;  /* 0x0000ffffd9d97812 */ /* 0x000fe400078ec0ff */
[----:B------:R-:W-:-:S02]  /*73c0*/  LOP3.LUT R216, R216, 0xffff, RZ, 0xc0, !PT ;  /* 0x0000ffffd8d87812 */ /* 0x000fc400078ec0ff */
        /* <DEDUP_REMOVED lines=8> */
[----:B------:R-:W-:Y:S02]  /*7450*/  PRMT R220, R221, 0x3340, R220 ;  /* 0x00003340dddc7816 */ /* 0x000fe400000000dc */
[----:B-1----:R-:W-:Y:S02]  /*7460*/  PRMT R4, R219, 0x3340, R218 ;  /* 0x00003340db047816 */ /* 0x002fe400000000da */
[----:B------:R-:W-:Y:S02]  /*7470*/  PRMT R216, R217, 0x3340, R216 ;  /* 0x00003340d9d87816 */ /* 0x000fe400000000d8 */
[----:B------:R-:W-:-:S02]  /*7480*/  PRMT R5, R23, 0x3340, R22 ;  /* 0x0000334017057816 */ /* 0x000fc40000000016 */
[----:B------:R-:W-:Y:S02]  /*7490*/  PRMT R20, R21, 0x3340, R20 ;  /* 0x0000334015147816 */ /* 0x000fe40000000014 */
[----:B------:R-:W-:Y:S02]  /*74a0*/  PRMT R6, R19, 0x3340, R18 ;  /* 0x0000334013067816 */ /* 0x000fe40000000012 */
[----:B------:R-:W-:Y:S02]  /*74b0*/  PRMT R16, R17, 0x3340, R16 ;  /* 0x0000334011107816 */ /* 0x000fe40000000010 */
[----:B------:R-:W-:Y:S02]  /*74c0*/  PRMT R4, R220, 0x5410, R4 ;  /* 0x00005410dc047816 */ /* 0x000fe40000000004 */
[----:B------:R-:W-:Y:S02]  /*74d0*/  PRMT R5, R216, 0x5410, R5 ;  /* 0x00005410d8057816 */ /* 0x000fe40000000005 */
[----:B------:R-:W-:-:S02]  /*74e0*/  PRMT R6, R20, 0x5410, R6 ;  /* 0x0000541014067816 */ /* 0x000fc40000000006 */
[----:B------:R-:W-:Y:S02]  /*74f0*/  PRMT R7, R16, 0x5410, R7 ;  /* 0x0000541010077816 */ /* 0x000fe40000000007 */
[----:B------:R-:W-:Y:S02]  /*7500*/  PRMT R240, RZ, 0x7610, R240 ;  /* 0x00007610fff07816 */ /* 0x000fe400000000f0 */
[----:B------:R-:W-:Y:S02]  /*7510*/  PRMT R239, RZ, 0x7610, R239 ;  /* 0x00007610ffef7816 */ /* 0x000fe400000000ef */
[----:B------:R-:W-:Y:S02]  /*7520*/  PRMT R238, RZ, 0x7610, R238 ;  /* 0x00007610ffee7816 */ /* 0x000fe400000000ee */
[----:B------:R-:W-:Y:S02]  /*7530*/  PRMT R237, RZ, 0x7610, R237 ;  /* 0x00007610ffed7816 */ /* 0x000fe400000000ed */
[----:B--2---:R-:W-:-:S02]  /*7540*/  IADD3 R8, P0, R2, R8, RZ ;  /* 0x0000000802087210 */ /* 0x004fc40007f1e0ff */
[----:B0-----:R-:W2:Y:S03]  /*7550*/  LDL.LU R2, [R1+0x1c4] ;  /* 0x0001c40001027983 */ /* 0x001ea60000300800 */
[----:B----4-:R-:W-:-:S05]  /*7560*/  IMAD.X R9, R0, 0x1, R47, P0 ;  /* 0x0000000100097824 */ /* 0x010fca00000e062f */
[----:B------:R-:W4:Y:S01]  /*7570*/  @P1 LDG.E.U8 R10, desc[UR14][R8.64] ;  /* 0x0000000e080a1981 */ /* 0x000f22000c1e1100 */
[----:B------:R-:W-:Y:S01]  /*7580*/  BAR.SYNC.DEFER_BLOCKING 0x0 ;  /* 0x0000000000007b1d */ /* 0x000fe20000010000 */
[----:B------:R-:W-:Y:S02]  /*7590*/  ISETP.GE.AND P0, PT, R230, R3, PT ;  /* 0x00000003e600720c */ /* 0x000fe40003f06270 */
[----:B------:R-:W-:-:S03]  /*75a0*/  SHF.R.S32.HI R47, RZ, 0x1f, R15 ;  /* 0x0000001fff2f7819 */ /* 0x000fc6000001140f */
[----:B------:R0:W-:Y:S04]  /*75b0*/  STL [R1+0x424], R0 ;  /* 0x0004240001007387 */ /* 0x0001e80000100800 */
[----:B------:R-:W2:Y:S04]  /*75c0*/  LDL R11, [R1+0x158] ;  /* 0x00015800010b7983 */ /* 0x000ea80000100800 */
[----:B------:R-:W4:Y:S04]  /*75d0*/  LDL R9, [R1+0x160] ;  /* 0x0001600001097983 */ /* 0x000f280000100800 */
[----:B0-----:R-:W2:Y:S04]  /*75e0*/  LDL R0, [R1+0x13c] ;  /* 0x00013c0001007983 */ /* 0x001ea80000100800 */
[----:B---3--:R0:W-:Y:S04]  /*75f0*/  STS.128 [R43+UR12], R4 ;  /* 0x000000042b007988 */ /* 0x0081e80008000c0c */
[----:B------:R-:W3:Y:S04]  /*7600*/  LDL R8, [R1+0x15c] ;  /* 0x00015c0001087983 */ /* 0x000ee80000100800 */
[----:B0-----:R-:W4:Y:S01]  /*7610*/  LDL R6, [R1+0x140] ;  /* 0x0001400001067983 */ /* 0x001f220000100800 */
[----:B------:R-:W-:-:S03]  /*7620*/  IADD3 R4, P1, R15, R67, RZ ;  /* 0x000000430f047210 */ /* 0x000fc60007f3e0ff */
[----:B------:R-:W3:Y:S02]  /*7630*/  LDL R7, [R1+0x164] ;  /* 0x0001640001077983 */ /* 0x000ee40000100800 */
[----:B------:R-:W-:Y:S02]  /*7640*/  IMAD.X R5, R47, 0x1, R63, P1 ;  /* 0x000000012f057824 */ /* 0x000fe400008e063f */
[----:B------:R-:W3:Y:S04]  /*7650*/  LDL R63, [R1+0x148] ;  /* 0x00014800013f7983 */ /* 0x000ee80000100800 */
[----:B------:R0:W3:Y:S02]  /*7660*/  @!P0 LDG.E.U8 R240, desc[UR14][R4.64] ;  /* 0x0000000e04f08981 */ /* 0x0000e4000c1e1100 */
[----:B0-----:R-:W-:-:S02]  /*7670*/  IADD3 R4, P1, R15, R60, RZ ;  /* 0x0000003c0f047210 */ /* 0x001fc40007f3e0ff */
[----:B------:R-:W3:Y:S03]  /*7680*/  LDL R60, [R1+0x144] ;  /* 0x00014400013c7983 */ /* 0x000ee60000100800 */
[----:B------:R-:W-:Y:S02]  /*7690*/  IMAD.X R5, R47, 0x1, R55, P1 ;  /* 0x000000012f057824 */ /* 0x000fe400008e0637 */
[----:B------:R-:W3:Y:S04]  /*76a0*/  LDL R55, [R1+0x150] ;  /* 0x0001500001377983 */ /* 0x000ee80000100800 */
[----:B------:R0:W3:Y:S02]  /*76b0*/  @!P0 LDG.E.U8 R239, desc[UR14][R4.64] ;  /* 0x0000000e04ef8981 */ /* 0x0000e4000c1e1100 */
[----:B0-----:R-:W-:-:S02]  /*76c0*/  IADD3 R4, P1, R15, R54, RZ ;  /* 0x000000360f047210 */ /* 0x001fc40007f3e0ff */
[----:B------:R-:W3:Y:S03]  /*76d0*/  LDL R54, [R1+0x14c] ;  /* 0x00014c0001367983 */ /* 0x000ee60000100800 */
[----:B------:R-:W-:-:S05]  /*76e0*/  IMAD.X R5, R47, 0x1, R66, P1 ;  /* 0x000000012f057824 */ /* 0x000fca00008e0642 */
[----:B------:R0:W3:Y:S02]  /*76f0*/  @!P0 LDG.E.U8 R238, desc[UR14][R4.64] ;  /* 0x0000000e04ee8981 */ /* 0x0000e4000c1e1100 */
[----:B0-----:R-:W-:Y:S02]  /*7700*/  IADD3 R4, P1, R15, R62, RZ ;  /* 0x0000003e0f047210 */ /* 0x001fe40007f3e0ff */
[----:B------:R-:W3:Y:S03]  /*7710*/  LDL R62, [R1+0x154] ;  /* 0x00015400013e7983 */ /* 0x000ee60000100800 */
[----:B------:R-:W-:Y:S01]  /*7720*/  IMAD.X R5, R47, 0x1, R65, P1 ;  /* 0x000000012f057824 */ /* 0x000fe200008e0641 */
[----:B------:R-:W-:Y:S01]  /*7730*/  PRMT R236, RZ, 0x7610, R236 ;  /* 0x00007610ffec7816 */ /* 0x000fe200000000ec */
[----:B------:R-:W3:Y:S04]  /*7740*/  LDL R65, [R1+0x190] ;  /* 0x0001900001417983 */ /* 0x000ee80000100800 */
[----:B------:R0:W3:Y:S02]  /*7750*/  @!P0 LDG.E.U8 R237, desc[UR14][R4.64] ;  /* 0x0000000e04ed8981 */ /* 0x0000e4000c1e1100 */
[----:B0-----:R-:W-:-:S02]  /*7760*/  IADD3 R4, P1, R15, R64, RZ ;  /* 0x000000400f047210 */ /* 0x001fc40007f3e0ff */
[----:B------:R-:W-:Y:S01]  /*7770*/  PRMT R235, RZ, 0x7610, R235 ;  /* 0x00007610ffeb7816 */ /* 0x000fe200000000eb */
[----:B------:R-:W3:Y:S02]  /*7780*/  LDL R64, [R1+0x198] ;  /* 0x0001980001407983 */ /* 0x000ee40000100800 */
[----:B------:R-:W-:Y:S02]  /*7790*/  IMAD.X R5, R47, 0x1, R61, P1 ;  /* 0x000000012f057824 */ /* 0x000fe400008e063d */
[----:B------:R-:W3:Y:S04]  /*77a0*/  LDL R61, [R1+0x168] ;  /* 0x00016800013d7983 */ /* 0x000ee80000100800 */
[----:B------:R4:W3:Y:S01]  /*77b0*/  @!P0 LDG.E.U8 R236, desc[UR14][R4.64] ;  /* 0x0000000e04ec8981 */ /* 0x0008e2000c1e1100 */
[----:B------:R-:W-:-:S02]  /*77c0*/  PRMT R234, RZ, 0x7610, R234 ;  /* 0x00007610ffea7816 */ /* 0x000fc400000000ea */
[----:B------:R-:W-:Y:S02]  /*77d0*/  PRMT R233, RZ, 0x7610, R233 ;  /* 0x00007610ffe97816 */ /* 0x000fe400000000e9 */
[----:B------:R-:W-:Y:S02]  /*77e0*/  PRMT R232, RZ, 0x7610, R232 ;  /* 0x00007610ffe87816 */ /* 0x000fe400000000e8 */
[----:B------:R-:W-:Y:S02]  /*77f0*/  PRMT R231, RZ, 0x7610, R231 ;  /* 0x00007610ffe77816 */ /* 0x000fe400000000e7 */
[----:B----4-:R-:W-:Y:S02]  /*7800*/  IADD3 R4, P1, R15, R6, RZ ;  /* 0x000000060f047210 */ /* 0x010fe40007f3e0ff */
[----:B------:R-:W4:Y:S03]  /*7810*/  LDL R6, [R1+0x170] ;  /* 0x0001700001067983 */ /* 0x000f260000100800 */
[----:B--2---:R-:W-:-:S02]  /*7820*/  IMAD.X R5, R47, 0x1, R0, P1 ;  /* 0x000000012f057824 */ /* 0x004fc400008e0600 */
[----:B------:R-:W2:Y:S04]  /*7830*/  LDL R0, [R1+0x16c] ;  /* 0x00016c0001007983 */ /* 0x000ea80000100800 */
[----:B------:R3:W2:Y:S02]  /*7840*/  @!P0 LDG.E.U8 R235, desc[UR14][R4.64] ;  /* 0x0000000e04eb8981 */ /* 0x0006a4000c1e1100 */
[----:B---3--:R-:W-:Y:S02]  /*7850*/  IADD3 R4, P1, R15, R63, RZ ;  /* 0x0000003f0f047210 */ /* 0x008fe40007f3e0ff */
[----:B------:R-:W-:Y:S01]  /*7860*/  PRMT R229, RZ, 0x7610, R229 ;  /* 0x00007610ffe57816 */ /* 0x000fe200000000e5 */
[----:B------:R-:W3:Y:S02]  /*7870*/  LDL R63, [R1+0x194] ;  /* 0x00019400013f7983 */ /* 0x000ee40000100800 */
[----:B------:R-:W-:-:S02]  /*7880*/  IMAD.X R5, R47, 0x1, R60, P1 ;  /* 0x000000012f057824 */ /* 0x000fc400008e063c */
[----:B------:R-:W3:Y:S04]  /*7890*/  LDL R60, [R1+0x178] ;  /* 0x00017800013c7983 */ /* 0x000ee80000100800 */
[----:B------:R0:W3:Y:S02]  /*78a0*/  @!P0 LDG.E.U8 R234, desc[UR14][R4.64] ;  /* 0x0000000e04ea8981 */ /* 0x0000e4000c1e1100 */
[----:B0-----:R-:W-:Y:S02]  /*78b0*/  IADD3 R4, P1, R15, R55, RZ ;  /* 0x000000370f047210 */ /* 0x001fe40007f3e0ff */
[----:B------:R-:W3:Y:S03]  /*78c0*/  LDL R55, [R1+0x174] ;  /* 0x0001740001377983 */ /* 0x000ee60000100800 */
[----:B------:R-:W-:-:S02]  /*78d0*/  IMAD.X R5, R47, 0x1, R54, P1 ;  /* 0x000000012f057824 */ /* 0x000fc400008e0636 */
[----:B------:R-:W3:Y:S04]  /*78e0*/  LDL R54, [R1+0x180] ;  /* 0x0001800001367983 */ /* 0x000ee80000100800 */
        /* <DEDUP_REMOVED lines=14> */
[----:B------:R-:W-:Y:S02]  /*79d0*/  IMAD.X R5, R47, 0x1, R7, P1 ;  /* 0x000000012f057824 */ /* 0x000fe400008e0607 */
[----:B------:R-:W3:Y:S04]  /*79e0*/  LDL R7, [R1+0x18c] ;  /* 0x00018c0001077983 */ /* 0x000ee80000100800 */
[----:B------:R4:W3:Y:S01]  /*79f0*/  @!P0 LDG.E.U8 R229, desc[UR14][R4.64] ;  /* 0x0000000e04e58981 */ /* 0x0008e2000c1e1100 */
[----:B------:R-:W-:-:S02]  /*7a00*/  PRMT R227, RZ, 0x7610, R227 ;  /* 0x00007610ffe37816 */ /* 0x000fc400000000e3 */
[----:B------:R-:W-:Y:S02]  /*7a10*/  PRMT R226, RZ, 0x7610, R226 ;  /* 0x00007610ffe27816 */ /* 0x000fe400000000e2 */
[----:B------:R-:W-:Y:S02]  /*7a20*/  PRMT R225, RZ, 0x7610, R225 ;  /* 0x00007610ffe17816 */ /* 0x000fe400000000e1 */
[----:B----4-:R-:W-:Y:S02]  /*7a30*/  IADD3 R4, P1, R15, R6, RZ ;  /* 0x000000060f047210 */ /* 0x010fe40007f3e0ff */
[----:B------:R-:W4:Y:S03]  /*7a40*/  LDL R6, [R1+0x1a0] ;  /* 0x0001a00001067983 */ /* 0x000f260000100800 */
[----:B--2---:R-:W-:Y:S02]  /*7a50*/  IMAD.X R5, R47, 0x1, R0, P1 ;  /* 0x000000012f057824 */ /* 0x004fe400008e0600 */
[----:B------:R-:W2:Y:S04]  /*7a60*/  LDL R0, [R1+0x19c] ;  /* 0x00019c0001007983 */ /* 0x000ea80000100800 */
[----:B------:R3:W2:Y:S02]  /*7a70*/  @!P0 LDG.E.U8 R228, desc[UR14][R4.64] ;  /* 0x0000000e04e48981 */ /* 0x0006a4000c1e1100 */
[----:B---3--:R-:W-:-:S02]  /*7a80*/  IADD3 R4, P1, R15, R60, RZ ;  /* 0x0000003c0f047210 */ /* 0x008fc40007f3e0ff */
        /* <DEDUP_REMOVED lines=14> */
[----:B0-----:R-:W-:-:S05]  /*7b70*/  IADD3 R4, P1, R15, R65, RZ ;  /* 0x000000410f047210 */ /* 0x001fca0007f3e0ff */
[----:B------:R-:W-:Y:S02]  /*7b80*/  IMAD.X R5, R47, 0x1, R7, P1 ;  /* 0x000000012f057824 */ /* 0x000fe400008e0607 */
[----:B------:R-:W3:Y:S01]  /*7b90*/  LDL R7, [R1+0x1c8] ;  /* 0x0001c80001077983 */ /* 0x000ee20000100800 */
[----:B------:R-:W-:-:S06]  /*7ba0*/  PRMT R224, RZ, 0x7610, R224 ;  /* 0x00007610ffe07816 */ /* 0x000fcc00000000e0 */
[----:B------:R0:W3:Y:S01]  /*7bb0*/  @!P0 LDG.E.U8 R224, desc[UR14][R4.64] ;  /* 0x0000000e04e08981 */ /* 0x0000e2000c1e1100 */
[----:B------:R-:W-:Y:S02]  /*7bc0*/  PRMT R223, RZ, 0x7610, R223 ;  /* 0x00007610ffdf7816 */ /* 0x000fe400000000df */
[----:B0-----:R-:W-:-:S05]  /*7bd0*/  IADD3 R4, P1, R15, R64, RZ ;  /* 0x000000400f047210 */ /* 0x001fca0007f3e0ff */
[----:B------:R-:W-:-:S05]  /*7be0*/  IMAD.X R5, R47, 0x1, R63, P1 ;  /* 0x000000012f057824 */ /* 0x000fca00008e063f */
[----:B------:R4:W3:Y:S01]  /*7bf0*/  @!P0 LDG.E.U8 R223, desc[UR14][R4.64] ;  /* 0x0000000e04df8981 */ /* 0x0008e2000c1e1100 */
[----:B------:R-:W-:Y:S02]  /*7c00*/  PRMT R222, RZ, 0x7610, R222 ;  /* 0x00007610ffde7816 */ /* 0x000fe400000000de */
[----:B------:R-:W-:Y:S02]  /*7c10*/  PRMT R221, RZ, 0x7610, R221 ;  /* 0x00007610ffdd7816 */ /* 0x000fe400000000dd */
[----:B------:R-:W-:Y:S02]  /*7c20*/  PRMT R220, RZ, 0x7610, R220 ;  /* 0x00007610ffdc7816 */ /* 0x000fe400000000dc */
[----:B------:R-:W-:Y:S02]  /*7c30*/  PRMT R219, RZ, 0x7610, R219 ;  /* 0x00007610ffdb7816 */ /* 0x000fe400000000db */
[----:B------:R-:W-:Y:S02]  /*7c40*/  PRMT R218, RZ, 0x7610, R218 ;  /* 0x00007610ffda7816 */ /* 0x000fe400000000da */
[----:B----4-:R-:W-:-:S02]  /*7c50*/  IADD3 R4, P1, R15, R6, RZ ;  /* 0x000000060f047210 */ /* 0x010fc40007f3e0ff */
[----:B------:R-:W4:Y:S03]  /*7c60*/  LDL R6, [R1+0x1d0] ;  /* 0x0001d00001067983 */ /* 0x000f260000100800 */
[----:B--2---:R-:W-:Y:S02]  /*7c70*/  IMAD.X R5, R47, 0x1, R0, P1 ;  /* 0x000000012f057824 */ /* 0x004fe400008e0600 */
[----:B------:R-:W2:Y:S04]  /*7c80*/  LDL R0, [R1+0x1cc] ;  /* 0x0001cc0001007983 */ /* 0x000ea80000100800 */
[----:B------:R0:W2:Y:S02]  /*7c90*/  @!P0 LDG.E.U8 R222, desc[UR14][R4.64] ;  /* 0x0000000e04de8981 */ /* 0x0000a4000c1e1100 */
[----:B0-----:R-:W-:-:S05]  /*7ca0*/  IADD3 R4, P1, R15, R62, RZ ;  /* 0x0000003e0f047210 */ /* 0x001fca0007f3e0ff */
[----:B------:R-:W-:-:S05]  /*7cb0*/  IMAD.X R5, R47, 0x1, R61, P1 ;  /* 0x000000012f057824 */ /* 0x000fca00008e063d */
[----:B------:R3:W2:Y:S02]  /*7cc0*/  @!P0 LDG.E.U8 R221, desc[UR14][R4.64] ;  /* 0x0000000e04dd8981 */ /* 0x0006a4000c1e1100 */
[----:B---3--:R-:W-:-:S05]  /*7cd0*/  IADD3 R4, P1, R15, R60, RZ ;  /* 0x0000003c0f047210 */ /* 0x008fca0007f3e0ff */
[----:B------:R-:W-:Y:S02]  /*7ce0*/  IMAD.X R5, R47, 0x1, R55, P1 ;  /* 0x000000012f057824 */ /* 0x000fe400008e0637 */
        /* <DEDUP_REMOVED lines=9> */
[----:B------:R-:W-:-:S05]  /*7d80*/  IMAD.X R5, R47, 0x1, R8, P1 ;  /* 0x000000012f057824 */ /* 0x000fca00008e0608 */
[----:B------:R0:W3:Y:S04]  /*7d90*/  @!P0 LDG.E.U8 R218, desc[UR14][R4.64] ;  /* 0x0000000e04da8981 */ /* 0x0000e8000c1e1100 */
[----:B------:R1:W-:Y:S01]  /*7da0*/  STL [R1+0x434], R2 ;  /* 0x0004340201007387 */ /* 0x0003e20000100800 */
[----:B0-----:R-:W-:-:S05]  /*7db0*/  IADD3 R4, P1, R15, R7, RZ ;  /* 0x000000070f047210 */ /* 0x001fca0007f3e0ff */
[----:B------:R-:W-:Y:S02]  /*7dc0*/  IMAD.X R5, R47, 0x1, R2, P1 ;  /* 0x000000012f057824 */ /* 0x000fe400008e0602 */
[----:B-1----:R-:W3:Y:S01]  /*7dd0*/  LDL.LU R2, [R1+0x1d8] ;  /* 0x0001d80001027983 */ /* 0x002ee20000300800 */
[----:B------:R-:W-:Y:S02]  /*7de0*/  PRMT R217, RZ, 0x7610, R217 ;  /* 0x00007610ffd97816 */ /* 0x000fe400000000d9 */
[----:B------:R-:W-:Y:S01]  /*7df0*/  PRMT R216, RZ, 0x7610, R216 ;  /* 0x00007610ffd87816 */ /* 0x000fe200000000d8 */
[----:B------:R-:W3:Y:S04]  /*7e00*/  LDL R8, [R1+0x1f0] ;  /* 0x0001f00001087983 */ /* 0x000ee80000100800 */
[----:B------:R0:W3:Y:S02]  /*7e10*/  @!P0 LDG.E.U8 R217, desc[UR14][R4.64] ;  /* 0x0000000e04d98981 */ /* 0x0000e4000c1e1100 */
[----:B0-----:R-:W-:-:S02]  /*7e20*/  LOP3.LUT R5, R59, 0xffff, RZ, 0xc0, !PT ;  /* 0x0000ffff3b057812 */ /* 0x001fc400078ec0ff */
[----:B------:R-:W-:-:S04]  /*7e30*/  LOP3.LUT R4, R58, 0xffff, RZ, 0xc0, !PT ;  /* 0x0000ffff3a047812 */ /* 0x000fc800078ec0ff */
[----:B------:R-:W-:Y:S02]  /*7e40*/  PRMT R7, R5, 0x3340, R4 ;  /* 0x0000334005077816 */ /* 0x000fe40000000004 */
[----:B------:R-:W-:Y:S02]  /*7e50*/  PRMT R23, RZ, 0x7610, R23 ;  /* 0x00007610ff177816 */ /* 0x000fe40000000017 */
[----:B------:R-:W-:Y:S02]  /*7e60*/  PRMT R22, RZ, 0x7610, R22 ;  /* 0x00007610ff167816 */ /* 0x000fe40000000016 */
[----:B----4-:R-:W-:-:S05]  /*7e70*/  IADD3 R4, P1, R15, R6, RZ ;  /* 0x000000060f047210 */ /* 0x010fca0007f3e0ff */
[----:B--2---:R-:W-:Y:S02]  /*7e80*/  IMAD.X R5, R47, 0x1, R0, P1 ;  /* 0x000000012f057824 */ /* 0x004fe400008e0600 */
[----:B------:R-:W2:Y:S04]  /*7e90*/  LDL.LU R0, [R1+0x1e4] ;  /* 0x0001e40001007983 */ /* 0x000ea80000300800 */
[----:B------:R0:W4:Y:S02]  /*7ea0*/  @!P0 LDG.E.U8 R216, desc[UR14][R4.64] ;  /* 0x0000000e04d88981 */ /* 0x000124000c1e1100 */
[----:B0-----:R-:W-:Y:S02]  /*7eb0*/  LOP3.LUT R5, R57, 0xffff, RZ, 0xc0, !PT ;  /* 0x0000ffff39057812 */ /* 0x001fe400078ec0ff */
[----:B------:R-:W-:-:S04]  /*7ec0*/  LOP3.LUT R4, R56, 0xffff, RZ, 0xc0, !PT ;  /* 0x0000ffff38047812 */ /* 0x000fc800078ec0ff */
[----:B------:R-:W-:Y:S02]  /*7ed0*/  PRMT R6, R5, 0x3340, R4 ;  /* 0x0000334005067816 */ /* 0x000fe40000000004 */
[----:B---3--:R-:W-:-:S05]  /*7ee0*/  IADD3 R4, P1, R15, R2, RZ ;  /* 0x000000020f047210 */ /* 0x008fca0007f3e0ff */
[----:B------:R-:W-:Y:S01]  /*7ef0*/  IMAD.X R5, R47, 0x1, R55, P1 ;  /* 0x000000012f057824 */ /* 0x000fe200008e0637 */
[----:B------:R0:W-:Y:S04]  /*7f00*/  STL [R1+0x438], R2 ;  /* 0x0004380201007387 */ /* 0x0001e80000100800 */
[----:B------:R1:W3:Y:S04]  /*7f10*/  @!P0 LDG.E.U8 R23, desc[UR14][R4.64] ;  /* 0x0000000e04178981 */ /* 0x0002e8000c1e1100 */
[----:B0-----:R-:W4:Y:S01]  /*7f20*/  LDL R2, [R1+0x1f8] ;  /* 0x0001f80001027983 */ /* 0x001f220000100800 */
[----:B-1----:R-:W-:-:S02]  /*7f30*/  LOP3.LUT R5, R45, 0xffff, RZ, 0xc0, !PT ;  /* 0x0000ffff2d057812 */ /* 0x002fc400078ec0ff */
[----:B------:R-:W-:Y:S02]  /*7f40*/  LOP3.LUT R4, R14, 0xffff, RZ, 0xc0, !PT ;  /* 0x0000ffff0e047812 */ /* 0x000fe400078ec0ff */
[----:B------:R-:W3:Y:S02]  /*7f50*/  LDL.LU R14, [R1+0x1ec] ;  /* 0x0001ec00010e7983 */ /* 0x000ee40000300800 */
[----:B------:R-:W-:Y:S02]  /*7f60*/  PRMT R45, R5, 0x3340, R4 ;  /* 0x00003340052d7816 */ /* 0x000fe40000000004 */
[----:B------:R-:W-:-:S05]  /*7f70*/  IADD3 R4, P1, R15, R54, RZ ;  /* 0x000000360f047210 */ /* 0x000fca0007f3e0ff */
[----:B------:R-:W-:-:S05]  /*7f80*/  IMAD.X R5, R47, 0x1, R11, P1 ;  /* 0x000000012f057824 */ /* 0x000fca00008e060b */
[----:B------:R0:W4:Y:S02]  /*7f90*/  @!P0 LDG.E.U8 R22, desc[UR14][R4.64] ;  /* 0x0000000e04168981 */ /* 0x000124000c1e1100 */
[----:B0-----:R-:W-:Y:S02]  /*7fa0*/  LOP3.LUT R4, R13, 0xffff, RZ, 0xc0, !PT ;  /* 0x0000ffff0d047812 */ /* 0x001fe400078ec0ff */
[----:B------:R-:W4:Y:S01]  /*7fb0*/  LDL.LU R13, [R1+0x1f4] ;  /* 0x0001f400010d7983 */ /* 0x000f220000300800 */
[----:B------:R-:W-:-:S04]  /*7fc0*/  LOP3.LUT R5, R46, 0xffff, RZ, 0xc0, !PT ;  /* 0x0000ffff2e057812 */ /* 0x000fc800078ec0ff */
[----:B------:R-:W-:Y:S02]  /*7fd0*/  PRMT R46, R5, 0x3340, R4 ;  /* 0x00003340052e7816 */ /* 0x000fe40000000004 */
[----:B------:R-:W-:Y:S02]  /*7fe0*/  IADD3 R4, P1, R15, R9, RZ ;  /* 0x000000090f047210 */ /* 0x000fe40007f3e0ff */
[----:B------:R-:W-:Y:S02]  /*7ff0*/  PRMT R21, RZ, 0x7610, R21 ;  /* 0x00007610ff157816 */ /* 0x000fe40000000015 */
[----:B------:R-:W-:Y:S01]  /*8000*/  PRMT R20, RZ, 0x7610, R20 ;  /* 0x00007610ff147816 */ /* 0x000fe20000000014 */
[----:B--2---:R-:W-:-:S05]  /*8010*/  IMAD.X R5, R47, 0x1, R0, P1 ;  /* 0x000000012f057824 */ /* 0x004fca00008e0600 */
[----:B------:R0:W2:Y:S02]  /*8020*/  @!P0 LDG.E.U8 R21, desc[UR14][R4.64] ;  /* 0x0000000e04158981 */ /* 0x0000a4000c1e1100 */
[----:B0-----:R-:W-:Y:S02]  /*8030*/  LOP3.LUT R5, R44, 0xffff, RZ, 0xc0, !PT ;  /* 0x0000ffff2c057812 */ /* 0x001fe400078ec0ff */
[----:B------:R-:W-:-:S04]  /*8040*/  LOP3.LUT R4, R12, 0xffff, RZ, 0xc0, !PT ;  /* 0x0000ffff0c047812 */ /* 0x000fc800078ec0ff */
[----:B------:R-:W-:Y:S02]  /*8050*/  PRMT R44, R5, 0x3340, R4 ;  /* 0x00003340052c7816 */ /* 0x000fe40000000004 */
[----:B------:R-:W-:Y:S01]  /*8060*/  IADD3 R4, P1, R15, R8, RZ ;  /* 0x000000080f047210 */ /* 0x000fe20007f3e0ff */
[----:B------:R0:W-:Y:S04]  /*8070*/  STL [R1+0x42c], R0 ;  /* 0x00042c0001007387 */ /* 0x0001e80000100800 */
[----:B0-----:R-:W2:Y:S04]  /*8080*/  LDL.LU R0, [R1+0x200] ;  /* 0x0002000001007983 */ /* 0x001ea80000300800 */
[----:B------:R-:W2:Y:S01]  /*8090*/  LDL.LU R12, [R1+0x1fc] ;  /* 0x0001fc00010c7983 */ /* 0x000ea20000300800 */
[----:B---3--:R-:W-:-:S05]  /*80a0*/  IMAD.X R5, R47, 0x1, R14, P1 ;  /* 0x000000012f057824 */ /* 0x008fca00008e060e */
[----:B------:R0:W3:Y:S02]  /*80b0*/  @!P0 LDG.E.U8 R20, desc[UR14][R4.64] ;  /* 0x0000000e04148981 */ /* 0x0000e4000c1e1100 */
[----:B0-----:R-:W-:Y:S02]  /*80c0*/  LOP3.LUT R5, R53, 0xffff, RZ, 0xc0, !PT ;  /* 0x0000ffff35057812 */ /* 0x001fe400078ec0ff */
[----:B------:R-:W-:-:S04]  /*80d0*/  LOP3.LUT R4, R52, 0xffff, RZ, 0xc0, !PT ;  /* 0x0000ffff34047812 */ /* 0x000fc800078ec0ff */
[----:B------:R-:W-:Y:S02]  /*80e0*/  PRMT R11, R5, 0x3340, R4 ;  /* 0x00003340050b7816 */ /* 0x000fe40000000004 */
[----:B----4-:R-:W-:Y:S01]  /*80f0*/  IADD3 R4, P1, R15, R2, RZ ;  /* 0x000000020f047210 */ /* 0x010fe20007f3e0ff */
[----:B------:R-:W-:Y:S04]  /*8100*/  STL [R1+0x43c], R14 ;  /* 0x00043c0e01007387 */ /* 0x000fe80000100800 */
[----:B------:R-:W4:Y:S01]  /*8110*/  LDL.LU R230, [R1+0x204] ;  /* 0x0002040001e67983 */ /* 0x000f220000300800 */
[----:B------:R-:W-:-:S03]  /*8120*/  IMAD.X R5, R47, 0x1, R13, P1 ;  /* 0x000000012f057824 */ /* 0x000fc600008e060d */
[----:B------:R0:W-:Y:S04]  /*8130*/  STL [R1+0x428], R13 ;  /* 0x0004280d01007387 */ /* 0x0001e80000100800 */
[----:B0-----:R-:W3:Y:S04]  /*8140*/  LDL.LU R13, [R1+0x208] ;  /* 0x00020800010d7983 */ /* 0x001ee80000300800 */
[----:B------:R-:W4:Y:S04]  /*8150*/  LDL.LU R14, [R1+0x110] ;  /* 0x00011000010e7983 */ /* 0x000f280000300800 */
[----:B------:R-:W4:Y:S01]  /*8160*/  LDL.LU R2, [R1+0x10c] ;  /* 0x00010c0001027983 */ /* 0x000f220000300800 */
[----:B------:R-:W-:-:S06]  /*8170*/  PRMT R19, RZ, 0x7610, R19 ;  /* 0x00007610ff137816 */ /* 0x000fcc0000000013 */
[----:B------:R0:W4:Y:S01]  /*8180*/  @!P0 LDG.E.U8 R19, desc[UR14][R4.64] ;  /* 0x0000000e04138981 */ /* 0x000122000c1e1100 */
[----:B------:R-:W-:Y:S02]  /*8190*/  PRMT R18, RZ, 0x7610, R18 ;  /* 0x00007610ff127816 */ /* 0x000fe40000000012 */
[----:B0-----:R-:W-:Y:S02]  /*81a0*/  LOP3.LUT R5, R51, 0xffff, RZ, 0xc0, !PT ;  /* 0x0000ffff33057812 */ /* 0x001fe400078ec0ff */
[----:B------:R-:W-:-:S04]  /*81b0*/  LOP3.LUT R4, R50, 0xffff, RZ, 0xc0, !PT ;  /* 0x0000ffff32047812 */ /* 0x000fc800078ec0ff */
[----:B------:R-:W-:Y:S02]  /*81c0*/  PRMT R9, R5, 0x3340, R4 ;  /* 0x0000334005097816 */ /* 0x000fe40000000004 */
[----:B------:R-:W-:Y:S02]  /*81d0*/  PRMT R17, RZ, 0x7610, R17 ;  /* 0x00007610ff117816 */ /* 0x000fe40000000011 */
[----:B------:R-:W-:Y:S02]  /*81e0*/  PRMT R16, RZ, 0x7610, R16 ;  /* 0x00007610ff107816 */ /* 0x000fe40000000010 */
[----:B--2---:R-:W-:-:S05]  /*81f0*/  IADD3 R4, P1, R15, R0, RZ ;  /* 0x000000000f047210 */ /* 0x004fca0007f3e0ff */
[----:B------:R-:W-:-:S05]  /*8200*/  IMAD.X R5, R47, 0x1, R12, P1 ;  /* 0x000000012f057824 */ /* 0x000fca00008e060c */
[----:B------:R0:W2:Y:S02]  /*8210*/  @!P0 LDG.E.U8 R18, desc[UR14][R4.64] ;  /* 0x0000000e04128981 */ /* 0x0000a4000c1e1100 */
[----:B0-----:R-:W-:Y:S02]  /*8220*/  LOP3.LUT R5, R49, 0xffff, RZ, 0xc0, !PT ;  /* 0x0000ffff31057812 */ /* 0x001fe400078ec0ff */
[----:B------:R-:W-:-:S04]  /*8230*/  LOP3.LUT R4, R48, 0xffff, RZ, 0xc0, !PT ;  /* 0x0000ffff30047812 */ /* 0x000fc800078ec0ff */
[----:B------:R-:W-:Y:S02]  /*8240*/  PRMT R8, R5, 0x3340, R4 ;  /* 0x0000334005087816 */ /* 0x000fe40000000004 */
[----:B---3--:R-:W-:-:S05]  /*8250*/  IADD3 R4, P1, R15, R13, RZ ;  /* 0x0000000d0f047210 */ /* 0x008fca0007f3e0ff */
[----:B----4-:R-:W-:-:S05]  /*8260*/  IMAD.X R5, R47, 0x1, R230, P1 ;  /* 0x000000012f057824 */ /* 0x010fca00008e06e6 */
[----:B------:R0:W3:Y:S02]  /*8270*/  @!P0 LDG.E.U8 R17, desc[UR14][R4.64] ;  /* 0x0000000e04118981 */ /* 0x0000e4000c1e1100 */
[----:B0-----:R-:W-:Y:S02]  /*8280*/  PRMT R4, R7, 0x5410, R6 ;  /* 0x0000541007047816 */ /* 0x001fe40000000006 */
[----:B------:R-:W-:-:S05]  /*8290*/  IADD3 R6, P1, R15, R14, RZ ;  /* 0x0000000e0f067210 */ /* 0x000fca0007f3e0ff */
[----:B------:R-:W-:Y:S01]  /*82a0*/  IMAD.X R7, R47, 0x1, R2, P1 ;  /* 0x000000012f077824 */ /* 0x000fe200008e0602 */
[----:B------:R-:W-:-:S04]  /*82b0*/  PRMT R5, R45, 0x5410, R46 ;  /* 0x000054102d057816 */ /* 0x000fc8000000002e */
[----:B------:R0:W4:Y:S02]  /*82c0*/  @!P0 LDG.E.U8 R16, desc[UR14][R6.64] ;  /* 0x0000000e06108981 */ /* 0x000124000c1e1100 */
[----:B0-----:R-:W-:Y:S02]  /*82d0*/  PRMT R6, R44, 0x5410, R11 ;  /* 0x000054102c067816 */ /* 0x001fe4000000000b */
[----:B------:R-:W-:-:S05]  /*82e0*/  PRMT R7, R9, 0x5410, R8 ;  /* 0x0000541009077816 */ /* 0x000fca0000000008 */
[----:B------:R0:W-:Y:S02]  /*82f0*/  STS.128 [R43+UR12+0x1000], R4 ;  /* 0x001000042b007988 */ /* 0x0001e40008000c0c */
[----:B0-----:R-:W-:Y:S02]  /*8300*/  LOP3.LUT R7, R42, 0xffff, RZ, 0xc0, !PT ;  /* 0x0000ffff2a077812 */ /* 0x001fe400078ec0ff */
[----:B------:R-:W-:-:S04]  /*8310*/  LOP3.LUT R6, R31, 0xffff, RZ, 0xc0, !PT ;  /* 0x0000ffff1f067812 */ /* 0x000fc800078ec0ff */
[----:B------:R-:W-:Y:S02]  /*8320*/  PRMT R31, R7, 0x3340, R6 ;  /* 0x00003340071f7816 */ /* 0x000fe40000000006 */
[----:B------:R-:W-:Y:S02]  /*8330*/  LOP3.LUT R7, R40, 0xffff, RZ, 0xc0, !PT ;  /* 0x0000ffff28077812 */ /* 0x000fe400078ec0ff */
        /* <DEDUP_REMOVED lines=9> */
[----:B------:R-:W2:Y:S01]  /*83d0*/  LDL R24, [R1+0x414] ;  /* 0x0004140001187983 */ /* 0x000ea20000100800 */
        /* <DEDUP_REMOVED lines=13> */
[----:B------:R-:W-:Y:S02]  /*84b0*/  LOP3.LUT R4, R252, 0xffff, RZ, 0xc0, !PT ;  /* 0x0000fffffc047812 */ /* 0x000fe400078ec0ff */
[----:B------:R-:W-:Y:S02]  /*84c0*/  LOP3.LUT R7, R32, 0xffff, RZ, 0xc0, !PT ;  /* 0x0000ffff20077812 */ /* 0x000fe400078ec0ff */
[----:B------:R-:W-:Y:S02]  /*84d0*/  PRMT R252, R5, 0x3340, R4 ;  /* 0x0000334005fc7816 */ /* 0x000fe40000000004 */
[----:B------:R-:W-:-:S02]  /*84e0*/  LOP3.LUT R5, R250, 0xffff, RZ, 0xc0, !PT ;  /* 0x0000fffffa057812 */ /* 0x000fc400078ec0ff */
[----:B------:R-:W-:Y:S02]  /*84f0*/  LOP3.LUT R4, R248, 0xffff, RZ, 0xc0, !PT ;  /* 0x0000fffff8047812 */ /* 0x000fe400078ec0ff */
[----:B------:R-:W-:Y:S02]  /*8500*/  PRMT R25, R7, 0x3340, R6 ;  /* 0x0000334007197816 */ /* 0x000fe40000000006 */
[----:B------:R-:W-:Y:S02]  /*8510*/  PRMT R248, R5, 0x3340, R4 ;  /* 0x0000334005f87816 */ /* 0x000fe40000000004 */
[----:B------:R-:W-:Y:S02]  /*8520*/  LOP3.LUT R7, R251, 0xffff, RZ, 0xc0, !PT ;  /* 0x0000fffffb077812 */ /* 0x000fe400078ec0ff */
[----:B------:R-:W-:Y:S02]  /*8530*/  LOP3.LUT R6, R249, 0xffff, RZ, 0xc0, !PT ;  /* 0x0000fffff9067812 */ /* 0x000fe400078ec0ff */
        /* <DEDUP_REMOVED lines=8> */
[----:B------:R-:W-:Y:S02]  /*85c0*/  LOP3.LUT R4, R242, 0xffff, RZ, 0xc0, !PT ;  /* 0x0000fffff2047812 */ /* 0x000fe400078ec0ff */
[----:B------:R-:W-:Y:S02]  /*85d0*/  LOP3.LUT R10, R10, 0xffff, RZ, 0xc0, !PT ;  /* 0x0000ffff0a0a7812 */ /* 0x000fe400078ec0ff */
[----:B------:R-:W-:Y:S02]  /*85e0*/  PRMT R245, R7, 0x3340, R6 ;  /* 0x0000334007f57816 */ /* 0x000fe40000000006 */
        /* <DEDUP_REMOVED lines=9> */
[----:B------:R-:W-:Y:S01]  /*8680*/  PRMT R7, R244, 0x5410, R7 ;  /* 0x00005410f4077816 */ /* 0x000fe20000000007 */
[----:B--2---:R-:W-:Y:S04]  /*8690*/  STS.128 [R24+UR12], R8 ;  /* 0x0000000818007988 */ /* 0x004fe80008000c0c */
[----:B------:R0:W-:Y:S04]  /*86a0*/  STS.128 [R24+UR12+0x1000], R4 ;  /* 0x0010000418007988 */ /* 0x0001e80008000c0c */
[----:B0-----:R-:W2:Y:S04]  /*86b0*/  LDL.LU.64 R24, [R1] ;  /* 0x0000000001187983 */ /* 0x001ea80000300a00 */
[----:B------:R-:W2:Y:S04]  /*86c0*/  LDL.LU.64 R26, [R1+0x8] ;  /* 0x00000800011a7983 */ /* 0x000ea80000300a00 */
        /* <DEDUP_REMOVED lines=29> */
[----:B------:R-:W2:Y:S01]  /*88a0*/  LDL.LU.64 R86, [R1+0xf8] ;  /* 0x0000f80001567983 */ /* 0x000ea20000300a00 */
[----:B------:R-:W0:Y:S01]  /*88b0*/  S2R R9, SR_TID.X ;  /* 0x0000000000097919 */ /* 0x000e220000002100 */
[----:B------:R-:W-:Y:S01]  /*88c0*/  UMOV UR4, UR13 ;  /* 0x0000000d00047c82 */ /* 0x000fe20008000000 */
[----:B------:R-:W-:Y:S01]  /*88d0*/  UMOV UR5, 0xc0000010 ;  /* 0xc000001000057882 */ /* 0x000fe20000000000 */
[----:B------:R-:W2:Y:S01]  /*88e0*/  LDL.LU R5, [R1+0x100] ;  /* 0x0001000001057983 */ /* 0x000ea20000300800 */
[----:B0-----:R-:W-:-:S05]  /*88f0*/  LOP3.LUT R9, R9, 0x7f, RZ, 0xc0, !PT ;  /* 0x0000007f09097812 */ /* 0x001fca00078ec0ff */
[----:B------:R-:W-:Y:S04]  /*8900*/  STS.U8 [R9+UR12+0x2f00], R240 ;  /* 0x002f00f009007988 */ /* 0x000fe8000800000c */
[----:B------:R-:W-:Y:S04]  /*8910*/  STS.U8 [R9+UR12+0x2e00], R238 ;  /* 0x002e00ee09007988 */ /* 0x000fe8000800000c */
[----:B------:R-:W-:Y:S04]  /*8920*/  STS.U8 [R9+UR12+0x2d00], R236 ;  /* 0x002d00ec09007988 */ /* 0x000fe8000800000c */
[----:B------:R-:W-:Y:S04]  /*8930*/  STS.U8 [R9+UR12+0x2c00], R234 ;  /* 0x002c00ea09007988 */ /* 0x000fe8000800000c */
[----:B------:R-:W-:Y:S04]  /*8940*/  STS.U8 [R9+UR12+0x2b00], R232 ;  /* 0x002b00e809007988 */ /* 0x000fe8000800000c */
[----:B------:R-:W-:Y:S04]  /*8950*/  STS.U8 [R9+UR12+0x2a00], R229 ;  /* 0x002a00e509007988 */ /* 0x000fe8000800000c */
[----:B------:R-:W-:Y:S04]  /*8960*/  STS.U8 [R9+UR12+0x2900], R227 ;  /* 0x002900e309007988 */ /* 0x000fe8000800000c */
[----:B------:R-:W-:Y:S01]  /*8970*/  STS.U8 [R9+UR12+0x2800], R225 ;  /* 0x002800e109007988 */ /* 0x000fe2000800000c */
[----:B------:R-:W-:-:S03]  /*8980*/  LOP3.LUT R8, R9, 0x10, RZ, 0x3c, !PT ;  /* 0x0000001009087812 */ /* 0x000fc600078e3cff */
[----:B------:R-:W-:Y:S04]  /*8990*/  STS.U8 [R9+UR12+0x2700], R223 ;  /* 0x002700df09007988 */ /* 0x000fe8000800000c */
[----:B------:R-:W-:Y:S04]  /*89a0*/  STS.U8 [R9+UR12+0x2600], R221 ;  /* 0x002600dd09007988 */ /* 0x000fe8000800000c */
[----:B------:R-:W-:Y:S04]  /*89b0*/  STS.U8 [R9+UR12+0x2500], R219 ;  /* 0x002500db09007988 */ /* 0x000fe8000800000c */
[----:B------:R-:W-:Y:S04]  /*89c0*/  STS.U8 [R9+UR12+0x2400], R217 ;  /* 0x002400d909007988 */ /* 0x000fe8000800000c */
[----:B------:R-:W-:Y:S04]  /*89d0*/  STS.U8 [R9+UR12+0x2300], R23 ;  /* 0x0023001709007988 */ /* 0x000fe8000800000c */
[----:B------:R-:W-:Y:S04]  /*89e0*/  STS.U8 [R9+UR12+0x2200], R21 ;  /* 0x0022001509007988 */ /* 0x000fe8000800000c */
[----:B------:R-:W-:Y:S04]  /*89f0*/  STS.U8 [R9+UR12+0x2100], R19 ;  /* 0x0021001309007988 */ /* 0x000fe8000800000c */
[----:B---3--:R-:W-:Y:S04]  /*8a00*/  STS.U8 [R9+UR12+0x2000], R17 ;  /* 0x0020001109007988 */ /* 0x008fe8000800000c */
[----:B------:R-:W-:Y:S04]  /*8a10*/  STS.U8 [R8+UR12+0x2080], R18 ;  /* 0x0020801208007988 */ /* 0x000fe8000800000c */
        /* <DEDUP_REMOVED lines=14> */
[----:B----4-:R-:W-:Y:S01]  /*8b00*/  STS.U8 [R8+UR12+0x2f80], R16 ;  /* 0x002f801008007988 */ /* 0x010fe2000800000c */
[----:B------:R0:W-:Y:S06]  /*8b10*/  MEMBAR.ALL.CTA ;  /* 0x0000000000007992 */ /* 0x0001ec0000008000 */
[----:B0-----:R-:W0:Y:S02]  /*8b20*/  FENCE.VIEW.ASYNC.S ;  /* 0x00000000000073c6 */ /* 0x001e240000000000 */
[----:B0-----:R-:W-:Y:S06]  /*8b30*/  BAR.SYNC.DEFER_BLOCKING 0x0 ;  /* 0x0000000000007b1d */ /* 0x001fec0000010000 */
[----:B--2---:R-:W-:-:S06]  /*8b40*/  WARPGROUP.ARRIVE ;  /* 0x00000000000079c5 */ /* 0x004fcc0000000000 */
[----:B------:R-:W-:Y:S01]  /*8b50*/  QGMMA.64x128x32.F32.E4M3.E4M3 R24, gdesc[UR4], R24, gsb0 ;  /* 0x01e00000041879f3 */ /* 0x000fe20008000818 */
[----:B------:R-:W-:Y:S02]  /*8b60*/  IADD3 R14, P0, R14, UR24, RZ ;  /* 0x000000180e0e7c10 */ /* 0x000fe4000ff1e0ff */
[----:B------:R-:W-:Y:S02]  /*8b70*/  WARPGROUP.DEPBAR.LE gsb0, 0x0 ;  /* 0x00008000000079c5 */ /* 0x000fe40000010000 */
[----:B------:R-:W-:Y:S04]  /*8b80*/  STL.64 [R1], R24 ;  /* 0x0000001801007387 */ /* 0x000fe80000100a00 */
        /* <DEDUP_REMOVED lines=31> */
[----:B0-----:R-:W2:Y:S04]  /*8d80*/  LDL.LU.64 R86, [R1+0x538] ;  /* 0x0005380001567983 */ /* 0x001ea80000300a00 */
        /* <DEDUP_REMOVED lines=31> */
[----:B------:R-:W3:Y:S04]  /*8f80*/  LDL.LU R236, [R1+0x118] ;  /* 0x0001180001ec7983 */ /* 0x000ee80000300800 */
[----:B------:R-:W4:Y:S04]  /*8f90*/  LDL.LU R238, [R1+0x120] ;  /* 0x0001200001ee7983 */ /* 0x000f280000300800 */
[----:B------:R-:W2:Y:S04]  /*8fa0*/  LDL.LU R240, [R1+0x128] ;  /* 0x0001280001f07983 */ /* 0x000ea80000300800 */
        /* <DEDUP_REMOVED lines=18> */
[----:B------:R0:W-:Y:S04]  /*90d0*/  STL [R1+0x110], R14 ;  /* 0x0001100e01007387 */ /* 0x0001e80000100800 */
[----:B0-----:R-:W2:Y:S04]  /*90e0*/  LDL.LU R14, [R1+0x43c] ;  /* 0x00043c00010e7983 */ /* 0x001ea80000300800 */
[----:B------:R-:W2:Y:S01]  /*90f0*/  LDL.LU R243, [R1+0x14c] ;  /* 0x00014c0001f37983 */ /* 0x000ea20000300800 */
[----:B------:R-:W-:Y:S01]  /*9100*/  VIADD R5, R5, 0xffffffff ;  /* 0xffffffff05057836 */ /* 0x000fe20000000000 */
[----:B------:R-:W-:-:S04]  /*9110*/  IADD3.X R2, R2, UR25, RZ, P0, !PT ;  /* 0x0000001902027c10 */ /* 0x000fc800087fe4ff */
[----:B------:R-:W-:Y:S01]  /*9120*/  STL [R1+0x100], R5 ;  /* 0x0001000501007387 */ /* 0x000fe20000100800 */
[----:B---3--:R-:W-:Y:S02]  /*9130*/  IADD3 R236, P1, R236, UR24, RZ ;  /* 0x00000018ecec7c10 */ /* 0x008fe4000ff3e0ff */
[----:B----4-:R-:W-:-:S03]  /*9140*/  IADD3 R238, P2, R238, UR24, RZ ;  /* 0x00000018eeee7c10 */ /* 0x010fc6000ff5e0ff */
[----:B------:R-:W-:Y:S01]  /*9150*/  STL [R1+0x118], R236 ;  /* 0x000118ec01007387 */ /* 0x000fe20000100800 */
[----:B--2---:R-:W-:-:S03]  /*9160*/  IADD3 R240, P3, R240, UR24, RZ ;  /* 0x00000018f0f07c10 */ /* 0x004fc6000ff7e0ff */
[----:B------:R-:W-:Y:S01]  /*9170*/  STL [R1+0x120], R238 ;  /* 0x000120ee01007387 */ /* 0x000fe20000100800 */
[----:B------:R-:W-:-:S03]  /*9180*/  IADD3 R4, P4, R4, UR24, RZ ;  /* 0x0000001804047c10 */ /* 0x000fc6000ff9e0ff */
[----:B------:R-:W-:Y:S01]  /*9190*/  STL [R1+0x128], R240 ;  /* 0x000128f001007387 */ /* 0x000fe20000100800 */
[----:B------:R-:W-:-:S03]  /*91a0*/  IADD3 R6, P5, R6, UR24, RZ ;  /* 0x0000001806067c10 */ /* 0x000fc6000ffbe0ff */
[----:B------:R-:W-:Y:S01]  /*91b0*/  STL [R1+0x130], R4 ;  /* 0x0001300401007387 */ /* 0x000fe20000100800 */
[----:B------:R-:W-:-:S03]  /*91c0*/  IADD3 R7, P6, R7, UR24, RZ ;  /* 0x0000001807077c10 */ /* 0x000fc6000ffde0ff */
[----:B------:R0:W-:Y:S01]  /*91d0*/  STL [R1+0x10c], R2 ;  /* 0x00010c0201007387 */ /* 0x0001e20000100800 */
[----:B------:R-:W-:-:S03]  /*91e0*/  IADD3 R8, P0, R8, UR24, RZ ;  /* 0x0000001808087c10 */ /* 0x000fc6000ff1e0ff */
[----:B------:R-:W-:Y:S01]  /*91f0*/  STL [R1+0x138], R6 ;  /* 0x0001380601007387 */ /* 0x000fe20000100800 */
[----:B------:R-:W-:-:S03]  /*9200*/  IADD3.X R9, R9, UR25, RZ, P1, !PT ;  /* 0x0000001909097c10 */ /* 0x000fc60008ffe4ff */
[----:B0-----:R-:W2:Y:S01]  /*9210*/  LDL.LU R2, [R1+0x438] ;  /* 0x0004380001027983 */ /* 0x001ea20000300800 */
[----:B------:R-:W-:Y:S02]  /*9220*/  IADD3 R10, P1, R10, UR24, RZ ;  /* 0x000000180a0a7c10 */ /* 0x000fe4000ff3e0ff */
[----:B------:R-:W-:Y:S01]  /*9230*/  IADD3.X R11, R11, UR25, RZ, P2, !PT ;  /* 0x000000190b0b7c10 */ /* 0x000fe200097fe4ff */
[----:B------:R-:W-:Y:S01]  /*9240*/  STL [R1+0x140], R7 ;  /* 0x0001400701007387 */ /* 0x000fe20000100800 */
[----:B------:R-:W-:-:S03]  /*9250*/  IADD3 R246, P2, R246, UR24, RZ ;  /* 0x00000018f6f67c10 */ /* 0x000fc6000ff5e0ff */
[----:B------:R-:W-:Y:S01]  /*9260*/  STL [R1+0x148], R8 ;  /* 0x0001480801007387 */ /* 0x000fe20000100800 */
[----:B------:R-:W-:-:S03]  /*9270*/  IADD3.X R244, R244, UR25, RZ, P3, !PT ;  /* 0x00000019f4f47c10 */ /* 0x000fc60009ffe4ff */
[----:B------:R-:W-:Y:S01]  /*9280*/  STL [R1+0x114], R9 ;  /* 0x0001140901007387 */ /* 0x000fe20000100800 */
[----:B------:R-:W-:-:S03]  /*9290*/  IADD3 R245, P3, R245, UR24, RZ ;  /* 0x00000018f5f57c10 */ /* 0x000fc6000ff7e0ff */
[----:B------:R0:W-:Y:S01]  /*92a0*/  STL [R1+0x158], R246 ;  /* 0x000158f601007387 */ /* 0x0001e20000100800 */
[----:B------:R-:W-:-:S03]  /*92b0*/  IADD3.X R252, R252, UR25, RZ, P4, !PT ;  /* 0x00000019fcfc7c10 */ /* 0x000fc6000a7fe4ff */
[----:B------:R-:W-:Y:S01]  /*92c0*/  STL [R1+0x150], R10 ;  /* 0x0001500a01007387 */ /* 0x000fe20000100800 */
[----:B------:R-:W-:-:S03]  /*92d0*/  IADD3 R248, P4, R248, UR24, RZ ;  /* 0x00000018f8f87c10 */ /* 0x000fc6000ff9e0ff */
[----:B0-----:R-:W3:Y:S01]  /*92e0*/  LDL.LU R246, [R1+0x188] ;  /* 0x0001880001f67983 */ /* 0x001ee20000300800 */
[----:B------:R-:W-:-:S03]  /*92f0*/  IADD3.X R249, R249, UR25, RZ, P5, !PT ;  /* 0x00000019f9f97c10 */ /* 0x000fc6000affe4ff */
[----:B------:R-:W-:Y:S01]  /*9300*/  STL [R1+0x11c], R11 ;  /* 0x00011c0b01007387 */ /* 0x000fe20000100800 */
[----:B------:R-:W-:-:S03]  /*9310*/  IADD3 R241, P5, R241, UR24, RZ ;  /* 0x00000018f1f17c10 */ /* 0x000fc6000ffbe0ff */
[----:B------:R-:W-:Y:S01]  /*9320*/  STL [R1+0x124], R244 ;  /* 0x000124f401007387 */ /* 0x000fe20000100800 */
[----:B------:R-:W-:-:S03]  /*9330*/  IADD3.X R242, R242, UR25, RZ, P6, !PT ;  /* 0x00000019f2f27c10 */ /* 0x000fc6000b7fe4ff */
[----:B------:R-:W-:Y:S01]  /*9340*/  STL [R1+0x160], R245 ;  /* 0x000160f501007387 */ /* 0x000fe20000100800 */
[----:B------:R-:W-:-:S03]  /*9350*/  IADD3 R247, P6, R247, UR24, RZ ;  /* 0x00000018f7f77c10 */ /* 0x000fc6000ffde0ff */
[----:B------:R-:W-:Y:S04]  /*9360*/  STL [R1+0x12c], R252 ;  /* 0x00012cfc01007387 */ /* 0x000fe80000100800 */
[----:B------:R-:W-:Y:S01]  /*9370*/  STL [R1+0x168], R248 ;  /* 0x000168f801007387 */ /* 0x000fe20000100800 */
[----:B------:R-:W-:-:S03]  /*9380*/  IADD3.X R250, R250, UR25, RZ, P0, !PT ;  /* 0x00000019fafa7c10 */ /* 0x000fc600087fe4ff */
[----:B------:R-:W-:Y:S04]  /*9390*/  STL [R1+0x134], R249 ;  /* 0x000134f901007387 */ /* 0x000fe80000100800 */
[----:B------:R-:W4:Y:S01]  /*93a0*/  LDL.LU R225, [R1+0x154] ;  /* 0x0001540001e17983 */ /* 0x000f220000300800 */
[----:B------:R-:W-:-:S03]  /*93b0*/  IADD3 R251, P0, R251, UR24, RZ ;  /* 0x00000018fbfb7c10 */ /* 0x000fc6000ff1e0ff */
[----:B------:R-:W-:Y:S04]  /*93c0*/  STL [R1+0x170], R241 ;  /* 0x000170f101007387 */ /* 0x000fe80000100800 */
[----:B------:R-:W2:Y:S04]  /*93d0*/  LDL.LU R227, [R1+0x190] ;  /* 0x0001900001e37983 */ /* 0x000ea80000300800 */
[----:B------:R-:W-:Y:S04]  /*93e0*/  STL [R1+0x13c], R242 ;  /* 0x00013cf201007387 */ /* 0x000fe80000100800 */
[----:B------:R-:W2:Y:S04]  /*93f0*/  LDL.LU R229, [R1+0x15c] ;  /* 0x00015c0001e57983 */ /* 0x000ea80000300800 */
[----:B------:R0:W-:Y:S01]  /*9400*/  STL [R1+0x178], R247 ;  /* 0x000178f701007387 */ /* 0x0001e20000100800 */
[----:B------:R-:W-:-:S03]  /*9410*/  IADD3.X R243, R243, UR25, RZ, P1, !PT ;  /* 0x00000019f3f37c10 */ /* 0x000fc60008ffe4ff */
[----:B0-----:R-:W2:Y:S04]  /*9420*/  LDL.LU R247, [R1+0x198] ;  /* 0x0001980001f77983 */ /* 0x001ea80000300800 */
[----:B------:R0:W-:Y:S04]  /*9430*/  STL [R1+0x144], R250 ;  /* 0x000144fa01007387 */ /* 0x0001e80000100800 */
[----:B0-----:R-:W2:Y:S04]  /*9440*/  LDL.LU R250, [R1+0x164] ;  /* 0x0001640001fa7983 */ /* 0x001ea80000300800 */
[----:B------:R0:W-:Y:S04]  /*9450*/  STL [R1+0x180], R251 ;  /* 0x000180fb01007387 */ /* 0x0001e80000100800 */
[----:B0-----:R-:W2:Y:S04]  /*9460*/  LDL.LU R251, [R1+0x1a0] ;  /* 0x0001a00001fb7983 */ /* 0x001ea80000300800 */
[----:B------:R-:W2:Y:S04]  /*9470*/  LDL.LU R232, [R1+0x16c] ;  /* 0x00016c0001e87983 */ /* 0x000ea80000300800 */
[----:B------:R-:W2:Y:S04]  /*9480*/  LDL.LU R234, [R1+0x1a8] ;  /* 0x0001a80001ea7983 */ /* 0x000ea80000300800 */
[----:B------:R-:W2:Y:S04]  /*9490*/  LDL.LU R236, [R1+0x174] ;  /* 0x0001740001ec7983 */ /* 0x000ea80000300800 */
[----:B------:R0:W-:Y:S04]  /*94a0*/  STL [R1+0x14c], R243 ;  /* 0x00014cf301007387 */ /* 0x0001e80000100800 */
        /* <DEDUP_REMOVED lines=12> */
[----:B------:R-:W2:Y:S01]  /*9570*/  LDL.LU R248, [R1+0x1ac] ;  /* 0x0001ac0001f87983 */ /* 0x000ea20000300800 */
[----:B---3--:R-:W-:-:S05]  /*9580*/  IADD3 R246, P1, R246, UR24, RZ ;  /* 0x00000018f6f67c10 */ /* 0x008fca000ff3e0ff */
[----:B------:R1:W-:Y:S04]  /*9590*/  STL [R1+0x188], R246 ;  /* 0x000188f601007387 */ /* 0x0003e80000100800 */
[----:B------:R-:W3:Y:S04]  /*95a0*/  LDL.LU R249, [R1+0x1e8] ;  /* 0x0001e80001f97983 */ /* 0x000ee80000300800 */
[----:B------:R-:W3:Y:S04]  /*95b0*/  LDL.LU R241, [R1+0x1b4] ;  /* 0x0001b40001f17983 */ /* 0x000ee80000300800 */
[----:B------:R-:W3:Y:S04]  /*95c0*/  LDL.LU R242, [R1+0x1f0] ;  /* 0x0001f00001f27983 */ /* 0x000ee80000300800 */
[----:B0-----:R-:W3:Y:S04]  /*95d0*/  LDL.LU R243, [R1+0x1bc] ;  /* 0x0001bc0001f37983 */ /* 0x001ee80000300800 */
[----:B-1----:R-:W3:Y:S01]  /*95e0*/  LDL.LU R246, [R1+0x1f8] ;  /* 0x0001f80001f67983 */ /* 0x002ee20000300800 */
[----:B----4-:R-:W-:-:S05]  /*95f0*/  IADD3.X R225, R225, UR25, RZ, P2, !PT ;  /* 0x00000019e1e17c10 */ /* 0x010fca00097fe4ff */
[----:B------:R-:W-:Y:S01]  /*9600*/  STL [R1+0x154], R225 ;  /* 0x000154e101007387 */ /* 0x000fe20000100800 */
[----:B--2---:R-:W-:Y:S02]  /*9610*/  IADD3 R227, P2, R227, UR24, RZ ;  /* 0x00000018e3e37c10 */ /* 0x004fe4000ff5e0ff */
[----:B------:R-:W-:Y:S02]  /*9620*/  IADD3.X R229, R229, UR25, RZ, P3, !PT ;  /* 0x00000019e5e57c10 */ /* 0x000fe40009ffe4ff */
[----:B------:R-:W-:-:S05]  /*9630*/  IADD3 R247, P3, R247, UR24, RZ ;  /* 0x00000018f7f77c10 */ /* 0x000fca000ff7e0ff */
[----:B------:R0:W-:Y:S04]  /*9640*/  STL [R1+0x198], R247 ;  /* 0x000198f701007387 */ /* 0x0001e80000100800 */
[----:B------:R-:W-:Y:S01]  /*9650*/  STL [R1+0x190], R227 ;  /* 0x000190e301007387 */ /* 0x000fe20000100800 */
[----:B------:R-:W-:-:S03]  /*9660*/  IADD3.X R250, R250, UR25, RZ, P4, !PT ;  /* 0x00000019fafa7c10 */ /* 0x000fc6000a7fe4ff */
[----:B0-----:R-:W2:Y:S04]  /*9670*/  LDL.LU R247, [R1+0x1cc] ;  /* 0x0001cc0001f77983 */ /* 0x001ea80000300800 */
[----:B------:R-:W-:Y:S04]  /*9680*/  STL [R1+0x15c], R229 ;  /* 0x00015ce501007387 */ /* 0x000fe80000100800 */
[----:B------:R0:W-:Y:S01]  /*9690*/  STL [R1+0x164], R250 ;  /* 0x000164fa01007387 */ /* 0x0001e20000100800 */
[----:B------:R-:W-:Y:S02]  /*96a0*/  IADD3 R251, P4, R251, UR24, RZ ;  /* 0x00000018fbfb7c10 */ /* 0x000fe4000ff9e0ff */
[----:B------:R-:W-:Y:S01]  /*96b0*/  IADD3.X R232, R232, UR25, RZ, P5, !PT ;  /* 0x00000019e8e87c10 */ /* 0x000fe2000affe4ff */
[----:B0-----:R-:W4:Y:S01]  /*96c0*/  LDL.LU R250, [R1+0x1d4] ;  /* 0x0001d40001fa7983 */ /* 0x001f220000300800 */
[----:B------:R-:W-:-:S03]  /*96d0*/  IADD3 R234, P5, R234, UR24, RZ ;  /* 0x00000018eaea7c10 */ /* 0x000fc6000ffbe0ff */
[----:B------:R0:W-:Y:S01]  /*96e0*/  STL [R1+0x1a0], R251 ;  /* 0x0001a0fb01007387 */ /* 0x0001e20000100800 */
[----:B------:R-:W-:-:S03]  /*96f0*/  IADD3.X R236, R236, UR25, RZ, P6, !PT ;  /* 0x00000019ecec7c10 */ /* 0x000fc6000b7fe4ff */
[----:B0-----:R-:W4:Y:S01]  /*9700*/  LDL.LU R251, [R1+0x1dc] ;  /* 0x0001dc0001fb7983 */ /* 0x001f220000300800 */
[----:B------:R-:W-:-:S03]  /*9710*/  IADD3 R238, P6, R238, UR24, RZ ;  /* 0x00000018eeee7c10 */ /* 0x000fc6000ffde0ff */
[----:B------:R-:W-:Y:S01]  /*9720*/  STL [R1+0x16c], R232 ;  /* 0x00016ce801007387 */ /* 0x000fe20000100800 */
[----:B------:R-:W-:-:S03]  /*9730*/  IADD3.X R240, R240, UR25, RZ, P0, !PT ;  /* 0x00000019f0f07c10 */ /* 0x000fc600087fe4ff */
[----:B------:R-:W-:Y:S01]  /*9740*/  STL [R1+0x1a8], R234 ;  /* 0x0001a8ea01007387 */ /* 0x000fe20000100800 */
[----:B------:R-:W-:-:S03]  /*9750*/  IADD3 R4, P0, R4, UR24, RZ ;  /* 0x0000001804047c10 */ /* 0x000fc6000ff1e0ff */
[----:B------:R-:W-:Y:S01]  /*9760*/  STL [R1+0x174], R236 ;  /* 0x000174ec01007387 */ /* 0x000fe20000100800 */
[----:B------:R-:W-:-:S03]  /*9770*/  IADD3.X R6, R6, UR25, RZ, P1, !PT ;  /* 0x0000001906067c10 */ /* 0x000fc60008ffe4ff */
[----:B------:R-:W-:Y:S01]  /*9780*/  STL [R1+0x1b0], R238 ;  /* 0x0001b0ee01007387 */ /* 0x000fe20000100800 */
[----:B------:R-:W-:-:S03]  /*9790*/  IADD3 R7, P1, R7, UR24, RZ ;  /* 0x0000001807077c10 */ /* 0x000fc6000ff3e0ff */
[----:B------:R-:W-:Y:S01]  /*97a0*/  STL [R1+0x17c], R240 ;  /* 0x00017cf001007387 */ /* 0x000fe20000100800 */
[----:B------:R-:W-:-:S03]  /*97b0*/  IADD3.X R8, R8, UR25, RZ, P2, !PT ;  /* 0x0000001908087c10 */ /* 0x000fc600097fe4ff */
[----:B------:R0:W-:Y:S01]  /*97c0*/  STL [R1+0x1b8], R4 ;  /* 0x0001b80401007387 */ /* 0x0001e20000100800 */
[----:B------:R-:W-:-:S03]  /*97d0*/  IADD3 R9, P2, R9, UR24, RZ ;  /* 0x0000001809097c10 */ /* 0x000fc6000ff5e0ff */
[----:B------:R-:W-:Y:S01]  /*97e0*/  STL [R1+0x184], R6 ;  /* 0x0001840601007387 */ /* 0x000fe20000100800 */
[----:B------:R-:W-:-:S03]  /*97f0*/  IADD3.X R10, R10, UR25, RZ, P3, !PT ;  /* 0x000000190a0a7c10 */ /* 0x000fc60009ffe4ff */
[----:B------:R-:W-:Y:S01]  /*9800*/  STL [R1+0x1c0], R7 ;  /* 0x0001c00701007387 */ /* 0x000fe20000100800 */
[----:B------:R-:W-:Y:S01]  /*9810*/  IADD3 R11, P3, R11, UR24, RZ ;  /* 0x000000180b0b7c10 */ /* 0x000fe2000ff7e0ff */
[----:B------:R-:W-:Y:S01]  /*9820*/  WARPGROUP.ARRIVE ;  /* 0x00000000000079c5 */ /* 0x000fe20000000000 */
[----:B------:R-:W-:Y:S01]  /*9830*/  UMOV UR10, UR6 ;  /* 0x00000006000a7c82 */ /* 0x000fe20008000000 */
[----:B------:R-:W-:Y:S01]  /*9840*/  IADD3.X R244, R244, UR25, RZ, P4, !PT ;  /* 0x00000019f4f47c10 */ /* 0x000fe2000a7fe4ff */
[----:B------:R-:W-:Y:S01]  /*9850*/  UMOV UR11, UR7 ;  /* 0x00000007000b7c82 */ /* 0x000fe20008000000 */
[----:B------:R-:W-:Y:S01]  /*9860*/  IADD3 R2, P4, R2, UR24, RZ ;  /* 0x0000001802027c10 */ /* 0x000fe2000ff9e0ff */
[----:B------:R-:W-:Y:S01]  /*9870*/  STL [R1+0x18c], R8 ;  /* 0x00018c0801007387 */ /* 0x000fe20000100800 */
[----:B------:R-:W-:Y:S01]  /*9880*/  IADD3.X R245, R245, UR25, RZ, P5, !PT ;  /* 0x00000019f5f57c10 */ /* 0x000fe2000affe4ff */
[----:B------:R-:W-:Y:S01]  /*9890*/  QGMMA.64x128x32.F32.E4M3.E4M3 R152, gdesc[UR8], R152, gsb0 ;  /* 0x01e00000089879f3 */ /* 0x000fe20008000898 */
[----:B------:R-:W-:Y:S01]  /*98a0*/  UMOV UR18, UR6 ;  /* 0x0000000600127c82 */ /* 0x000fe20008000000 */
[----:B------:R-:W-:Y:S01]  /*98b0*/  STL [R1+0x1c8], R9 ;  /* 0x0001c80901007387 */ /* 0x000fe20000100800 */
[----:B------:R-:W-:Y:S01]  /*98c0*/  UMOV UR19, UR7 ;  /* 0x0000000700137c82 */ /* 0x000fe20008000000 */
[----:B------:R-:W-:Y:S01]  /*98d0*/  UMOV UR22, UR6 ;  /* 0x0000000600167c82 */ /* 0x000fe20008000000 */
[----:B------:R-:W-:Y:S01]  /*98e0*/  UMOV UR23, UR7 ;  /* 0x0000000700177c82 */ /* 0x000fe20008000000 */
[----:B------:R-:W-:Y:S01]  /*98f0*/  STL [R1+0x194], R10 ;  /* 0x0001940a01007387 */ /* 0x000fe20000100800 */
[----:B------:R-:W-:Y:S01]  /*9900*/  IADD3.X R248, R248, UR25, RZ, P6, !PT ;  /* 0x00000019f8f87c10 */ /* 0x000fe2000b7fe4ff */
[----:B0-----:R-:W0:Y:S02]  /*9910*/  LDC R4, c[0x0][0x238] ;  /* 0x00008e00ff047b82 */ /* 0x001e240000000800 */
[----:B------:R1:W-:Y:S04]  /*9920*/  STL [R1+0x1d8], R2 ;  /* 0x0001d80201007387 */ /* 0x0003e80000100800 */
[----:B------:R-:W-:Y:S04]  /*9930*/  STL [R1+0x1d0], R11 ;  /* 0x0001d00b01007387 */ /* 0x000fe80000100800 */
[----:B-1----:R-:W2:Y:S01]  /*9940*/  LDL.LU R2, [R1+0x434] ;  /* 0x0004340001027983 */ /* 0x002ea20000300800 */
[----:B------:R-:W-:-:S03]  /*9950*/  IADD3 R252, P5, R252, UR24, RZ ;  /* 0x00000018fcfc7c10 */ /* 0x000fc6000ffbe0ff */
[----:B------:R-:W-:Y:S04]  /*9960*/  STL [R1+0x19c], R244 ;  /* 0x00019cf401007387 */ /* 0x000fe80000100800 */
[----:B------:R-:W-:Y:S04]  /*9970*/  STL [R1+0x1a4], R245 ;  /* 0x0001a4f501007387 */ /* 0x000fe80000100800 */
[----:B------:R-:W-:Y:S04]  /*9980*/  STL [R1+0x1e0], R252 ;  /* 0x0001e0fc01007387 */ /* 0x000fe80000100800 */
[----:B------:R-:W-:Y:S01]  /*9990*/  STL [R1+0x1ac], R248 ;  /* 0x0001acf801007387 */ /* 0x000fe20000100800 */
[----:B---3--:R-:W-:-:S02]  /*99a0*/  IADD3 R249, P6, R249, UR24, RZ ;  /* 0x00000018f9f97c10 */ /* 0x008fc4000ffde0ff */
[----:B------:R-:W-:-:S03]  /*99b0*/  IADD3.X R241, R241, UR25, RZ, P0, !PT ;  /* 0x00000019f1f17c10 */ /* 0x000fc600087fe4ff */
[----:B------:R-:W-:Y:S01]  /*99c0*/  STL [R1+0x1e8], R249 ;  /* 0x0001e8f901007387 */ /* 0x000fe20000100800 */
[----:B------:R-:W-:-:S03]  /*99d0*/  IADD3 R242, P0, R242, UR24, RZ ;  /* 0x00000018f2f27c10 */ /* 0x000fc6000ff1e0ff */
[----:B------:R-:W-:Y:S01]  /*99e0*/  STL [R1+0x1b4], R241 ;  /* 0x0001b4f101007387 */ /* 0x000fe20000100800 */
[----:B------:R-:W-:-:S03]  /*99f0*/  IADD3.X R243, R243, UR25, RZ, P1, !PT ;  /* 0x00000019f3f37c10 */ /* 0x000fc60008ffe4ff */
[----:B------:R-:W-:Y:S01]  /*9a00*/  STL [R1+0x1f0], R242 ;  /* 0x0001f0f201007387 */ /* 0x000fe20000100800 */
[----:B------:R-:W-:Y:S02]  /*9a10*/  IADD3 R246, P1, R246, UR24, RZ ;  /* 0x00000018f6f67c10 */ /* 0x000fe4000ff3e0ff */
[----:B--2---:R-:W-:Y:S02]  /*9a20*/  IADD3.X R2, R2, UR25, RZ, P2, !PT ;  /* 0x0000001902027c10 */ /* 0x004fe400097fe4ff */
[----:B------:R-:W-:-:S03]  /*9a30*/  IADD3 R0, P2, R0, UR24, RZ ;  /* 0x0000001800007c10 */ /* 0x000fc6000ff5e0ff */
[----:B------:R1:W-:Y:S04]  /*9a40*/  STL [R1+0x1c4], R2 ;  /* 0x0001c40201007387 */ /* 0x0003e80000100800 */
[----:B------:R-:W-:Y:S04]  /*9a50*/  STL [R1+0x1bc], R243 ;  /* 0x0001bcf301007387 */ /* 0x000fe80000100800 */
[----:B-1----:R-:W2:Y:S04]  /*9a60*/  LDL.LU R2, [R1+0x430] ;  /* 0x0004300001027983 */ /* 0x002ea80000300800 */
[----:B------:R-:W-:Y:S04]  /*9a70*/  STL [R1+0x1f8], R246 ;  /* 0x0001f8f601007387 */ /* 0x000fe80000100800 */
[----:B------:R1:W-:Y:S04]  /*9a80*/  STL [R1+0x200], R0 ;  /* 0x0002000001007387 */ /* 0x0003e80000100800 */
[----:B-1----:R-:W3:Y:S01]  /*9a90*/  LDL.LU R0, [R1+0x42c] ;  /* 0x00042c0001007983 */ /* 0x002ee20000300800 */
[----:B------:R-:W-:-:S02]  /*9aa0*/  IADD3.X R247, R247, UR25, RZ, P3, !PT ;  /* 0x00000019f7f77c10 */ /* 0x000fc40009ffe4ff */
[----:B------:R-:W-:-:S05]  /*9ab0*/  IADD3 R13, P3, R13, UR24, RZ ;  /* 0x000000180d0d7c10 */ /* 0x000fca000ff7e0ff */
[----:B------:R1:W-:Y:S04]  /*9ac0*/  STL [R1+0x208], R13 ;  /* 0x0002080d01007387 */ /* 0x0003e80000100800 */
[----:B-1----:R-:W2:Y:S01]  /*9ad0*/  LDL.LU R13, [R1+0x428] ;  /* 0x00042800010d7983 */ /* 0x002ea20000300800 */
[----:B----4-:R-:W-:Y:S02]  /*9ae0*/  IADD3.X R250, R250, UR25, RZ, P4, !PT ;  /* 0x00000019fafa7c10 */ /* 0x010fe4000a7fe4ff */
[----:B------:R-:W-:Y:S01]  /*9af0*/  IADD3.X R251, R251, UR25, RZ, P5, !PT ;  /* 0x00000019fbfb7c10 */ /* 0x000fe2000affe4ff */
[----:B------:R-:W-:Y:S04]  /*9b00*/  STL [R1+0x1cc], R247 ;  /* 0x0001ccf701007387 */ /* 0x000fe80000100800 */
[----:B------:R-:W-:Y:S01]  /*9b10*/  STL [R1+0x1d4], R250 ;  /* 0x0001d4fa01007387 */ /* 0x000fe20000100800 */
[----:B------:R-:W-:-:S02]  /*9b20*/  WARPGROUP.DEPBAR.LE gsb0, 0x0 ;  /* 0x00008000000079c5 */ /* 0x000fc40000010000 */
[----:B------:R-:W-:-:S06]  /*9b30*/  WARPGROUP.ARRIVE ;  /* 0x00000000000079c5 */ /* 0x000fcc0000000000 */
[----:B------:R-:W-:Y:S01]  /*9b40*/  QGMMA.64x128x32.F32.E4M3.E4M3 R88, gdesc[UR16], R88, gsb0 ;  /* 0x01e00000105879f3 */ /* 0x000fe20008000858 */
[----:B------:R-:W-:Y:S02]  /*9b50*/  IADD3.X R14, R14, UR25, RZ, P0, !PT ;  /* 0x000000190e0e7c10 */ /* 0x000fe400087fe4ff */
[----:B---3--:R-:W-:-:S05]  /*9b60*/  IADD3.X R0, R0, UR25, RZ, P6, !PT ;  /* 0x0000001900007c10 */ /* 0x008fca000b7fe4ff */
[----:B------:R1:W-:Y:S04]  /*9b70*/  STL [R1+0x1e4], R0 ;  /* 0x0001e40001007387 */ /* 0x0003e80000100800 */
[----:B------:R-:W-:Y:S04]  /*9b80*/  STL [R1+0x1dc], R251 ;  /* 0x0001dcfb01007387 */ /* 0x000fe80000100800 */
[----:B-1----:R-:W3:Y:S01]  /*9b90*/  LDL.LU R0, [R1+0x424] ;  /* 0x0004240001007983 */ /* 0x002ee20000300800 */
[----:B------:R-:W-:Y:S02]  /*9ba0*/  WARPGROUP.DEPBAR.LE gsb0, 0x0 ;  /* 0x00008000000079c5 */ /* 0x000fe40000010000 */
[----:B------:R-:W-:-:S06]  /*9bb0*/  WARPGROUP.ARRIVE ;  /* 0x00000000000079c5 */ /* 0x000fcc0000000000 */
[----:B------:R-:W-:Y:S01]  /*9bc0*/  QGMMA.64x128x32.F32.E4M3.E4M3 R24, gdesc[UR20], R24, gsb0 ;  /* 0x01e00000141879f3 */ /* 0x000fe20008000818 */
[----:B--2---:R-:W-:Y:S01]  /*9bd0*/  IADD3.X R13, R13, UR25, RZ, P1, !PT ;  /* 0x000000190d0d7c10 */ /* 0x004fe20008ffe4ff */
[----:B------:R1:W-:Y:S01]  /*9be0*/  STL [R1+0x1ec], R14 ;  /* 0x0001ec0e01007387 */ /* 0x0003e20000100800 */
[----:B------:R-:W-:Y:S02]  /*9bf0*/  IADD3.X R12, R12, UR25, RZ, P2, !PT ;  /* 0x000000190c0c7c10 */ /* 0x000fe400097fe4ff */
[----:B------:R-:W-:Y:S01]  /*9c00*/  IADD3.X R230, R230, UR25, RZ, P3, !PT ;  /* 0x00000019e6e67c10 */ /* 0x000fe20009ffe4ff */
[----:B-1----:R1:W5:Y:S04]  /*9c10*/  LDL.LU R14, [R1+0x420] ;  /* 0x00042000010e7983 */ /* 0x0023680000300800 */
[----:B------:R2:W-:Y:S04]  /*9c20*/  STL [R1+0x1f4], R13 ;  /* 0x0001f40d01007387 */ /* 0x0005e80000100800 */
[----:B--2---:R1:W5:Y:S04]  /*9c30*/  LDL.LU R13, [R1+0x41c] ;  /* 0x00041c00010d7983 */ /* 0x0043680000300800 */
[----:B------:R2:W-:Y:S04]  /*9c40*/  STL [R1+0x1fc], R12 ;  /* 0x0001fc0c01007387 */ /* 0x0005e80000100800 */
[----:B--2---:R1:W5:Y:S04]  /*9c50*/  LDL.LU R12, [R1+0x418] ;  /* 0x00041800010c7983 */ /* 0x0043680000300800 */
[----:B------:R2:W-:Y:S02]  /*9c60*/  STL [R1+0x204], R230 ;  /* 0x000204e601007387 */ /* 0x0005e40000100800 */
[----:B--2---:R-:W2:Y:S01]  /*9c70*/  S2R R230, SR_TID.X ;  /* 0x0000000000e67919 */ /* 0x004ea20000002100 */
[----:B------:R-:W-:Y:S01]  /*9c80*/  ISETP.NE.U32.AND P5, PT, R5, RZ, PT ;  /* 0x000000ff0500720c */ /* 0x000fe20003fa5070 */
[----:B0-----:R-:W-:-:S05]  /*9c90*/  IMAD.SHL.U32 R4, R4, 0x20, RZ ;  /* 0x0000002004047824 */ /* 0x001fca00078e00ff */
[----:B------:R-:W-:Y:S01]  /*9ca0*/  IADD3 R2, P4, R4, R2, RZ ;  /* 0x0000000204027210 */ /* 0x000fe20007f9e0ff */
[----:B------:R-:W-:Y:S01]  /*9cb0*/  VIADD R3, R3, 0xffffffe0 ;  /* 0xffffffe003037836 */ /* 0x000fe20000000000 */
[----:B--2---:R-:W-:Y:S01]  /*9cc0*/  LOP3.LUT R230, R230, 0x1f, RZ, 0xc0, !PT ;  /* 0x0000001fe6e67812 */ /* 0x004fe200078ec0ff */
[----:B------:R-:W-:Y:S02]  /*9cd0*/  WARPGROUP.DEPBAR.LE gsb0, 0x0 ;  /* 0x00008000000079c5 */ /* 0x000fe40000010000 */
[----:B---3--:R-:W-:Y:S02]  /*9ce0*/  LEA.HI.X.SX32 R0, R4, R0, 0x1, P4 ;  /* 0x0000000004007211 */ /* 0x008fe400020f0eff */
[----:B-1----:R-:W-:Y:S06]  /*9cf0*/  @P5 BRA `(.L_x_1) ;  /* 0xffffffb800605947 */ /* 0x002fec000383ffff */
.L_x_0:
[----:B------:R0:W-:Y:S01]  /*9d00*/  STL [R1+0x430], R84 ;  /* 0x0004305401007387 */ /* 0x0001e20000100800 */
[----:B------:R-:W-:Y:S01]  /*9d10*/  F2FP.SATFINITE.E4M3.F32.PACK_AB_MERGE_C R120, R121, R120, RZ ;  /* 0x000000787978723e */ /* 0x000fe200048070ff */
[----:B------:R-:W-:Y:S01]  /*9d20*/  ULDC UR4, c[0x0][0x22c] ;  /* 0x00008b0000047ab9 */ /* 0x000fe20000000800 */
[----:B------:R-:W-:Y:S01]  /*9d30*/  F2FP.SATFINITE.E4M3.F32.PACK_AB_MERGE_C R116, R117, R116, RZ ;  /* 0x000000747574723e */ /* 0x000fe200048070ff */
[----:B------:R-:W2:Y:S01]  /*9d40*/  LDL.LU R7, [R1+0x4] ;  /* 0x0000040001077983 */ /* 0x000ea20000300800 */
[----:B------:R-:W-:Y:S01]  /*9d50*/  F2FP.SATFINITE.E4M3.F32.PACK_AB_MERGE_C R114, R115, R114, RZ ;  /* 0x000000727372723e */ /* 0x000fe200048070ff */
[----:B------:R-:W-:Y:S01]  /*9d60*/  ULDC UR5, c[0x0][0x22c] ;  /* 0x00008b0000057ab9 */ /* 0x000fe20000000800 */
[----:B------:R-:W-:Y:S01]  /*9d70*/  F2FP.SATFINITE.E4M3.F32.PACK_AB_MERGE_C R152, R153, R152, RZ ;  /* 0x000000989998723e */ /* 0x000fe200048070ff */
[----:B------:R-:W-:Y:S01]  /*9d80*/  ULDC.64 UR6, c[0x0][0x228] ;  /* 0x00008a0000067ab9 */ /* 0x000fe20000000a00 */
[----:B------:R-:W-:Y:S01]  /*9d90*/  F2FP.SATFINITE.E4M3.F32.PACK_AB_MERGE_C R154, R155, R154, RZ ;  /* 0x0000009a9b9a723e */ /* 0x000fe200048070ff */
[----:B0-----:R-:W2:Y:S01]  /*9da0*/  LDL.LU R84, [R1] ;  /* 0x0000000001547983 */ /* 0x001ea20000300800 */
[----:B------:R-:W-:Y:S01]  /*9db0*/  F2FP.SATFINITE.E4M3.F32.PACK_AB_MERGE_C R90, R91, R90, RZ ;  /* 0x0000005a5b5a723e */ /* 0x000fe200048070ff */
[----:B------:R-:W-:Y:S01]  /*9dc0*/  ULDC.64 UR28, c[0x0][0x228] ;  /* 0x00008a00001c7ab9 */ /* 0x000fe20000000a00 */
[----:B------:R-:W-:Y:S01]  /*9dd0*/  F2FP.SATFINITE.E4M3.F32.PACK_AB_MERGE_C R27, R27, R26, RZ ;  /* 0x0000001a1b1b723e */ /* 0x000fe200048070ff */
[----:B------:R0:W-:Y:S01]  /*9de0*/  STL [R1+0x42c], R85 ;  /* 0x00042c5501007387 */ /* 0x0001e20000100800 */
[----:B------:R-:W-:Y:S01]  /*9df0*/  F2FP.SATFINITE.E4M3.F32.PACK_AB_MERGE_C R110, R111, R110, RZ ;  /* 0x0000006e6f6e723e */ /* 0x000fe200048070ff */
[----:B------:R-:W-:Y:S01]  /*9e00*/  ULDC UR8, c[0x0][0x248] ;  /* 0x0000920000087ab9 */ /* 0x000fe20000000800 */
[----:B------:R-:W-:Y:S01]  /*9e10*/  F2FP.SATFINITE.E4M3.F32.PACK_AB_MERGE_C R88, R89, R88, RZ ;  /* 0x000000585958723e */ /* 0x000fe200048070ff */
[----:B------:R-:W-:Y:S01]  /*9e20*/  ULDC.64 UR10, c[0x0][0x228] ;  /* 0x00008a00000a7ab9 */ /* 0x000fe20000000a00 */
[----:B------:R-:W-:Y:S01]  /*9e30*/  F2FP.SATFINITE.E4M3.F32.PACK_AB_MERGE_C R118, R119, R118, RZ ;  /* 0x000000767776723e */ /* 0x000fe200048070ff */
[----:B------:R-:W-:Y:S01]  /*9e40*/  ULDC.64 UR16, c[0x0][0x228] ;  /* 0x00008a0000107ab9 */ /* 0x000fe20000000a00 */
[----:B------:R-:W-:Y:S01]  /*9e50*/  F2FP.SATFINITE.E4M3.F32.PACK_AB_MERGE_C R108, R109, R108, RZ ;  /* 0x0000006c6d6c723e */ /* 0x000fe200048070ff */
[----:B------:R-:W-:Y:S01]  /*9e60*/  ULDC.64 UR20, c[0x0][0x228] ;  /* 0x00008a0000147ab9 */ /* 0x000fe20000000a00 */
[----:B------:R-:W-:Y:S01]  /*9e70*/  F2FP.SATFINITE.E4M3.F32.PACK_AB_MERGE_C R112, R113, R112, RZ ;  /* 0x000000707170723e */ /* 0x000fe200048070ff */
[----:B0-----:R-:W3:Y:S01]  /*9e80*/  LDL.LU R85, [R1+0x8] ;  /* 0x0000080001557983 */ /* 0x001ee20000300800 */
[----:B------:R-:W-:Y:S01]  /*9e90*/  F2FP.SATFINITE.E4M3.F32.PACK_AB_MERGE_C R92, R93, R92, RZ ;  /* 0x0000005c5d5c723e */ /* 0x000fe200048070ff */
[----:B------:R-:W-:Y:S01]  /*9ea0*/  ULDC.64 UR18, c[0x0][0x228] ;  /* 0x00008a0000127ab9 */ /* 0x000fe20000000a00 */
[----:B------:R-:W-:Y:S01]  /*9eb0*/  F2FP.SATFINITE.E4M3.F32.PACK_AB_MERGE_C R94, R95, R94, RZ ;  /* 0x0000005e5f5e723e */ /* 0x000fe200048070ff */
[----:B------:R-:W3:Y:S01]  /*9ec0*/  LDL.LU R5, [R1+0xc] ;  /* 0x00000c0001057983 */ /* 0x000ee20000300800 */
[----:B------:R-:W-:Y:S01]  /*9ed0*/  F2FP.SATFINITE.E4M3.F32.PACK_AB_MERGE_C R156, R157, R156, RZ ;  /* 0x0000009c9d9c723e */ /* 0x000fe200048070ff */
[----:B------:R-:W-:Y:S01]  /*9ee0*/  ULDC.64 UR24, c[0x0][0x228] ;  /* 0x00008a0000187ab9 */ /* 0x000fe20000000a00 */
[----:B------:R-:W-:Y:S01]  /*9ef0*/  F2FP.SATFINITE.E4M3.F32.PACK_AB_MERGE_C R158, R159, R158, RZ ;  /* 0x0000009e9f9e723e */ /* 0x000fe200048070ff */
[----:B-----5:R0:W-:Y:S01]  /*9f00*/  STL [R1+0x428], R12 ;  /* 0x0004280c01007387 */ /* 0x0201e20000100800 */
[----:B------:R-:W-:Y:S01]  /*9f10*/  F2FP.SATFINITE.E4M3.F32.PACK_AB_MERGE_C R104, R105, R104, RZ ;  /* 0x000000686968723e */ /* 0x000fe200048070ff */
[----:B------:R-:W-:Y:S01]  /*9f20*/  ULDC.64 UR22, c[0x0][0x228] ;  /* 0x00008a0000167ab9 */ /* 0x000fe20000000a00 */
[----:B------:R-:W-:Y:S01]  /*9f30*/  F2FP.SATFINITE.E4M3.F32.PACK_AB_MERGE_C R106, R107, R106, RZ ;  /* 0x0000006a6b6a723e */ /* 0x000fe200048070ff */
[----:B------:R-:W-:Y:S01]  /*9f40*/  ULDC.64 UR26, c[0x0][0x228] ;  /* 0x00008a00001a7ab9 */ /* 0x000fe20000000a00 */
[----:B0-----:R-:W4:Y:S04]  /*9f50*/  LDL.LU R12, [R1+0x10] ;  /* 0x00001000010c7983 */ /* 0x001f280000300800 */
[----:B------:R-:W4:Y:S04]  /*9f60*/  LDL.LU R3, [R1+0x14] ;  /* 0x0000140001037983 */ /* 0x000f280000300800 */
[----:B------:R0:W-:Y:S04]  /*9f70*/  STL [R1+0x424], R86 ;  /* 0x0004245601007387 */ /* 0x0001e80000100800 */
        /* <DEDUP_REMOVED lines=58> */
[----:B------:R-:W4:Y:S01]  /*a320*/  LDL.LU R226, [R1+0xf4] ;  /* 0x0000f40001e27983 */ /* 0x000f220000300800 */
[----:B--2---:R-:W-:-:S03]  /*a330*/  F2FP.SATFINITE.E4M3.F32.PACK_AB_MERGE_C R7, R7, R84, RZ ;  /* 0x000000540707723e */ /* 0x004fc600048070ff */
[----:B------:R-:W2:Y:S04]  /*a340*/  LDL.LU R228, [R1+0xf8] ;  /* 0x0000f80001e47983 */ /* 0x000ea80000300800 */
[----:B------:R-:W2:Y:S04]  /*a350*/  LDL.LU R227, [R1+0xfc] ;  /* 0x0000fc0001e37983 */ /* 0x000ea80000300800 */
[----:B------:R-:W2:Y:S01]  /*a360*/  LDL.LU R84, [R1+0x430] ;  /* 0x0004300001547983 */ /* 0x000ea20000300800 */
[----:B---3--:R-:W-:-:S03]  /*a370*/  F2FP.SATFINITE.E4M3.F32.PACK_AB_MERGE_C R5, R5, R85, RZ ;  /* 0x000000550505723e */ /* 0x008fc600048070ff */
[----:B------:R-:W2:Y:S01]  /*a380*/  LDL.LU R85, [R1+0x42c] ;  /* 0x00042c0001557983 */ /* 0x000ea20000300800 */
[----:B----4-:R-:W-:-:S03]  /*a390*/  F2FP.SATFINITE.E4M3.F32.PACK_AB_MERGE_C R3, R3, R12, RZ ;  /* 0x0000000c0303723e */ /* 0x010fc600048070ff */
[----:B------:R-:W3:Y:S01]  /*a3a0*/  LDL.LU R12, [R1+0x428] ;  /* 0x00042800010c7983 */ /* 0x000ee20000300800 */
[----:B------:R-:W-:-:S03]  /*a3b0*/  F2FP.SATFINITE.E4M3.F32.PACK_AB_MERGE_C R0, R0, R86, RZ ;  /* 0x000000560000723e */ /* 0x000fc600048070ff */
[----:B------:R-:W4:Y:S01]  /*a3c0*/  LDL.LU R86, [R1+0x424] ;  /* 0x0004240001567983 */ /* 0x000f220000300800 */
[----:B------:R-:W-:-:S03]  /*a3d0*/  F2FP.SATFINITE.E4M3.F32.PACK_AB_MERGE_C R2, R2, R87, RZ ;  /* 0x000000570202723e */ /* 0x000fc600048070ff */
[----:B------:R-:W4:Y:S01]  /*a3e0*/  LDL.LU R87, [R1+0x420] ;  /* 0x0004200001577983 */ /* 0x000f220000300800 */
[----:B------:R-:W0:Y:S01]  /*a3f0*/  S2R R121, SR_TID.X ;  /* 0x0000000000797919 */ /* 0x000e220000002100 */
[----:B------:R-:W-:Y:S02]  /*a400*/  F2FP.SATFINITE.E4M3.F32.PACK_AB_MERGE_C R117, R29, R28, RZ ;  /* 0x0000001c1d75723e */ /* 0x000fe400048070ff */
[----:B------:R-:W-:Y:S02]  /*a410*/  F2FP.SATFINITE.E4M3.F32.PACK_AB_MERGE_C R115, R25, R24, RZ ;  /* 0x000000181973723e */ /* 0x000fe400048070ff */
[----:B------:R-:W-:Y:S02]  /*a420*/  LOP3.LUT R7, R7, 0xffff, RZ, 0xc0, !PT ;  /* 0x0000ffff07077812 */ /* 0x000fe400078ec0ff */
[----:B------:R-:W-:Y:S02]  /*a430*/  LOP3.LUT R152, R152, 0xffff, RZ, 0xc0, !PT ;  /* 0x0000ffff98987812 */ /* 0x000fe400078ec0ff */
[----:B------:R-:W-:-:S02]  /*a440*/  F2FP.SATFINITE.E4M3.F32.PACK_AB_MERGE_C R111, R39, R38, RZ ;  /* 0x00000026276f723e */ /* 0x000fc400048070ff */
[----:B------:R-:W-:Y:S02]  /*a450*/  LOP3.LUT R5, R5, 0xffff, RZ, 0xc0, !PT ;  /* 0x0000ffff05057812 */ /* 0x000fe400078ec0ff */
[----:B------:R-:W-:Y:S02]  /*a460*/  LOP3.LUT R115, R115, 0xffff, RZ, 0xc0, !PT ;  /* 0x0000ffff73737812 */ /* 0x000fe400078ec0ff */
[----:B------:R-:W-:Y:S02]  /*a470*/  LOP3.LUT R154, R154, 0xffff, RZ, 0xc0, !PT ;  /* 0x0000ffff9a9a7812 */ /* 0x000fe400078ec0ff */
[----:B------:R-:W-:Y:S02]  /*a480*/  LOP3.LUT R90, R90, 0xffff, RZ, 0xc0, !PT ;  /* 0x0000ffff5a5a7812 */ /* 0x000fe400078ec0ff */
[----:B------:R-:W-:Y:S02]  /*a490*/  F2FP.SATFINITE.E4M3.F32.PACK_AB_MERGE_C R119, R31, R30, RZ ;  /* 0x0000001e1f77723e */ /* 0x000fe400048070ff */
[----:B------:R-:W-:-:S02]  /*a4a0*/  F2FP.SATFINITE.E4M3.F32.PACK_AB_MERGE_C R109, R37, R36, RZ ;  /* 0x00000024256d723e */ /* 0x000fc400048070ff */
[----:B------:R-:W-:Y:S02]  /*a4b0*/  F2FP.SATFINITE.E4M3.F32.PACK_AB_MERGE_C R113, R35, R34, RZ ;  /* 0x000000222371723e */ /* 0x000fe400048070ff */
[----:B------:R-:W-:Y:S02]  /*a4c0*/  LOP3.LUT R88, R88, 0xffff, RZ, 0xc0, !PT ;  /* 0x0000ffff58587812 */ /* 0x000fe400078ec0ff */
[----:B------:R-:W-:Y:S02]  /*a4d0*/  LOP3.LUT R92, R92, 0xffff, RZ, 0xc0, !PT ;  /* 0x0000ffff5c5c7812 */ /* 0x000fe400078ec0ff */
[----:B------:R-:W-:Y:S02]  /*a4e0*/  LOP3.LUT R94, R94, 0xffff, RZ, 0xc0, !PT ;  /* 0x0000ffff5e5e7812 */ /* 0x000fe400078ec0ff */
[----:B------:R-:W-:Y:S01]  /*a4f0*/  LOP3.LUT R156, R156, 0xffff, RZ, 0xc0, !PT ;  /* 0x0000ffff9c9c7812 */ /* 0x000fe200078ec0ff */
[C---:B0-----:R-:W-:Y:S01]  /*a500*/  IMAD.SHL.U32 R28, R121.reuse, 0x40, RZ ;  /* 0x00000040791c7824 */ /* 0x041fe200078e00ff */
[----:B------:R-:W-:Y:S01]  /*a510*/  LOP3.LUT R158, R158, 0xffff, RZ, 0xc0, !PT ;  /* 0x0000ffff9e9e7812 */ /* 0x000fe200078ec0ff */
[----:B------:R-:W-:Y:S01]  /*a520*/  IMAD.SHL.U32 R24, R121, 0x10, RZ ;  /* 0x0000001079187824 */ /* 0x000fe200078e00ff */
[----:B------:R-:W-:-:S02]  /*a530*/  F2FP.SATFINITE.E4M3.F32.PACK_AB_MERGE_C R105, R45, R44, RZ ;  /* 0x0000002c2d69723e */ /* 0x000fc400048070ff */
[----:B------:R-:W-:Y:S02]  /*a540*/  LOP3.LUT R29, R28, 0x400, RZ, 0xc0, !PT ;  /* 0x000004001c1d7812 */ /* 0x000fe400078ec0ff */
[----:B------:R-:W-:Y:S02]  /*a550*/  LOP3.LUT R24, R24, 0xf0, RZ, 0xc0, !PT ;  /* 0x000000f018187812 */ /* 0x000fe400078ec0ff */
[----:B------:R-:W-:Y:S02]  /*a560*/  F2FP.SATFINITE.E4M3.F32.PACK_AB_MERGE_C R107, R47, R46, RZ ;  /* 0x0000002e2f6b723e */ /* 0x000fe400048070ff */
[----:B------:R-:W-:Y:S02]  /*a570*/  IADD3 R24, R29, UR12, R24 ;  /* 0x0000000c1d187c10 */ /* 0x000fe4000fffe018 */
[----:B------:R-:W-:Y:S02]  /*a580*/  LOP3.LUT R39, R27, 0xffff, RZ, 0xc0, !PT ;  /* 0x0000ffff1b277812 */ /* 0x000fe400078ec0ff */
[----:B------:R-:W-:-:S02]  /*a590*/  SHF.R.U32.HI R27, RZ, 0x8, R7 ;  /* 0x00000008ff1b7819 */ /* 0x000fc40000011607 */
[----:B------:R-:W-:Y:S02]  /*a5a0*/  SHF.R.U32.HI R30, RZ, 0x8, R152 ;  /* 0x00000008ff1e7819 */ /* 0x000fe40000011698 */
[----:B------:R-:W-:Y:S02]  /*a5b0*/  F2FP.SATFINITE.E4M3.F32.PACK_AB_MERGE_C R25, R33, R32, RZ ;  /* 0x000000202119723e */ /* 0x000fe400048070ff */
[----:B------:R-:W-:Y:S02]  /*a5c0*/  SHF.R.U32.HI R37, RZ, 0x8, R115 ;  /* 0x00000008ff257819 */ /* 0x000fe40000011673 */
[----:B------:R-:W-:Y:S02]  /*a5d0*/  SHF.R.U32.HI R32, RZ, 0x8, R154 ;  /* 0x00000008ff207819 */ /* 0x000fe4000001169a */
[----:B------:R-:W-:Y:S02]  /*a5e0*/  SHF.R.U32.HI R38, RZ, 0x8, R39 ;  /* 0x00000008ff267819 */ /* 0x000fe40000011627 */
[----:B------:R-:W-:-:S02]  /*a5f0*/  F2FP.SATFINITE.E4M3.F32.PACK_AB_MERGE_C R35, R41, R40, RZ ;  /* 0x000000282923723e */ /* 0x000fc400048070ff */
[----:B------:R-:W-:Y:S02]  /*a600*/  LOP3.LUT R40, R27, 0xffff, RZ, 0xc0, !PT ;  /* 0x0000ffff1b287812 */ /* 0x000fe400078ec0ff */
[----:B------:R-:W-:Y:S02]  /*a610*/  SHF.R.U32.HI R33, RZ, 0x8, R88 ;  /* 0x00000008ff217819 */ /* 0x000fe40000011658 */
[----:B------:R-:W-:Y:S02]  /*a620*/  LOP3.LUT R3, R3, 0xffff, RZ, 0xc0, !PT ;  /* 0x0000ffff03037812 */ /* 0x000fe400078ec0ff */
[----:B------:R-:W-:Y:S02]  /*a630*/  LOP3.LUT R33, R33, 0xffff, RZ, 0xc0, !PT ;  /* 0x0000ffff21217812 */ /* 0x000fe400078ec0ff */
[----:B------:R-:W-:Y:S02]  /*a640*/  F2FP.SATFINITE.E4M3.F32.PACK_AB_MERGE_C R36, R43, R42, RZ ;  /* 0x0000002a2b24723e */ /* 0x000fe400048070ff */
[----:B------:R-:W-:-:S02]  /*a650*/  LOP3.LUT R117, R117, 0xffff, RZ, 0xc0, !PT ;  /* 0x0000ffff75757812 */ /* 0x000fc400078ec0ff */
[----:B------:R-:W-:Y:S02]  /*a660*/  PRMT R41, R3, 0x3340, R92 ;  /* 0x0000334003297816 */ /* 0x000fe4000000005c */
[----:B------:R-:W-:Y:S02]  /*a670*/  LOP3.LUT R119, R119, 0xffff, RZ, 0xc0, !PT ;  /* 0x0000ffff77777812 */ /* 0x000fe400078ec0ff */
[----:B------:R-:W-:Y:S02]  /*a680*/  SHF.R.U32.HI R42, RZ, 0x8, R94 ;  /* 0x00000008ff2a7819 */ /* 0x000fe4000001165e */
[----:B------:R-:W-:Y:S02]  /*a690*/  SHF.R.U32.HI R45, RZ, 0x8, R117 ;  /* 0x00000008ff2d7819 */ /* 0x000fe40000011675 */
[----:B------:R-:W-:Y:S02]  /*a6a0*/  SHF.R.U32.HI R46, RZ, 0x8, R119 ;  /* 0x00000008ff2e7819 */ /* 0x000fe40000011677 */
[----:B------:R-:W-:-:S02]  /*a6b0*/  LOP3.LUT R42, R42, 0xffff, RZ, 0xc0, !PT ;  /* 0x0000ffff2a2a7812 */ /* 0x000fc400078ec0ff */
[----:B------:R-:W-:Y:S02]  /*a6c0*/  F2FP.SATFINITE.E4M3.F32.PACK_AB_MERGE_C R4, R4, R13, RZ ;  /* 0x0000000d0404723e */ /* 0x000fe400048070ff */
[----:B------:R-:W-:Y:S01]  /*a6d0*/  F2FP.SATFINITE.E4M3.F32.PACK_AB_MERGE_C R96, R97, R96, RZ ;  /* 0x000000606160723e */ /* 0x000fe200048070ff */
[----:B------:R-:W2:Y:S01]  /*a6e0*/  LDL.LU R13, [R1+0x41c] ;  /* 0x00041c00010d7983 */ /* 0x000ea20000300800 */
[----:B------:R-:W-:Y:S02]  /*a6f0*/  F2FP.SATFINITE.E4M3.F32.PACK_AB_MERGE_C R98, R99, R98, RZ ;  /* 0x000000626362723e */ /* 0x000fe400048070ff */
[----:B------:R-:W-:Y:S02]  /*a700*/  F2FP.SATFINITE.E4M3.F32.PACK_AB_MERGE_C R160, R161, R160, RZ ;  /* 0x000000a0a1a0723e */ /* 0x000fe400048070ff */
[----:B------:R-:W-:Y:S02]  /*a710*/  F2FP.SATFINITE.E4M3.F32.PACK_AB_MERGE_C R162, R163, R162, RZ ;  /* 0x000000a2a3a2723e */ /* 0x000fe400048070ff */
[----:B------:R-:W-:-:S02]  /*a720*/  F2FP.SATFINITE.E4M3.F32.PACK_AB_MERGE_C R43, R49, R48, RZ ;  /* 0x00000030312b723e */ /* 0x000fc400048070ff */
[----:B------:R-:W-:Y:S02]  /*a730*/  F2FP.SATFINITE.E4M3.F32.PACK_AB_MERGE_C R44, R51, R50, RZ ;  /* 0x00000032332c723e */ /* 0x000fe400048070ff */
        /* <DEDUP_REMOVED lines=8> */
[----:B------:R-:W-:Y:S02]  /*a7c0*/  F2FP.SATFINITE.E4M3.F32.PACK_AB_MERGE_C R93, R53, R52, RZ ;  /* 0x00000034355d723e */ /* 0x000fe400048070ff */
[----:B------:R-:W-:Y:S02]  /*a7d0*/  SHF.R.U32.HI R52, RZ, 0x8, R113 ;  /* 0x00000008ff347819 */ /* 0x000fe40000011671 */
[----:B------:R-:W-:-:S02]  /*a7e0*/  SHF.R.U32.HI R49, RZ, 0x8, R25 ;  /* 0x00000008ff317819 */ /* 0x000fc40000011619 */
[----:B------:R-:W-:Y:S02]  /*a7f0*/  F2FP.SATFINITE.E4M3.F32.PACK_AB_MERGE_C R6, R6, R14, RZ ;  /* 0x0000000e0606723e */ /* 0x000fe400048070ff */
[----:B------:R-:W-:Y:S01]  /*a800*/  F2FP.SATFINITE.E4M3.F32.PACK_AB_MERGE_C R100, R101, R100, RZ ;  /* 0x000000646564723e */ /* 0x000fe200048070ff */
[----:B------:R-:W2:Y:S01]  /*a810*/  LDL.LU R14, [R1+0x418] ;  /* 0x00041800010e7983 */ /* 0x000ea20000300800 */
[----:B------:R-:W-:Y:S02]  /*a820*/  F2FP.SATFINITE.E4M3.F32.PACK_AB_MERGE_C R8, R8, R230, RZ ;  /* 0x000000e60808723e */ /* 0x000fe400048070ff */
[----:B------:R-:W-:Y:S02]  /*a830*/  LOP3.LUT R49, R49, 0xffff, RZ, 0xc0, !PT ;  /* 0x0000ffff31317812 */ /* 0x000fe400078ec0ff */
[----:B------:R-:W-:Y:S02]  /*a840*/  F2FP.SATFINITE.E4M3.F32.PACK_AB_MERGE_C R102, R103, R102, RZ ;  /* 0x000000666766723e */ /* 0x000fe400048070ff */
[----:B------:R-:W-:-:S02]  /*a850*/  F2FP.SATFINITE.E4M3.F32.PACK_AB_MERGE_C R99, R61, R60, RZ ;  /* 0x0000003c3d63723e */ /* 0x000fc400048070ff */
[----:B------:R-:W-:Y:S02]  /*a860*/  LOP3.LUT R6, R6, 0xffff, RZ, 0xc0, !PT ;  /* 0x0000ffff06067812 */ /* 0x000fe400078ec0ff */
[----:B------:R-:W-:Y:S02]  /*a870*/  LOP3.LUT R60, R8, 0xffff, RZ, 0xc0, !PT ;  /* 0x0000ffff083c7812 */ /* 0x000fe400078ec0ff */
[----:B------:R-:W-:Y:S02]  /*a880*/  F2FP.SATFINITE.E4M3.F32.PACK_AB_MERGE_C R166, R167, R166, RZ ;  /* 0x000000a6a7a6723e */ /* 0x000fe400048070ff */
[----:B------:R-:W-:Y:S02]  /*a890*/  F2FP.SATFINITE.E4M3.F32.PACK_AB_MERGE_C R164, R165, R164, RZ ;  /* 0x000000a4a5a4723e */ /* 0x000fe400048070ff */
[----:B------:R-:W-:Y:S02]  /*a8a0*/  LOP3.LUT R166, R166, 0xffff, RZ, 0xc0, !PT ;  /* 0x0000ffffa6a67812 */ /* 0x000fe400078ec0ff */
[----:B------:R-:W-:-:S02]  /*a8b0*/  LOP3.LUT R111, R111, 0xffff, RZ, 0xc0, !PT ;  /* 0x0000ffff6f6f7812 */ /* 0x000fc400078ec0ff */
[----:B------:R-:W-:Y:S02]  /*a8c0*/  LOP3.LUT R164, R164, 0xffff, RZ, 0xc0, !PT ;  /* 0x0000ffffa4a47812 */ /* 0x000fe400078ec0ff */
[----:B------:R-:W-:Y:S02]  /*a8d0*/  LOP3.LUT R109, R109, 0xffff, RZ, 0xc0, !PT ;  /* 0x0000ffff6d6d7812 */ /* 0x000fe400078ec0ff */
[----:B------:R-:W-:Y:S02]  /*a8e0*/  F2FP.SATFINITE.E4M3.F32.PACK_AB_MERGE_C R95, R55, R54, RZ ;  /* 0x00000036375f723e */ /* 0x000fe400048070ff */
[----:B------:R-:W-:Y:S02]  /*a8f0*/  F2FP.SATFINITE.E4M3.F32.PACK_AB_MERGE_C R51, R59, R58, RZ ;  /* 0x0000003a3b33723e */ /* 0x000fe400048070ff */
[----:B------:R-:W-:Y:S02]  /*a900*/  SHF.R.U32.HI R55, RZ, 0x8, R111 ;  /* 0x00000008ff377819 */ /* 0x000fe4000001166f */
[----:B------:R-:W-:-:S02]  /*a910*/  F2FP.SATFINITE.E4M3.F32.PACK_AB_MERGE_C R9, R9, R15, RZ ;  /* 0x0000000f0909723e */ /* 0x000fc400048070ff */
[----:B------:R-:W-:Y:S02]  /*a920*/  SHF.R.U32.HI R54, RZ, 0x8, R109 ;  /* 0x00000008ff367819 */ /* 0x000fe4000001166d */
[----:B------:R-:W-:Y:S02]  /*a930*/  F2FP.SATFINITE.E4M3.F32.PACK_AB_MERGE_C R10, R10, R252, RZ ;  /* 0x000000fc0a0a723e */ /* 0x000fe400048070ff */
[----:B------:R-:W-:Y:S02]  /*a940*/  F2FP.SATFINITE.E4M3.F32.PACK_AB_MERGE_C R168, R169, R168, RZ ;  /* 0x000000a8a9a8723e */ /* 0x000fe400048070ff */
[----:B------:R-:W-:Y:S02]  /*a950*/  F2FP.SATFINITE.E4M3.F32.PACK_AB_MERGE_C R170, R171, R170, RZ ;  /* 0x000000aaabaa723e */ /* 0x000fe400048070ff */
[----:B------:R-:W-:Y:S02]  /*a960*/  F2FP.SATFINITE.E4M3.F32.PACK_AB_MERGE_C R97, R65, R64, RZ ;  /* 0x000000404161723e */ /* 0x000fe400048070ff */
[----:B------:R-:W-:-:S02]  /*a970*/  LOP3.LUT R55, R55, 0xffff, RZ, 0xc0, !PT ;  /* 0x0000ffff37377812 */ /* 0x000fc400078ec0ff */
[----:B------:R-:W-:Y:S02]  /*a980*/  LOP3.LUT R54, R54, 0xffff, RZ, 0xc0, !PT ;  /* 0x0000ffff36367812 */ /* 0x000fe400078ec0ff */
[----:B------:R-:W-:Y:S02]  /*a990*/  LOP3.LUT R9, R9, 0xffff, RZ, 0xc0, !PT ;  /* 0x0000ffff09097812 */ /* 0x000fe400078ec0ff */
[----:B------:R-:W-:Y:S02]  /*a9a0*/  LOP3.LUT R104, R104, 0xffff, RZ, 0xc0, !PT ;  /* 0x0000ffff68687812 */ /* 0x000fe400078ec0ff */
[----:B------:R-:W-:Y:S02]  /*a9b0*/  F2FP.SATFINITE.E4M3.F32.PACK_AB_MERGE_C R91, R71, R70, RZ ;  /* 0x00000046475b723e */ /* 0x000fe400048070ff */
[----:B------:R-:W-:Y:S02]  /*a9c0*/  LOP3.LUT R10, R10, 0xffff, RZ, 0xc0, !PT ;  /* 0x0000ffff0a0a7812 */ /* 0x000fe400078ec0ff */
[----:B------:R-:W-:-:S02]  /*a9d0*/  LOP3.LUT R168, R168, 0xffff, RZ, 0xc0, !PT ;  /* 0x0000ffffa8a87812 */ /* 0x000fc400078ec0ff */
[----:B------:R-:W-:Y:S02]  /*a9e0*/  LOP3.LUT R35, R35, 0xffff, RZ, 0xc0, !PT ;  /* 0x0000ffff23237812 */ /* 0x000fe400078ec0ff */
[----:B------:R-:W-:Y:S02]  /*a9f0*/  F2FP.SATFINITE.E4M3.F32.PACK_AB_MERGE_C R103, R63, R62, RZ ;  /* 0x0000003e3f67723e */ /* 0x000fe400048070ff */
[----:B------:R-:W-:Y:S02]  /*aa00*/  LOP3.LUT R170, R170, 0xffff, RZ, 0xc0, !PT ;  /* 0x0000ffffaaaa7812 */ /* 0x000fe400078ec0ff */
[----:B------:R-:W-:Y:S02]  /*aa10*/  F2FP.SATFINITE.E4M3.F32.PACK_AB_MERGE_C R15, R249, R250, RZ ;  /* 0x000000faf90f723e */ /* 0x000fe400048070ff */
[----:B------:R-:W-:Y:S02]  /*aa20*/  F2FP.SATFINITE.E4M3.F32.PACK_AB_MERGE_C R172, R173, R172, RZ ;  /* 0x000000acadac723e */ /* 0x000fe400048070ff */
[----:B------:R-:W-:-:S02]  /*aa30*/  F2FP.SATFINITE.E4M3.F32.PACK_AB_MERGE_C R11, R11, R251, RZ ;  /* 0x000000fb0b0b723e */ /* 0x000fc400048070ff */
[----:B------:R-:W-:Y:S02]  /*aa40*/  F2FP.SATFINITE.E4M3.F32.PACK_AB_MERGE_C R174, R175, R174, RZ ;  /* 0x000000aeafae723e */ /* 0x000fe400048070ff */
[----:B------:R-:W-:Y:S02]  /*aa50*/  LOP3.LUT R15, R15, 0xffff, RZ, 0xc0, !PT ;  /* 0x0000ffff0f0f7812 */ /* 0x000fe400078ec0ff */
[----:B------:R-:W-:Y:S02]  /*aa60*/  LOP3.LUT R172, R172, 0xffff, RZ, 0xc0, !PT ;  /* 0x0000ffffacac7812 */ /* 0x000fe400078ec0ff */
[----:B------:R-:W-:Y:S02]  /*aa70*/  LOP3.LUT R105, R105, 0xffff, RZ, 0xc0, !PT ;  /* 0x0000ffff69697812 */ /* 0x000fe400078ec0ff */
[----:B------:R-:W-:Y:S02]  /*aa80*/  F2FP.SATFINITE.E4M3.F32.PACK_AB_MERGE_C R26, R57, R56, RZ ;  /* 0x00000038391a723e */ /* 0x000fe400048070ff */
[----:B------:R-:W-:-:S02]  /*aa90*/  LOP3.LUT R11, R11, 0xffff, RZ, 0xc0, !PT ;  /* 0x0000ffff0b0b7812 */ /* 0x000fc400078ec0ff */
[----:B------:R-:W-:Y:S02]  /*aaa0*/  LOP3.LUT R108, R108, 0xffff, RZ, 0xc0, !PT ;  /* 0x0000ffff6c6c7812 */ /* 0x000fe400078ec0ff */
[----:B------:R-:W-:Y:S02]  /*aab0*/  LOP3.LUT R174, R174, 0xffff, RZ, 0xc0, !PT ;  /* 0x0000ffffaeae7812 */ /* 0x000fe400078ec0ff */
[----:B------:R-:W-:Y:S02]  /*aac0*/  LOP3.LUT R107, R107, 0xffff, RZ, 0xc0, !PT ;  /* 0x0000ffff6b6b7812 */ /* 0x000fe400078ec0ff */
[----:B------:R-:W-:Y:S02]  /*aad0*/  F2FP.SATFINITE.E4M3.F32.PACK_AB_MERGE_C R76, R77, R76, RZ ;  /* 0x0000004c4d4c723e */ /* 0x000fe400048070ff */
[----:B------:R-:W-:Y:S02]  /*aae0*/  PRMT R77, R11, 0x3340, R108 ;  /* 0x000033400b4d7816 */ /* 0x000fe4000000006c */
[----:B------:R-:W-:-:S02]  /*aaf0*/  LOP3.LUT R110, R110, 0xffff, RZ, 0xc0, !PT ;  /* 0x0000ffff6e6e7812 */ /* 0x000fc400078ec0ff */
[----:B------:R-:W-:Y:S02]  /*ab00*/  F2FP.SATFINITE.E4M3.F32.PACK_AB_MERGE_C R16, R16, R248, RZ ;  /* 0x000000f81010723e */ /* 0x000fe400048070ff */
[----:B------:R-:W-:Y:S02]  /*ab10*/  F2FP.SATFINITE.E4M3.F32.PACK_AB_MERGE_C R17, R17, R247, RZ ;  /* 0x000000f71111723e */ /* 0x000fe400048070ff */
[----:B------:R-:W-:Y:S02]  /*ab20*/  F2FP.SATFINITE.E4M3.F32.PACK_AB_MERGE_C R74, R75, R74, RZ ;  /* 0x0000004a4b4a723e */ /* 0x000fe400048070ff */
[----:B------:R-:W-:Y:S02]  /*ab30*/  F2FP.SATFINITE.E4M3.F32.PACK_AB_MERGE_C R176, R177, R176, RZ ;  /* 0x000000b0b1b0723e */ /* 0x000fe400048070ff */
[----:B------:R-:W-:Y:S02]  /*ab40*/  SHF.R.U32.HI R34, RZ, 0x8, R90 ;  /* 0x00000008ff227819 */ /* 0x000fe4000001165a */
[----:B------:R-:W-:-:S02]  /*ab50*/  PRMT R75, R15, 0x3340, R110 ;  /* 0x000033400f4b7816 */ /* 0x000fc4000000006e */
[----:B------:R-:W-:Y:S02]  /*ab60*/  F2FP.SATFINITE.E4M3.F32.PACK_AB_MERGE_C R178, R179, R178, RZ ;  /* 0x000000b2b3b2723e */ /* 0x000fe400048070ff */
[----:B------:R-:W-:Y:S02]  /*ab70*/  LOP3.LUT R16, R16, 0xffff, RZ, 0xc0, !PT ;  /* 0x0000ffff10107812 */ /* 0x000fe400078ec0ff */
[----:B------:R-:W-:Y:S02]  /*ab80*/  F2FP.SATFINITE.E4M3.F32.PACK_AB_MERGE_C R72, R73, R72, RZ ;  /* 0x000000484948723e */ /* 0x000fe400048070ff */
[----:B------:R-:W-:Y:S02]  /*ab90*/  LOP3.LUT R17, R17, 0xffff, RZ, 0xc0, !PT ;  /* 0x0000ffff11117812 */ /* 0x000fe400078ec0ff */
[----:B------:R-:W-:Y:S02]  /*aba0*/  LOP3.LUT R176, R176, 0xffff, RZ, 0xc0, !PT ;  /* 0x0000ffffb0b07812 */ /* 0x000fe400078ec0ff */
[----:B------:R-:W-:-:S02]  /*abb0*/  LOP3.LUT R43, R43, 0xffff, RZ, 0xc0, !PT ;  /* 0x0000ffff2b2b7812 */ /* 0x000fc400078ec0ff */
[----:B------:R-:W-:Y:S02]  /*abc0*/  F2FP.SATFINITE.E4M3.F32.PACK_AB_MERGE_C R89, R69, R68, RZ ;  /* 0x000000444559723e */ /* 0x000fe400048070ff */
[----:B------:R-:W-:Y:S02]  /*abd0*/  LOP3.LUT R178, R178, 0xffff, RZ, 0xc0, !PT ;  /* 0x0000ffffb2b27812 */ /* 0x000fe400078ec0ff */
[----:B------:R-:W-:Y:S02]  /*abe0*/  PRMT R31, R7, 0x3340, R88 ;  /* 0x00003340071f7816 */ /* 0x000fe40000000058 */
[----:B------:R-:W-:Y:S02]  /*abf0*/  F2FP.SATFINITE.E4M3.F32.PACK_AB_MERGE_C R18, R18, R246, RZ ;  /* 0x000000f61212723e */ /* 0x000fe400048070ff */
[----:B------:R-:W-:Y:S02]  /*ac00*/  F2FP.SATFINITE.E4M3.F32.PACK_AB_MERGE_C R19, R19, R245, RZ ;  /* 0x000000f51313723e */ /* 0x000fe400048070ff */
[----:B------:R-:W-:-:S02]  /*ac10*/  F2FP.SATFINITE.E4M3.F32.PACK_AB_MERGE_C R180, R181, R180, RZ ;  /* 0x000000b4b5b4723e */ /* 0x000fc400048070ff */
[----:B------:R-:W-:Y:S02]  /*ac20*/  F2FP.SATFINITE.E4M3.F32.PACK_AB_MERGE_C R182, R183, R182, RZ ;  /* 0x000000b6b7b6723e */ /* 0x000fe400048070ff */
[----:B------:R-:W-:Y:S02]  /*ac30*/  PRMT R63, R176, 0x3340, R43 ;  /* 0x00003340b03f7816 */ /* 0x000fe4000000002b */
[----:B------:R-:W-:Y:S02]  /*ac40*/  LOP3.LUT R18, R18, 0xffff, RZ, 0xc0, !PT ;  /* 0x0000ffff12127812 */ /* 0x000fe400078ec0ff */
[----:B------:R-:W-:Y:S01]  /*ac50*/  LOP3.LUT R19, R19, 0xffff, RZ, 0xc0, !PT ;  /* 0x0000ffff13137812 */ /* 0x000fe200078ec0ff */
[----:B---3--:R-:W-:Y:S01]  /*ac60*/  VIADD R28, R12, 0x1 ;  /* 0x000000010c1c7836 */ /* 0x008fe20000000000 */
[----:B------:R-:W-:Y:S01]  /*ac70*/  LOP3.LUT R180, R180, 0xffff, RZ, 0xc0, !PT ;  /* 0x0000ffffb4b47812 */ /* 0x000fe200078ec0ff */
[----:B------:R-:W-:Y:S01]  /*ac80*/  VIADD R29, R12, 0x2 ;  /* 0x000000020c1d7836 */ /* 0x000fe20000000000 */
[----:B------:R-:W-:-:S02]  /*ac90*/  LOP3.LUT R114, R114, 0xffff, RZ, 0xc0, !PT ;  /* 0x0000ffff72727812 */ /* 0x000fc400078ec0ff */
[----:B------:R-:W-:Y:S01]  /*aca0*/  ISETP.GE.AND P3, PT, R28, UR4, PT ;  /* 0x000000041c007c0c */ /* 0x000fe2000bf66270 */
[----:B------:R-:W-:Y:S01]  /*acb0*/  VIADD R28, R12, 0x3 ;  /* 0x000000030c1c7836 */ /* 0x000fe20000000000 */
[----:B------:R-:W-:Y:S01]  /*acc0*/  ULDC UR4, c[0x0][0x22c] ;  /* 0x00008b0000047ab9 */ /* 0x000fe20000000800 */
[----:B------:R-:W-:Y:S02]  /*acd0*/  LOP3.LUT R182, R182, 0xffff, RZ, 0xc0, !PT ;  /* 0x0000ffffb6b67812 */ /* 0x000fe400078ec0ff */
[----:B------:R-:W-:Y:S01]  /*ace0*/  ISETP.GE.AND P0, PT, R29, UR4, PT ;  /* 0x000000041d007c0c */ /* 0x000fe2000bf06270 */
[----:B------:R-:W-:Y:S01]  /*acf0*/  ULDC UR4, c[0x0][0x244] ;  /* 0x0000910000047ab9 */ /* 0x000fe20000000800 */
[----:B------:R-:W-:Y:S02]  /*ad00*/  ISETP.GE.AND P2, PT, R28, UR5, PT ;  /* 0x000000051c007c0c */ /* 0x000fe4000bf46270 */
[----:B------:R-:W-:Y:S02]  /*ad10*/  SHF.R.U32.HI R28, RZ, 0x8, R5 ;  /* 0x00000008ff1c7819 */ /* 0x000fe40000011605 */
[----:B------:R-:W-:-:S02]  /*ad20*/  PRMT R29, R5, 0x3340, R90 ;  /* 0x00003340051d7816 */ /* 0x000fc4000000005a */
[----:B------:R-:W-:Y:S02]  /*ad30*/  PRMT R5, R154, 0x3340, R39 ;  /* 0x000033409a057816 */ /* 0x000fe40000000027 */
[----:B------:R-:W-:Y:S02]  /*ad40*/  LOP3.LUT R39, R30, 0xffff, RZ, 0xc0, !PT ;  /* 0x0000ffff1e277812 */ /* 0x000fe400078ec0ff */
[----:B------:R-:W-:Y:S02]  /*ad50*/  LOP3.LUT R27, R28, 0xffff, RZ, 0xc0, !PT ;  /* 0x0000ffff1c1b7812 */ /* 0x000fe400078ec0ff */
[----:B------:R-:W-:Y:S02]  /*ad60*/  LOP3.LUT R30, R37, 0xffff, RZ, 0xc0, !PT ;  /* 0x0000ffff251e7812 */ /* 0x000fe400078ec0ff */
[----:B------:R-:W-:Y:S02]  /*ad70*/  LOP3.LUT R37, R32, 0xffff, RZ, 0xc0, !PT ;  /* 0x0000ffff20257812 */ /* 0x000fe400078ec0ff */
[----:B------:R-:W-:-:S02]  /*ad80*/  LOP3.LUT R28, R38, 0xffff, RZ, 0xc0, !PT ;  /* 0x0000ffff261c7812 */ /* 0x000fc400078ec0ff */
[----:B------:R-:W-:Y:S02]  /*ad90*/  PRMT R38, R40, 0x3340, R33 ;  /* 0x0000334028267816 */ /* 0x000fe40000000021 */
[----:B------:R-:W-:Y:S02]  /*ada0*/  PRMT R28, R37, 0x3340, R28 ;  /* 0x00003340251c7816 */ /* 0x000fe4000000001c */
[----:B------:R-:W-:Y:S02]  /*adb0*/  LOP3.LUT R37, R0, 0xffff, RZ, 0xc0, !PT ;  /* 0x0000ffff00257812 */ /* 0x000fe400078ec0ff */
[----:B------:R-:W-:Y:S02]  /*adc0*/  SHF.R.U32.HI R0, RZ, 0x8, R3 ;  /* 0x00000008ff007819 */ /* 0x000fe40000011603 */
[----:B------:R-:W-:Y:S02]  /*add0*/  SHF.R.U32.HI R40, RZ, 0x8, R92 ;  /* 0x00000008ff287819 */ /* 0x000fe4000001165c */
[----:B------:R-:W-:-:S02]  /*ade0*/  SHF.R.U32.HI R3, RZ, 0x8, R37 ;  /* 0x00000008ff037819 */ /* 0x000fc40000011625 */
[----:B------:R-:W-:Y:S02]  /*adf0*/  PRMT R30, R39, 0x3340, R30 ;  /* 0x00003340271e7816 */ /* 0x000fe4000000001e */
[----:B------:R-:W-:Y:S02]  /*ae00*/  SHF.R.U32.HI R32, RZ, 0x8, R156 ;  /* 0x00000008ff207819 */ /* 0x000fe4000001169c */
[----:B------:R-:W-:Y:S02]  /*ae10*/  SHF.R.U32.HI R39, RZ, 0x8, R158 ;  /* 0x00000008ff277819 */ /* 0x000fe4000001169e */
[----:B------:R-:W-:Y:S02]  /*ae20*/  LOP3.LUT R47, R0, 0xffff, RZ, 0xc0, !PT ;  /* 0x0000ffff002f7812 */ /* 0x000fe400078ec0ff */
[----:B------:R-:W-:Y:S02]  /*ae30*/  LOP3.LUT R40, R40, 0xffff, RZ, 0xc0, !PT ;  /* 0x0000ffff28287812 */ /* 0x000fe400078ec0ff */
[----:B------:R-:W-:-:S02]  /*ae40*/  LOP3.LUT R3, R3, 0xffff, RZ, 0xc0, !PT ;  /* 0x0000ffff03037812 */ /* 0x000fc400078ec0ff */
[----:B------:R-:W-:Y:S02]  /*ae50*/  LOP3.LUT R32, R32, 0xffff, RZ, 0xc0, !PT ;  /* 0x0000ffff20207812 */ /* 0x000fe400078ec0ff */
[----:B------:R-:W-:Y:S02]  /*ae60*/  LOP3.LUT R39, R39, 0xffff, RZ, 0xc0, !PT ;  /* 0x0000ffff27277812 */ /* 0x000fe400078ec0ff */
[----:B------:R-:W-:Y:S02]  /*ae70*/  PRMT R50, R47, 0x3340, R40 ;  /* 0x000033402f327816 */ /* 0x000fe40000000028 */
[----:B------:R-:W-:Y:S02]  /*ae80*/  PRMT R48, R3, 0x3340, R42 ;  /* 0x0000334003307816 */ /* 0x000fe4000000002a */
[----:B------:R-:W-:Y:S02]  /*ae90*/  LOP3.LUT R3, R96, 0xffff, RZ, 0xc0, !PT ;  /* 0x0000ffff60037812 */ /* 0x000fe400078ec0ff */
[----:B------:R-:W-:-:S02]  /*aea0*/  LOP3.LUT R47, R98, 0xffff, RZ, 0xc0, !PT ;  /* 0x0000ffff622f7812 */ /* 0x000fc400078ec0ff */
[----:B------:R-:W-:Y:S02]  /*aeb0*/  PRMT R40, R32, 0x3340, R45 ;  /* 0x0000334020287816 */ /* 0x000fe4000000002d */
[----:B------:R-:W-:Y:S02]  /*aec0*/  PRMT R32, R39, 0x3340, R46 ;  /* 0x0000334027207816 */ /* 0x000fe4000000002e */
[----:B------:R-:W-:Y:S02]  /*aed0*/  SHF.R.U32.HI R0, RZ, 0x8, R2 ;  /* 0x00000008ff007819 */ /* 0x000fe40000011602 */
[--C-:B------:R-:W-:Y:S02]  /*aee0*/  PRMT R45, R2, 0x3340, R3.reuse ;  /* 0x00003340022d7816 */ /* 0x100fe40000000003 */
[----:B------:R-:W-:Y:S02]  /*aef0*/  SHF.R.U32.HI R46, RZ, 0x8, R3 ;  /* 0x00000008ff2e7819 */ /* 0x000fe40000011603 */
[----:B------:R-:W-:-:S02]  /*af00*/  PRMT R42, R4, 0x3340, R47 ;  /* 0x00003340042a7816 */ /* 0x000fc4000000002f */
[----:B------:R-:W-:Y:S02]  /*af10*/  SHF.R.U32.HI R2, RZ, 0x8, R4 ;  /* 0x00000008ff027819 */ /* 0x000fe40000011604 */
[----:B------:R-:W-:Y:S02]  /*af20*/  SHF.R.U32.HI R47, RZ, 0x8, R47 ;  /* 0x00000008ff2f7819 */ /* 0x000fe4000001162f */
[----:B------:R-:W-:Y:S02]  /*af30*/  SHF.R.U32.HI R3, RZ, 0x8, R160 ;  /* 0x00000008ff037819 */ /* 0x000fe400000116a0 */
[----:B------:R-:W-:Y:S02]  /*af40*/  SHF.R.U32.HI R4, RZ, 0x8, R162 ;  /* 0x00000008ff047819 */ /* 0x000fe400000116a2 */
[----:B------:R-:W-:Y:S02]  /*af50*/  LOP3.LUT R53, R0, 0xffff, RZ, 0xc0, !PT ;  /* 0x0000ffff00357812 */ /* 0x000fe400078ec0ff */
[----:B------:R-:W-:-:S02]  /*af60*/  LOP3.LUT R2, R2, 0xffff, RZ, 0xc0, !PT ;  /* 0x0000ffff02027812 */ /* 0x000fc400078ec0ff */
[----:B------:R-:W-:Y:S02]  /*af70*/  LOP3.LUT R47, R47, 0xffff, RZ, 0xc0, !PT ;  /* 0x0000ffff2f2f7812 */ /* 0x000fe400078ec0ff */
[----:B------:R-:W-:Y:S02]  /*af80*/  LOP3.LUT R0, R3, 0xffff, RZ, 0xc0, !PT ;  /* 0x0000ffff03007812 */ /* 0x000fe400078ec0ff */
[----:B------:R-:W-:Y:S02]  /*af90*/  LOP3.LUT R4, R4, 0xffff, RZ, 0xc0, !PT ;  /* 0x0000ffff04047812 */ /* 0x000fe400078ec0ff */
[----:B------:R-:W-:Y:S02]  /*afa0*/  LOP3.LUT R3, R52, 0xffff, RZ, 0xc0, !PT ;  /* 0x0000ffff34037812 */ /* 0x000fe400078ec0ff */
[----:B------:R-:W-:Y:S02]  /*afb0*/  LOP3.LUT R46, R46, 0xffff, RZ, 0xc0, !PT ;  /* 0x0000ffff2e2e7812 */ /* 0x000fe400078ec0ff */
[----:B------:R-:W-:-:S02]  /*afc0*/  PRMT R47, R2, 0x3340, R47 ;  /* 0x00003340022f7816 */ /* 0x000fc4000000002f */
[----:B------:R-:W-:Y:S02]  /*afd0*/  PRMT R2, R4, 0x3340, R3 ;  /* 0x0000334004027816 */ /* 0x000fe40000000003 */
[----:B------:R-:W-:Y:S02]  /*afe0*/  PRMT R52, R53, 0x3340, R46 ;  /* 0x0000334035347816 */ /* 0x000fe4000000002e */
[----:B------:R-:W-:Y:S02]  /*aff0*/  LOP3.LUT R3, R100, 0xffff, RZ, 0xc0, !PT ;  /* 0x0000ffff64037812 */ /* 0x000fe400078ec0ff */
[----:B------:R-:W-:Y:S02]  /*b000*/  PRMT R46, R0, 0x3340, R49 ;  /* 0x00003340002e7816 */ /* 0x000fe40000000031 */
[----:B------:R-:W-:Y:S02]  /*b010*/  LOP3.LUT R49, R102, 0xffff, RZ, 0xc0, !PT ;  /* 0x0000ffff66317812 */ /* 0x000fe400078ec0ff */
[----:B------:R-:W-:-:S02]  /*b020*/  PRMT R61, R6, 0x3340, R3 ;  /* 0x00003340063d7816 */ /* 0x000fc40000000003 */
[----:B------:R-:W-:Y:S02]  /*b030*/  SHF.R.U32.HI R8, RZ, 0x8, R3 ;  /* 0x00000008ff087819 */ /* 0x000fe40000011603 */
[----:B------:R-:W-:Y:S02]  /*b040*/  SHF.R.U32.HI R3, RZ, 0x8, R60 ;  /* 0x00000008ff037819 */ /* 0x000fe4000001163c */
[----:B------:R-:W-:Y:S02]  /*b050*/  SHF.R.U32.HI R0, RZ, 0x8, R6 ;  /* 0x00000008ff007819 */ /* 0x000fe40000011606 */
[--C-:B------:R-:W-:Y:S02]  /*b060*/  PRMT R60, R60, 0x3340, R49.reuse ;  /* 0x000033403c3c7816 */ /* 0x100fe40000000031 */
[----:B------:R-:W-:Y:S02]  /*b070*/  SHF.R.U32.HI R49, RZ, 0x8, R49 ;  /* 0x00000008ff317819 */ /* 0x000fe40000011631 */
[----:B------:R-:W-:-:S02]  /*b080*/  SHF.R.U32.HI R6, RZ, 0x8, R166 ;  /* 0x00000008ff067819 */ /* 0x000fc400000116a6 */
[----:B------:R-:W-:Y:S02]  /*b090*/  LOP3.LUT R59, R0, 0xffff, RZ, 0xc0, !PT ;  /* 0x0000ffff003b7812 */ /* 0x000fe400078ec0ff */
[----:B------:R-:W-:Y:S02]  /*b0a0*/  SHF.R.U32.HI R4, RZ, 0x8, R164 ;  /* 0x00000008ff047819 */ /* 0x000fe400000116a4 */
[----:B------:R-:W-:Y:S02]  /*b0b0*/  LOP3.LUT R0, R3, 0xffff, RZ, 0xc0, !PT ;  /* 0x0000ffff03007812 */ /* 0x000fe400078ec0ff */
[----:B------:R-:W-:Y:S02]  /*b0c0*/  LOP3.LUT R49, R49, 0xffff, RZ, 0xc0, !PT ;  /* 0x0000ffff31317812 */ /* 0x000fe400078ec0ff */
[----:B------:R-:W-:Y:S02]  /*b0d0*/  LOP3.LUT R8, R8, 0xffff, RZ, 0xc0, !PT ;  /* 0x0000ffff08087812 */ /* 0x000fe400078ec0ff */
[----:B------:R-:W-:-:S02]  /*b0e0*/  LOP3.LUT R6, R6, 0xffff, RZ, 0xc0, !PT ;  /* 0x0000ffff06067812 */ /* 0x000fc400078ec0ff */
[----:B------:R-:W-:Y:S02]  /*b0f0*/  LOP3.LUT R3, R4, 0xffff, RZ, 0xc0, !PT ;  /* 0x0000ffff04037812 */ /* 0x000fe400078ec0ff */
[----:B------:R-:W-:Y:S02]  /*b100*/  PRMT R65, R0, 0x3340, R49 ;  /* 0x0000334000417816 */ /* 0x000fe40000000031 */
[----:B------:R-:W-:Y:S02]  /*b110*/  LOP3.LUT R49, R106, 0xffff, RZ, 0xc0, !PT ;  /* 0x0000ffff6a317812 */ /* 0x000fe400078ec0ff */
[----:B------:R-:W-:Y:S02]  /*b120*/  PRMT R70, R59, 0x3340, R8 ;  /* 0x000033403b467816 */ /* 0x000fe40000000008 */
[----:B------:R-:W-:Y:S02]  /*b130*/  PRMT R58, R6, 0x3340, R55 ;  /* 0x00003340063a7816 */ /* 0x000fe40000000037 */
[----:B------:R-:W-:-:S02]  /*b140*/  LOP3.LUT R59, R36, 0xffff, RZ, 0xc0, !PT ;  /* 0x0000ffff243b7812 */ /* 0x000fc400078ec0ff */
[----:B------:R-:W-:Y:S02]  /*b150*/  PRMT R62, R3, 0x3340, R54 ;  /* 0x00003340033e7816 */ /* 0x000fe40000000036 */
[----:B------:R-:W-:Y:S02]  /*b160*/  SHF.R.U32.HI R0, RZ, 0x8, R9 ;  /* 0x00000008ff007819 */ /* 0x000fe40000011609 */
[----:B------:R-:W-:Y:S02]  /*b170*/  PRMT R55, R9, 0x3340, R104 ;  /* 0x0000334009377816 */ /* 0x000fe40000000068 */
[----:B------:R-:W-:Y:S02]  /*b180*/  SHF.R.U32.HI R3, RZ, 0x8, R10 ;  /* 0x00000008ff037819 */ /* 0x000fe4000001160a */
[--C-:B------:R-:W-:Y:S02]  /*b190*/  PRMT R54, R10, 0x3340, R49.reuse ;  /* 0x000033400a367816 */ /* 0x100fe40000000031 */
[----:B------:R-:W-:-:S02]  /*b1a0*/  SHF.R.U32.HI R9, RZ, 0x8, R49 ;  /* 0x00000008ff097819 */ /* 0x000fc40000011631 */
[----:B------:R-:W-:Y:S02]  /*b1b0*/  SHF.R.U32.HI R4, RZ, 0x8, R168 ;  /* 0x00000008ff047819 */ /* 0x000fe400000116a8 */
[--C-:B------:R-:W-:Y:S02]  /*b1c0*/  PRMT R49, R168, 0x3340, R35.reuse ;  /* 0x00003340a8317816 */ /* 0x100fe40000000023 */
[----:B------:R-:W-:Y:S02]  /*b1d0*/  SHF.R.U32.HI R10, RZ, 0x8, R35 ;  /* 0x00000008ff0a7819 */ /* 0x000fe40000011623 */
[--C-:B------:R-:W-:Y:S02]  /*b1e0*/  PRMT R36, R170, 0x3340, R59.reuse ;  /* 0x00003340aa247816 */ /* 0x100fe4000000003b */
[----:B------:R-:W-:Y:S02]  /*b1f0*/  SHF.R.U32.HI R35, RZ, 0x8, R59 ;  /* 0x00000008ff237819 */ /* 0x000fe4000001163b */
[----:B------:R-:W-:-:S02]  /*b200*/  SHF.R.U32.HI R8, RZ, 0x8, R104 ;  /* 0x00000008ff087819 */ /* 0x000fc40000011668 */
[----:B------:R-:W-:Y:S02]  /*b210*/  LOP3.LUT R59, R0, 0xffff, RZ, 0xc0, !PT ;  /* 0x0000ffff003b7812 */ /* 0x000fe400078ec0ff */
[----:B------:R-:W-:Y:S02]  /*b220*/  LOP3.LUT R0, R3, 0xffff, RZ, 0xc0, !PT ;  /* 0x0000ffff03007812 */ /* 0x000fe400078ec0ff */
[----:B------:R-:W-:Y:S02]  /*b230*/  SHF.R.U32.HI R6, RZ, 0x8, R170 ;  /* 0x00000008ff067819 */ /* 0x000fe400000116aa */
[----:B------:R-:W-:Y:S02]  /*b240*/  LOP3.LUT R3, R4, 0xffff, RZ, 0xc0, !PT ;  /* 0x0000ffff04037812 */ /* 0x000fe400078ec0ff */
[----:B------:R-:W-:Y:S02]  /*b250*/  LOP3.LUT R10, R10, 0xffff, RZ, 0xc0, !PT ;  /* 0x0000ffff0a0a7812 */ /* 0x000fe400078ec0ff */
[----:B------:R-:W-:-:S02]  /*b260*/  LOP3.LUT R8, R8, 0xffff, RZ, 0xc0, !PT ;  /* 0x0000ffff08087812 */ /* 0x000fc400078ec0ff */
[----:B------:R-:W-:Y:S02]  /*b270*/  LOP3.LUT R9, R9, 0xffff, RZ, 0xc0, !PT ;  /* 0x0000ffff09097812 */ /* 0x000fe400078ec0ff */
[----:B------:R-:W-:Y:S02]  /*b280*/  LOP3.LUT R6, R6, 0xffff, RZ, 0xc0, !PT ;  /* 0x0000ffff06067812 */ /* 0x000fe400078ec0ff */
[----:B------:R-:W-:Y:S02]  /*b290*/  LOP3.LUT R35, R35, 0xffff, RZ, 0xc0, !PT ;  /* 0x0000ffff23237812 */ /* 0x000fe400078ec0ff */
[----:B------:R-:W-:Y:S02]  /*b2a0*/  PRMT R56, R3, 0x3340, R10 ;  /* 0x0000334003387816 */ /* 0x000fe4000000000a */
[----:B------:R-:W-:Y:S02]  /*b2b0*/  SHF.R.U32.HI R3, RZ, 0x8, R15 ;  /* 0x00000008ff037819 */ /* 0x000fe4000001160f */
[----:B------:R-:W-:-:S02]  /*b2c0*/  PRMT R64, R59, 0x3340, R8 ;  /* 0x000033403b407816 */ /* 0x000fc40000000008 */
[----:B------:R-:W-:Y:S02]  /*b2d0*/  SHF.R.U32.HI R4, RZ, 0x8, R172 ;  /* 0x00000008ff047819 */ /* 0x000fe400000116ac */
[----:B------:R-:W-:Y:S02]  /*b2e0*/  SHF.R.U32.HI R10, RZ, 0x8, R105 ;  /* 0x00000008ff0a7819 */ /* 0x000fe40000011669 */
[----:B------:R-:W-:Y:S02]  /*b2f0*/  PRMT R59, R0, 0x3340, R9 ;  /* 0x00003340003b7816 */ /* 0x000fe40000000009 */
[----:B------:R-:W-:Y:S02]  /*b300*/  PRMT R37, R37, 0x3340, R94 ;  /* 0x0000334025257816 */ /* 0x000fe4000000005e */
[----:B------:R-:W-:Y:S02]  /*b310*/  PRMT R35, R6, 0x3340, R35 ;  /* 0x0000334006237816 */ /* 0x000fe40000000023 */
[----:B------:R-:W-:-:S02]  /*b320*/  SHF.R.U32.HI R0, RZ, 0x8, R11 ;  /* 0x00000008ff007819 */ /* 0x000fc4000001160b */
[----:B------:R-:W-:Y:S02]  /*b330*/  SHF.R.U32.HI R6, RZ, 0x8, R174 ;  /* 0x00000008ff067819 */ /* 0x000fe400000116ae */
[----:B------:R-:W-:Y:S02]  /*b340*/  SHF.R.U32.HI R11, RZ, 0x8, R107 ;  /* 0x00000008ff0b7819 */ /* 0x000fe4000001166b */
[----:B------:R-:W-:Y:S02]  /*b350*/  LOP3.LUT R94, R3, 0xffff, RZ, 0xc0, !PT ;  /* 0x0000ffff035e7812 */ /* 0x000fe400078ec0ff */
[----:B------:R-:W-:Y:S02]  /*b360*/  SHF.R.U32.HI R8, RZ, 0x8, R108 ;  /* 0x00000008ff087819 */ /* 0x000fe4000001166c */
[----:B------:R-:W-:Y:S02]  /*b370*/  LOP3.LUT R3, R4, 0xffff, RZ, 0xc0, !PT ;  /* 0x0000ffff04037812 */ /* 0x000fe400078ec0ff */
[----:B------:R-:W-:-:S02]  /*b380*/  LOP3.LUT R10, R10, 0xffff, RZ, 0xc0, !PT ;  /* 0x0000ffff0a0a7812 */ /* 0x000fc400078ec0ff */
[----:B------:R-:W-:Y:S02]  /*b390*/  LOP3.LUT R6, R6, 0xffff, RZ, 0xc0, !PT ;  /* 0x0000ffff06067812 */ /* 0x000fe400078ec0ff */
[----:B------:R-:W-:Y:S02]  /*b3a0*/  LOP3.LUT R11, R11, 0xffff, RZ, 0xc0, !PT ;  /* 0x0000ffff0b0b7812 */ /* 0x000fe400078ec0ff */
[----:B------:R-:W-:Y:S02]  /*b3b0*/  LOP3.LUT R15, R0, 0xffff, RZ, 0xc0, !PT ;  /* 0x0000ffff000f7812 */ /* 0x000fe400078ec0ff */
[----:B------:R-:W-:Y:S02]  /*b3c0*/  LOP3.LUT R8, R8, 0xffff, RZ, 0xc0, !PT ;  /* 0x0000ffff08087812 */ /* 0x000fe400078ec0ff */
[----:B------:R-:W-:Y:S02]  /*b3d0*/  PRMT R90, R3, 0x3340, R10 ;  /* 0x00003340035a7816 */ /* 0x000fe4000000000a */
[----:B------:R-:W-:-:S02]  /*b3e0*/  LOP3.LUT R3, R112, 0xffff, RZ, 0xc0, !PT ;  /* 0x0000ffff70037812 */ /* 0x000fc400078ec0ff */
[----:B------:R-:W-:Y:S02]  /*b3f0*/  PRMT R73, R6, 0x3340, R11 ;  /* 0x0000334006497816 */ /* 0x000fe4000000000b */
[----:B------:R-:W-:Y:S02]  /*b400*/  PRMT R98, R15, 0x3340, R8 ;  /* 0x000033400f627816 */ /* 0x000fe40000000008 */
[----:B------:R-:W-:Y:S02]  /*b410*/  LOP3.LUT R11, R44, 0xffff, RZ, 0xc0, !PT ;  /* 0x0000ffff2c0b7812 */ /* 0x000fe400078ec0ff */
[--C-:B------:R-:W-:Y:S02]  /*b420*/  PRMT R69, R16, 0x3340, R3.reuse ;  /* 0x0000334010457816 */ /* 0x100fe40000000003 */
[----:B------:R-:W-:Y:S02]  /*b430*/  SHF.R.U32.HI R8, RZ, 0x8, R3 ;  /* 0x00000008ff087819 */ /* 0x000fe40000011603 */
[----:B------:R-:W-:-:S02]  /*b440*/  SHF.R.U32.HI R3, RZ, 0x8, R17 ;  /* 0x00000008ff037819 */ /* 0x000fc40000011611 */
[----:B------:R-:W-:Y:S02]  /*b450*/  SHF.R.U32.HI R4, RZ, 0x8, R176 ;  /* 0x00000008ff047819 */ /* 0x000fe400000116b0 */
[----:B------:R-:W-:Y:S02]  /*b460*/  SHF.R.U32.HI R10, RZ, 0x8, R43 ;  /* 0x00000008ff0a7819 */ /* 0x000fe4000001162b */
[--C-:B------:R-:W-:Y:S02]  /*b470*/  PRMT R44, R178, 0x3340, R11.reuse ;  /* 0x00003340b22c7816 */ /* 0x100fe4000000000b */
[----:B------:R-:W-:Y:S02]  /*b480*/  SHF.R.U32.HI R6, RZ, 0x8, R178 ;  /* 0x00000008ff067819 */ /* 0x000fe400000116b2 */
[----:B------:R-:W-:Y:S02]  /*b490*/  SHF.R.U32.HI R11, RZ, 0x8, R11 ;  /* 0x00000008ff0b7819 */ /* 0x000fe4000001160b */
[----:B------:R-:W-:-:S02]  /*b4a0*/  SHF.R.U32.HI R0, RZ, 0x8, R16 ;  /* 0x00000008ff007819 */ /* 0x000fc40000011610 */
[----:B------:R-:W-:Y:S02]  /*b4b0*/  LOP3.LUT R88, R3, 0xffff, RZ, 0xc0, !PT ;  /* 0x0000ffff03587812 */ /* 0x000fe400078ec0ff */
[----:B------:R-:W-:Y:S02]  /*b4c0*/  LOP3.LUT R3, R4, 0xffff, RZ, 0xc0, !PT ;  /* 0x0000ffff04037812 */ /* 0x000fe400078ec0ff */
[----:B------:R-:W-:Y:S02]  /*b4d0*/  LOP3.LUT R10, R10, 0xffff, RZ, 0xc0, !PT ;  /* 0x0000ffff0a0a7812 */ /* 0x000fe400078ec0ff */
[----:B------:R-:W-:Y:S02]  /*b4e0*/  LOP3.LUT R6, R6, 0xffff, RZ, 0xc0, !PT ;  /* 0x0000ffff06067812 */ /* 0x000fe400078ec0ff */
[----:B------:R-:W-:Y:S02]  /*b4f0*/  LOP3.LUT R11, R11, 0xffff, RZ, 0xc0, !PT ;  /* 0x0000ffff0b0b7812 */ /* 0x000fe400078ec0ff */
[----:B------:R-:W-:-:S02]  /*b500*/  LOP3.LUT R15, R0, 0xffff, RZ, 0xc0, !PT ;  /* 0x0000ffff000f7812 */ /* 0x000fc400078ec0ff */
[----:B------:R-:W-:Y:S02]  /*b510*/  LOP3.LUT R8, R8, 0xffff, RZ, 0xc0, !PT ;  /* 0x0000ffff08087812 */ /* 0x000fe400078ec0ff */
[----:B------:R-:W-:Y:S02]  /*b520*/  SHF.R.U32.HI R9, RZ, 0x8, R110 ;  /* 0x00000008ff097819 */ /* 0x000fe4000001166e */
[----:B------:R-:W-:Y:S02]  /*b530*/  PRMT R68, R3, 0x3340, R10 ;  /* 0x0000334003447816 */ /* 0x000fe4000000000a */
[----:B------:R-:W-:Y:S02]  /*b540*/  LOP3.LUT R3, R116, 0xffff, RZ, 0xc0, !PT ;  /* 0x0000ffff74037812 */ /* 0x000fe400078ec0ff */
[----:B------:R-:W-:Y:S02]  /*b550*/  PRMT R43, R6, 0x3340, R11 ;  /* 0x00003340062b7816 */ /* 0x000fe4000000000b */
[----:B------:R-:W-:-:S02]  /*b560*/  PRMT R92, R15, 0x3340, R8 ;  /* 0x000033400f5c7816 */ /* 0x000fc40000000008 */
[----:B------:R-:W-:Y:S02]  /*b570*/  LOP3.LUT R11, R93, 0xffff, RZ, 0xc0, !PT ;  /* 0x0000ffff5d0b7812 */ /* 0x000fe400078ec0ff */
[----:B------:R-:W-:Y:S02]  /*b580*/  LOP3.LUT R9, R9, 0xffff, RZ, 0xc0, !PT ;  /* 0x0000ffff09097812 */ /* 0x000fe400078ec0ff */
[----:B------:R-:W-:Y:S02]  /*b590*/  LOP3.LUT R15, R95, 0xffff, RZ, 0xc0, !PT ;  /* 0x0000ffff5f0f7812 */ /* 0x000fe400078ec0ff */
[--C-:B------:R-:W-:Y:S02]  /*b5a0*/  PRMT R95, R18, 0x3340, R3.reuse ;  /* 0x00003340125f7816 */ /* 0x100fe40000000003 */
[----:B------:R-:W-:Y:S02]  /*b5b0*/  SHF.R.U32.HI R8, RZ, 0x8, R3 ;  /* 0x00000008ff087819 */ /* 0x000fe40000011603 */
[----:B------:R-:W-:-:S02]  /*b5c0*/  SHF.R.U32.HI R3, RZ, 0x8, R19 ;  /* 0x00000008ff037819 */ /* 0x000fc40000011613 */
[----:B----4-:R-:W-:Y:S02]  /*b5d0*/  F2FP.SATFINITE.E4M3.F32.PACK_AB_MERGE_C R86, R87, R86, RZ ;  /* 0x000000565756723e */ /* 0x010fe400048070ff */
[----:B------:R-:W-:Y:S02]  /*b5e0*/  SHF.R.U32.HI R4, RZ, 0x8, R180 ;  /* 0x00000008ff047819 */ /* 0x000fe400000116b4 */
[----:B------:R-:W-:Y:S02]  /*b5f0*/  SHF.R.U32.HI R10, RZ, 0x8, R11 ;  /* 0x00000008ff0a7819 */ /* 0x000fe4000001160b */
        /* <DEDUP_REMOVED lines=9> */
[----:B------:R-:W-:Y:S02]  /*b690*/  F2FP.SATFINITE.E4M3.F32.PACK_AB_MERGE_C R20, R20, R244, RZ ;  /* 0x000000f41414723e */ /* 0x000fe400048070ff */
[----:B------:R-:W-:Y:S02]  /*b6a0*/  F2FP.SATFINITE.E4M3.F32.PACK_AB_MERGE_C R21, R21, R243, RZ ;  /* 0x000000f31515723e */ /* 0x000fe400048070ff */
[----:B------:R-:W-:Y:S02]  /*b6b0*/  F2FP.SATFINITE.E4M3.F32.PACK_AB_MERGE_C R80, R81, R80, RZ ;  /* 0x000000505150723e */ /* 0x000fe400048070ff */
[----:B------:R-:W-:Y:S02]  /*b6c0*/  LOP3.LUT R9, R9, 0xffff, RZ, 0xc0, !PT ;  /* 0x0000ffff09097812 */ /* 0x000fe400078ec0ff */
[----:B------:R-:W-:Y:S02]  /*b6d0*/  LOP3.LUT R6, R6, 0xffff, RZ, 0xc0, !PT ;  /* 0x0000ffff06067812 */ /* 0x000fe400078ec0ff */
[----:B------:R-:W-:-:S02]  /*b6e0*/  LOP3.LUT R11, R11, 0xffff, RZ, 0xc0, !PT ;  /* 0x0000ffff0b0b7812 */ /* 0x000fc400078ec0ff */
[----:B------:R-:W-:Y:S02]  /*b6f0*/  F2FP.SATFINITE.E4M3.F32.PACK_AB_MERGE_C R184, R185, R184, RZ ;  /* 0x000000b8b9b8723e */ /* 0x000fe400048070ff */
[----:B------:R-:W-:Y:S02]  /*b700*/  LOP3.LUT R118, R118, 0xffff, RZ, 0xc0, !PT ;  /* 0x0000ffff76767812 */ /* 0x000fe400078ec0ff */
[----:B------:R-:W-:Y:S02]  /*b710*/  PRMT R81, R182, 0x3340, R15 ;  /* 0x00003340b6517816 */ /* 0x000fe4000000000f */
[----:B------:R-:W-:Y:S02]  /*b720*/  LOP3.LUT R15, R0, 0xffff, RZ, 0xc0, !PT ;  /* 0x0000ffff000f7812 */ /* 0x000fe400078ec0ff */
[----:B------:R-:W-:Y:S02]  /*b730*/  LOP3.LUT R8, R8, 0xffff, RZ, 0xc0, !PT ;  /* 0x0000ffff08087812 */ /* 0x000fe400078ec0ff */
[----:B------:R-:W-:-:S02]  /*b740*/  PRMT R104, R3, 0x3340, R10 ;  /* 0x0000334003687816 */ /* 0x000fc4000000000a */
[----:B------:R-:W-:Y:S02]  /*b750*/  LOP3.LUT R20, R20, 0xffff, RZ, 0xc0, !PT ;  /* 0x0000ffff14147812 */ /* 0x000fe400078ec0ff */
[----:B------:R-:W-:Y:S02]  /*b760*/  LOP3.LUT R3, R120, 0xffff, RZ, 0xc0, !PT ;  /* 0x0000ffff78037812 */ /* 0x000fe400078ec0ff */
[----:B------:R-:W-:Y:S02]  /*b770*/  PRMT R88, R88, 0x3340, R9 ;  /* 0x0000334058587816 */ /* 0x000fe40000000009 */
[----:B------:R-:W-:Y:S02]  /*b780*/  PRMT R102, R6, 0x3340, R11 ;  /* 0x0000334006667816 */ /* 0x000fe4000000000b */
[----:B------:R-:W-:Y:S02]  /*b790*/  LOP3.LUT R21, R21, 0xffff, RZ, 0xc0, !PT ;  /* 0x0000ffff15157812 */ /* 0x000fe400078ec0ff */
[----:B------:R-:W-:-:S02]  /*b7a0*/  SHF.R.U32.HI R9, RZ, 0x8, R118 ;  /* 0x00000008ff097819 */ /* 0x000fc40000011676 */
[----:B------:R-:W-:Y:S02]  /*b7b0*/  LOP3.LUT R184, R184, 0xffff, RZ, 0xc0, !PT ;  /* 0x0000ffffb8b87812 */ /* 0x000fe400078ec0ff */
[----:B------:R-:W-:Y:S02]  /*b7c0*/  LOP3.LUT R11, R26, 0xffff, RZ, 0xc0, !PT ;  /* 0x0000ffff1a0b7812 */ /* 0x000fe400078ec0ff */
[----:B------:R-:W-:Y:S02]  /*b7d0*/  F2FP.SATFINITE.E4M3.F32.PACK_AB_MERGE_C R122, R123, R122, RZ ;  /* 0x0000007a7b7a723e */ /* 0x000fe400048070ff */
[----:B--2---:R-:W-:Y:S02]  /*b7e0*/  F2FP.SATFINITE.E4M3.F32.PACK_AB_MERGE_C R84, R85, R84, RZ ;  /* 0x000000545554723e */ /* 0x004fe400048070ff */
[----:B------:R-:W-:Y:S02]  /*b7f0*/  PRMT R112, R15, 0x3340, R8 ;  /* 0x000033400f707816 */ /* 0x000fe40000000008 */
[----:B------:R-:W-:-:S02]  /*b800*/  PRMT R85, R20, 0x3340, R3 ;  /* 0x0000334014557816 */ /* 0x000fc40000000003 */
[----:B------:R-:W-:Y:S02]  /*b810*/  SHF.R.U32.HI R8, RZ, 0x8, R3 ;  /* 0x00000008ff087819 */ /* 0x000fe40000011603 */
[----:B------:R-:W-:Y:S02]  /*b820*/  SHF.R.U32.HI R3, RZ, 0x8, R21 ;  /* 0x00000008ff037819 */ /* 0x000fe40000011615 */
[----:B------:R-:W-:Y:S02]  /*b830*/  LOP3.LUT R9, R9, 0xffff, RZ, 0xc0, !PT ;  /* 0x0000ffff09097812 */ /* 0x000fe400078ec0ff */
[----:B------:R-:W-:Y:S02]  /*b840*/  SHF.R.U32.HI R4, RZ, 0x8, R184 ;  /* 0x00000008ff047819 */ /* 0x000fe400000116b8 */
[----:B------:R-:W-:Y:S02]  /*b850*/  SHF.R.U32.HI R10, RZ, 0x8, R11 ;  /* 0x00000008ff0a7819 */ /* 0x000fe4000001160b */
[----:B------:R-:W-:-:S02]  /*b860*/  LOP3.LUT R122, R122, 0xffff, RZ, 0xc0, !PT ;  /* 0x0000ffff7a7a7812 */ /* 0x000fc400078ec0ff */
[----:B------:R-:W-:Y:S02]  /*b870*/  LOP3.LUT R100, R3, 0xffff, RZ, 0xc0, !PT ;  /* 0x0000ffff03647812 */ /* 0x000fe400078ec0ff */
[----:B------:R-:W-:Y:S02]  /*b880*/  PRMT R108, R108, 0x3340, R9 ;  /* 0x000033406c6c7816 */ /* 0x000fe40000000009 */
[----:B------:R-:W-:Y:S02]  /*b890*/  SHF.R.U32.HI R0, RZ, 0x8, R20 ;  /* 0x00000008ff007819 */ /* 0x000fe40000011614 */
[----:B------:R-:W-:Y:S02]  /*b8a0*/  LOP3.LUT R3, R4, 0xffff, RZ, 0xc0, !PT ;  /* 0x0000ffff04037812 */ /* 0x000fe400078ec0ff */
[----:B------:R-:W-:Y:S02]  /*b8b0*/  LOP3.LUT R10, R10, 0xffff, RZ, 0xc0, !PT ;  /* 0x0000ffff0a0a7812 */ /* 0x000fe400078ec0ff */
[----:B------:R-:W-:-:S02]  /*b8c0*/  F2FP.SATFINITE.E4M3.F32.PACK_AB_MERGE_C R22, R22, R242, RZ ;  /* 0x000000f21616723e */ /* 0x000fc400048070ff */
[----:B------:R-:W-:Y:S02]  /*b8d0*/  F2FP.SATFINITE.E4M3.F32.PACK_AB_MERGE_C R124, R125, R124, RZ ;  /* 0x0000007c7d7c723e */ /* 0x000fe400048070ff */
[----:B------:R-:W-:Y:S02]  /*b8e0*/  SHF.R.U32.HI R9, RZ, 0x8, R122 ;  /* 0x00000008ff097819 */ /* 0x000fe4000001167a */
[----:B------:R-:W-:Y:S02]  /*b8f0*/  F2FP.SATFINITE.E4M3.F32.PACK_AB_MERGE_C R23, R23, R241, RZ ;  /* 0x000000f11717723e */ /* 0x000fe400048070ff */
[----:B------:R-:W-:Y:S02]  /*b900*/  F2FP.SATFINITE.E4M3.F32.PACK_AB_MERGE_C R126, R127, R126, RZ ;  /* 0x0000007e7f7e723e */ /* 0x000fe400048070ff */
[----:B------:R-:W-:Y:S02]  /*b910*/  LOP3.LUT R15, R0, 0xffff, RZ, 0xc0, !PT ;  /* 0x0000ffff000f7812 */ /* 0x000fe400078ec0ff */
[----:B------:R-:W-:-:S02]  /*b920*/  LOP3.LUT R8, R8, 0xffff, RZ, 0xc0, !PT ;  /* 0x0000ffff08087812 */ /* 0x000fc400078ec0ff */
[----:B------:R-:W-:Y:S02]  /*b930*/  PRMT R96, R3, 0x3340, R10 ;  /* 0x0000334003607816 */ /* 0x000fe4000000000a */
[----:B------:R-:W-:Y:S02]  /*b940*/  F2FP.SATFINITE.E4M3.F32.PACK_AB_MERGE_C R186, R187, R186, RZ ;  /* 0x000000babbba723e */ /* 0x000fe400048070ff */
[----:B------:R-:W-:Y:S02]  /*b950*/  LOP3.LUT R9, R9, 0xffff, RZ, 0xc0, !PT ;  /* 0x0000ffff09097812 */ /* 0x000fe400078ec0ff */
[----:B------:R-:W-:Y:S02]  /*b960*/  LOP3.LUT R22, R22, 0xffff, RZ, 0xc0, !PT ;  /* 0x0000ffff16167812 */ /* 0x000fe400078ec0ff */
[----:B------:R-:W-:Y:S02]  /*b970*/  LOP3.LUT R3, R124, 0xffff, RZ, 0xc0, !PT ;  /* 0x0000ffff7c037812 */ /* 0x000fe400078ec0ff */
[----:B------:R-:W-:-:S02]  /*b980*/  LOP3.LUT R23, R23, 0xffff, RZ, 0xc0, !PT ;  /* 0x0000ffff17177812 */ /* 0x000fc400078ec0ff */
[----:B------:R-:W-:Y:S02]  /*b990*/  LOP3.LUT R126, R126, 0xffff, RZ, 0xc0, !PT ;  /* 0x0000ffff7e7e7812 */ /* 0x000fe400078ec0ff */
[----:B------:R-:W-:Y:S02]  /*b9a0*/  F2FP.SATFINITE.E4M3.F32.PACK_AB_MERGE_C R188, R189, R188, RZ ;  /* 0x000000bcbdbc723e */ /* 0x000fe400048070ff */
[----:B------:R-:W-:Y:S02]  /*b9b0*/  PRMT R57, R164, 0x3340, R109 ;  /* 0x00003340a4397816 */ /* 0x000fe4000000006d */
[----:B------:R-:W-:Y:S02]  /*b9c0*/  PRMT R106, R15, 0x3340, R8 ;  /* 0x000033400f6a7816 */ /* 0x000fe40000000008 */
[----:B------:R-:W-:Y:S02]  /*b9d0*/  LOP3.LUT R186, R186, 0xffff, RZ, 0xc0, !PT ;  /* 0x0000ffffbaba7812 */ /* 0x000fe400078ec0ff */
[----:B------:R-:W-:-:S02]  /*b9e0*/  LOP3.LUT R51, R51, 0xffff, RZ, 0xc0, !PT ;  /* 0x0000ffff33337812 */ /* 0x000fc400078ec0ff */
[----:B------:R-:W-:Y:S02]  /*b9f0*/  PRMT R100, R100, 0x3340, R9 ;  /* 0x0000334064647816 */ /* 0x000fe40000000009 */
[--C-:B------:R-:W-:Y:S02]  /*ba00*/  PRMT R109, R22, 0x3340, R3.reuse ;  /* 0x00003340166d7816 */ /* 0x100fe40000000003 */
[----:B------:R-:W-:Y:S02]  /*ba10*/  SHF.R.U32.HI R8, RZ, 0x8, R3 ;  /* 0x00000008ff087819 */ /* 0x000fe40000011603 */
[----:B------:R-:W-:Y:S02]  /*ba20*/  SHF.R.U32.HI R3, RZ, 0x8, R23 ;  /* 0x00000008ff037819 */ /* 0x000fe40000011617 */
[----:B------:R-:W-:Y:S02]  /*ba30*/  SHF.R.U32.HI R9, RZ, 0x8, R126 ;  /* 0x00000008ff097819 */ /* 0x000fe4000001167e */
[----:B------:R-:W-:-:S02]  /*ba40*/  F2FP.SATFINITE.E4M3.F32.PACK_AB_MERGE_C R78, R79, R78, RZ ;  /* 0x0000004e4f4e723e */ /* 0x000fc400048070ff */
[----:B------:R-:W-:Y:S02]  /*ba50*/  F2FP.SATFINITE.E4M3.F32.PACK_AB_MERGE_C R82, R83, R82, RZ ;  /* 0x000000525352723e */ /* 0x000fe400048070ff */
[----:B------:R-:W-:Y:S02]  /*ba60*/  PRMT R79, R184, 0x3340, R11 ;  /* 0x00003340b84f7816 */ /* 0x000fe4000000000b */
[----:B------:R-:W-:Y:S02]  /*ba70*/  LOP3.LUT R188, R188, 0xffff, RZ, 0xc0, !PT ;  /* 0x0000ffffbcbc7812 */ /* 0x000fe400078ec0ff */
[----:B------:R-:W-:Y:S02]  /*ba80*/  LOP3.LUT R99, R99, 0xffff, RZ, 0xc0, !PT ;  /* 0x0000ffff63637812 */ /* 0x000fe400078ec0ff */
[----:B------:R-:W-:Y:S02]  /*ba90*/  PRMT R83, R21, 0x3340, R122 ;  /* 0x0000334015537816 */ /* 0x000fe4000000007a */
[----:B------:R-:W-:-:S02]  /*baa0*/  SHF.R.U32.HI R6, RZ, 0x8, R186 ;  /* 0x00000008ff067819 */ /* 0x000fc400000116ba */
[----:B------:R-:W-:Y:S02]  /*bab0*/  SHF.R.U32.HI R11, RZ, 0x8, R51 ;  /* 0x00000008ff0b7819 */ /* 0x000fe40000011633 */
[----:B------:R-:W-:Y:S02]  /*bac0*/  F2FP.SATFINITE.E4M3.F32.PACK_AB_MERGE_C R190, R191, R190, RZ ;  /* 0x000000bebfbe723e */ /* 0x000fe400048070ff */
[----:B------:R-:W-:Y:S02]  /*bad0*/  LOP3.LUT R122, R3, 0xffff, RZ, 0xc0, !PT ;  /* 0x0000ffff037a7812 */ /* 0x000fe400078ec0ff */
[----:B------:R-:W-:Y:S02]  /*bae0*/  LOP3.LUT R9, R9, 0xffff, RZ, 0xc0, !PT ;  /* 0x0000ffff09097812 */ /* 0x000fe400078ec0ff */
[----:B------:R-:W-:Y:S02]  /*baf0*/  F2FP.SATFINITE.E4M3.F32.PACK_AB_MERGE_C R216, R216, R240, RZ ;  /* 0x000000f0d8d8723e */ /* 0x000fe400048070ff */
[----:B------:R-:W-:-:S02]  /*bb00*/  F2FP.SATFINITE.E4M3.F32.PACK_AB_MERGE_C R128, R129, R128, RZ ;  /* 0x000000808180723e */ /* 0x000fc400048070ff */
[----:B------:R-:W-:Y:S02]  /*bb10*/  SHF.R.U32.HI R0, RZ, 0x8, R22 ;  /* 0x00000008ff007819 */ /* 0x000fe40000011616 */
[----:B------:R-:W-:Y:S02]  /*bb20*/  SHF.R.U32.HI R4, RZ, 0x8, R188 ;  /* 0x00000008ff047819 */ /* 0x000fe400000116bc */
[----:B------:R-:W-:Y:S02]  /*bb30*/  SHF.R.U32.HI R10, RZ, 0x8, R99 ;  /* 0x00000008ff0a7819 */ /* 0x000fe40000011663 */
[----:B------:R-:W-:Y:S02]  /*bb40*/  F2FP.SATFINITE.E4M3.F32.PACK_AB_MERGE_C R217, R217, R239, RZ ;  /* 0x000000efd9d9723e */ /* 0x000fe400048070ff */
[----:B------:R-:W-:Y:S02]  /*bb50*/  F2FP.SATFINITE.E4M3.F32.PACK_AB_MERGE_C R130, R131, R130, RZ ;  /* 0x000000828382723e */ /* 0x000fe400048070ff */
[----:B------:R-:W-:-:S02]  /*bb60*/  LOP3.LUT R6, R6, 0xffff, RZ, 0xc0, !PT ;  /* 0x0000ffff06067812 */ /* 0x000fc400078ec0ff */
[----:B------:R-:W-:Y:S02]  /*bb70*/  LOP3.LUT R11, R11, 0xffff, RZ, 0xc0, !PT ;  /* 0x0000ffff0b0b7812 */ /* 0x000fe400078ec0ff */
[----:B------:R-:W-:Y:S02]  /*bb80*/  LOP3.LUT R190, R190, 0xffff, RZ, 0xc0, !PT ;  /* 0x0000ffffbebe7812 */ /* 0x000fe400078ec0ff */
[----:B------:R-:W-:Y:S02]  /*bb90*/  LOP3.LUT R103, R103, 0xffff, RZ, 0xc0, !PT ;  /* 0x0000ffff67677812 */ /* 0x000fe400078ec0ff */
[----:B------:R-:W-:Y:S02]  /*bba0*/  PRMT R122, R122, 0x3340, R9 ;  /* 0x000033407a7a7816 */ /* 0x000fe40000000009 */
[----:B------:R-:W-:Y:S02]  /*bbb0*/  LOP3.LUT R15, R0, 0xffff, RZ, 0xc0, !PT ;  /* 0x0000ffff000f7812 */ /* 0x000fe400078ec0ff */
[----:B------:R-:W-:-:S02]  /*bbc0*/  LOP3.LUT R8, R8, 0xffff, RZ, 0xc0, !PT ;  /* 0x0000ffff08087812 */ /* 0x000fc400078ec0ff */
[----:B------:R-:W-:Y:S02]  /*bbd0*/  LOP3.LUT R216, R216, 0xffff, RZ, 0xc0, !PT ;  /* 0x0000ffffd8d87812 */ /* 0x000fe400078ec0ff */
[----:B------:R-:W-:Y:S02]  /*bbe0*/  LOP3.LUT R9, R128, 0xffff, RZ, 0xc0, !PT ;  /* 0x0000ffff80097812 */ /* 0x000fe400078ec0ff */
[----:B------:R-:W-:Y:S02]  /*bbf0*/  F2FP.SATFINITE.E4M3.F32.PACK_AB_MERGE_C R194, R195, R194, RZ ;  /* 0x000000c2c3c2723e */ /* 0x000fe400048070ff */
[----:B------:R-:W-:Y:S02]  /*bc00*/  F2FP.SATFINITE.E4M3.F32.PACK_AB_MERGE_C R101, R67, R66, RZ ;  /* 0x000000424365723e */ /* 0x000fe400048070ff */
[----:B------:R-:W-:Y:S02]  /*bc10*/  PRMT R71, R172, 0x3340, R105 ;  /* 0x00003340ac477816 */ /* 0x000fe40000000069 */
[----:B------:R-:W-:-:S02]  /*bc20*/  PRMT R26, R186, 0x3340, R51 ;  /* 0x00003340ba1a7816 */ /* 0x000fc40000000033 */
[----:B------:R-:W-:Y:S02]  /*bc30*/  LOP3.LUT R3, R4, 0xffff, RZ, 0xc0, !PT ;  /* 0x0000ffff04037812 */ /* 0x000fe400078ec0ff */
[----:B------:R-:W-:Y:S02]  /*bc40*/  LOP3.LUT R10, R10, 0xffff, RZ, 0xc0, !PT ;  /* 0x0000ffff0a0a7812 */ /* 0x000fe400078ec0ff */
[----:B------:R-:W-:Y:S02]  /*bc50*/  PRMT R51, R6, 0x3340, R11 ;  /* 0x0000334006337816 */ /* 0x000fe4000000000b */
[----:B------:R-:W-:Y:S02]  /*bc60*/  PRMT R105, R188, 0x3340, R99 ;  /* 0x00003340bc697816 */ /* 0x000fe40000000063 */
[----:B------:R-:W-:Y:S02]  /*bc70*/  LOP3.LUT R217, R217, 0xffff, RZ, 0xc0, !PT ;  /* 0x0000ffffd9d97812 */ /* 0x000fe400078ec0ff */
[----:B------:R-:W-:-:S02]  /*bc80*/  LOP3.LUT R130, R130, 0xffff, RZ, 0xc0, !PT ;  /* 0x0000ffff82827812 */ /* 0x000fc400078ec0ff */
[--C-:B------:R-:W-:Y:S02]  /*bc90*/  PRMT R99, R190, 0x3340, R103.reuse ;  /* 0x00003340be637816 */ /* 0x100fe40000000067 */
[----:B------:R-:W-:Y:S02]  /*bca0*/  SHF.R.U32.HI R11, RZ, 0x8, R103 ;  /* 0x00000008ff0b7819 */ /* 0x000fe40000011667 */
[----:B------:R-:W-:Y:S02]  /*bcb0*/  PRMT R93, R19, 0x3340, R118 ;  /* 0x00003340135d7816 */ /* 0x000fe40000000076 */
[----:B------:R-:W-:Y:S02]  /*bcc0*/  PRMT R124, R15, 0x3340, R8 ;  /* 0x000033400f7c7816 */ /* 0x000fe40000000008 */
[----:B------:R-:W-:Y:S02]  /*bcd0*/  PRMT R103, R216, 0x3340, R9 ;  /* 0x00003340d8677816 */ /* 0x000fe40000000009 */
[----:B------:R-:W-:-:S02]  /*bce0*/  PRMT R118, R3, 0x3340, R10 ;  /* 0x0000334003767816 */ /* 0x000fc4000000000a */
[----:B------:R-:W-:Y:S02]  /*bcf0*/  LOP3.LUT R194, R194, 0xffff, RZ, 0xc0, !PT ;  /* 0x0000ffffc2c27812 */ /* 0x000fe400078ec0ff */
[----:B------:R-:W-:Y:S02]  /*bd00*/  LOP3.LUT R15, R101, 0xffff, RZ, 0xc0, !PT ;  /* 0x0000ffff650f7812 */ /* 0x000fe400078ec0ff */
[----:B------:R-:W-:Y:S02]  /*bd10*/  SHF.R.U32.HI R0, RZ, 0x8, R216 ;  /* 0x00000008ff007819 */ /* 0x000fe400000116d8 */
[----:B------:R-:W-:Y:S02]  /*bd20*/  SHF.R.U32.HI R9, RZ, 0x8, R9 ;  /* 0x00000008ff097819 */ /* 0x000fe40000011609 */
[----:B------:R-:W-:Y:S02]  /*bd30*/  SHF.R.U32.HI R4, RZ, 0x8, R217 ;  /* 0x00000008ff047819 */ /* 0x000fe400000116d9 */
[----:B------:R-:W-:-:S02]  /*bd40*/  SHF.R.U32.HI R10, RZ, 0x8, R130 ;  /* 0x00000008ff0a7819 */ /* 0x000fc40000011682 */
[----:B------:R-:W-:Y:S02]  /*bd50*/  PRMT R67, R17, 0x3340, R114 ;  /* 0x0000334011437816 */ /* 0x000fe40000000072 */
[----:B------:R-:W-:Y:S02]  /*bd60*/  PRMT R3, R194, 0x3340, R15 ;  /* 0x00003340c2037816 */ /* 0x000fe4000000000f */
[----:B------:R-:W-:Y:S02]  /*bd70*/  LOP3.LUT R0, R0, 0xffff, RZ, 0xc0, !PT ;  /* 0x0000ffff00007812 */ /* 0x000fe400078ec0ff */
[----:B------:R-:W-:Y:S02]  /*bd80*/  LOP3.LUT R9, R9, 0xffff, RZ, 0xc0, !PT ;  /* 0x0000ffff09097812 */ /* 0x000fe400078ec0ff */
[----:B------:R-:W-:Y:S02]  /*bd90*/  F2FP.SATFINITE.E4M3.F32.PACK_AB_MERGE_C R218, R218, R238, RZ ;  /* 0x000000eedada723e */ /* 0x000fe400048070ff */
[----:B------:R-:W-:-:S02]  /*bda0*/  F2FP.SATFINITE.E4M3.F32.PACK_AB_MERGE_C R132, R133, R132, RZ ;  /* 0x000000848584723e */ /* 0x000fc400048070ff */
[----:B------:R-:W-:Y:S02]  /*bdb0*/  SHF.R.U32.HI R8, RZ, 0x8, R194 ;  /* 0x00000008ff087819 */ /* 0x000fe400000116c2 */
[----:B------:R-:W-:Y:S02]  /*bdc0*/  SHF.R.U32.HI R15, RZ, 0x8, R15 ;  /* 0x00000008ff0f7819 */ /* 0x000fe4000001160f */
[----:B------:R-:W-:Y:S02]  /*bdd0*/  LOP3.LUT R17, R4, 0xffff, RZ, 0xc0, !PT ;  /* 0x0000ffff04117812 */ /* 0x000fe400078ec0ff */
[----:B------:R-:W-:Y:S02]  /*bde0*/  LOP3.LUT R10, R10, 0xffff, RZ, 0xc0, !PT ;  /* 0x0000ffff0a0a7812 */ /* 0x000fe400078ec0ff */
[----:B------:R-:W-:Y:S02]  /*bdf0*/  F2FP.SATFINITE.E4M3.F32.PACK_AB_MERGE_C R196, R197, R196, RZ ;  /* 0x000000c4c5c4723e */ /* 0x000fe400048070ff */
[----:B------:R-:W-:-:S02]  /*be00*/  F2FP.SATFINITE.E4M3.F32.PACK_AB_MERGE_C R198, R199, R198, RZ ;  /* 0x000000c6c7c6723e */ /* 0x000fc400048070ff */
[----:B------:R-:W-:Y:S02]  /*be10*/  PRMT R120, R0, 0x3340, R9 ;  /* 0x0000334000787816 */ /* 0x000fe40000000009 */
[----:B------:R-:W-:Y:S02]  /*be20*/  LOP3.LUT R8, R8, 0xffff, RZ, 0xc0, !PT ;  /* 0x0000ffff08087812 */ /* 0x000fe400078ec0ff */
[----:B------:R-:W-:Y:S02]  /*be30*/  LOP3.LUT R15, R15, 0xffff, RZ, 0xc0, !PT ;  /* 0x0000ffff0f0f7812 */ /* 0x000fe400078ec0ff */
[----:B------:R-:W-:Y:S02]  /*be40*/  PRMT R114, R17, 0x3340, R10 ;  /* 0x0000334011727816 */ /* 0x000fe4000000000a */
[----:B------:R-:W-:Y:S02]  /*be50*/  LOP3.LUT R218, R218, 0xffff, RZ, 0xc0, !PT ;  /* 0x0000ffffdada7812 */ /* 0x000fe400078ec0ff */
[----:B------:R-:W-:-:S02]  /*be60*/  LOP3.LUT R9, R132, 0xffff, RZ, 0xc0, !PT ;  /* 0x0000ffff84097812 */ /* 0x000fc400078ec0ff */
[----:B------:R-:W-:Y:S02]  /*be70*/  LOP3.LUT R196, R196, 0xffff, RZ, 0xc0, !PT ;  /* 0x0000ffffc4c47812 */ /* 0x000fe400078ec0ff */
[----:B------:R-:W-:Y:S02]  /*be80*/  LOP3.LUT R198, R198, 0xffff, RZ, 0xc0, !PT ;  /* 0x0000ffffc6c67812 */ /* 0x000fe400078ec0ff */
[----:B------:R-:W-:Y:S02]  /*be90*/  LOP3.LUT R89, R89, 0xffff, RZ, 0xc0, !PT ;  /* 0x0000ffff59597812 */ /* 0x000fe400078ec0ff */
[----:B------:R-:W-:Y:S02]  /*bea0*/  LOP3.LUT R17, R91, 0xffff, RZ, 0xc0, !PT ;  /* 0x0000ffff5b117812 */ /* 0x000fe400078ec0ff */
[----:B------:R-:W-:Y:S02]  /*beb0*/  PRMT R39, R160, 0x3340, R25 ;  /* 0x00003340a0277816 */ /* 0x000fe40000000019 */
[----:B------:R-:W-:-:S02]  /*bec0*/  SHF.R.U32.HI R6, RZ, 0x8, R190 ;  /* 0x00000008ff067819 */ /* 0x000fc400000116be */
[----:B------:R-:W-:Y:S02]  /*bed0*/  PRMT R25, R162, 0x3340, R113 ;  /* 0x00003340a2197816 */ /* 0x000fe40000000071 */
[----:B------:R-:W-:Y:S02]  /*bee0*/  PRMT R0, R8, 0x3340, R15 ;  /* 0x0000334008007816 */ /* 0x000fe4000000000f */
[--C-:B------:R-:W-:Y:S02]  /*bef0*/  PRMT R113, R218, 0x3340, R9.reuse ;  /* 0x00003340da717816 */ /* 0x100fe40000000009 */
[----:B------:R-:W-:Y:S02]  /*bf00*/  SHF.R.U32.HI R10, RZ, 0x8, R9 ;  /* 0x00000008ff0a7819 */ /* 0x000fe40000011609 */
[----:B------:R-:W-:Y:S02]  /*bf10*/  SHF.R.U32.HI R8, RZ, 0x8, R196 ;  /* 0x00000008ff087819 */ /* 0x000fe400000116c4 */
[----:B------:R-:W-:-:S02]  /*bf20*/  SHF.R.U32.HI R15, RZ, 0x8, R89 ;  /* 0x00000008ff0f7819 */ /* 0x000fc40000011659 */
[----:B------:R-:W-:Y:S02]  /*bf30*/  SHF.R.U32.HI R9, RZ, 0x8, R198 ;  /* 0x00000008ff097819 */ /* 0x000fe400000116c6 */
[----:B------:R-:W-:Y:S02]  /*bf40*/  SHF.R.U32.HI R16, RZ, 0x8, R17 ;  /* 0x00000008ff107819 */ /* 0x000fe40000011611 */
[----:B------:R-:W-:Y:S02]  /*bf50*/  LOP3.LUT R6, R6, 0xffff, RZ, 0xc0, !PT ;  /* 0x0000ffff06067812 */ /* 0x000fe400078ec0ff */
[----:B------:R-:W-:Y:S02]  /*bf60*/  LOP3.LUT R11, R11, 0xffff, RZ, 0xc0, !PT ;  /* 0x0000ffff0b0b7812 */ /* 0x000fe400078ec0ff */
[----:B------:R-:W-:Y:S02]  /*bf70*/  SHF.R.U32.HI R4, RZ, 0x8, R218 ;  /* 0x00000008ff047819 */ /* 0x000fe400000116da */
[----:B------:R-:W-:-:S02]  /*bf80*/  F2FP.SATFINITE.E4M3.F32.PACK_AB_MERGE_C R192, R193, R192, RZ ;  /* 0x000000c0c1c0723e */ /* 0x000fc400048070ff */
[----:B------:R-:W-:Y:S02]  /*bf90*/  PRMT R91, R196, 0x3340, R89 ;  /* 0x00003340c45b7816 */ /* 0x000fe40000000059 */
[----:B------:R-:W-:Y:S02]  /*bfa0*/  PRMT R89, R198, 0x3340, R17 ;  /* 0x00003340c6597816 */ /* 0x000fe40000000011 */
[----:B------:R-:W-:Y:S02]  /*bfb0*/  LOP3.LUT R8, R8, 0xffff, RZ, 0xc0, !PT ;  /* 0x0000ffff08087812 */ /* 0x000fe400078ec0ff */
[----:B------:R-:W-:Y:S02]  /*bfc0*/  LOP3.LUT R15, R15, 0xffff, RZ, 0xc0, !PT ;  /* 0x0000ffff0f0f7812 */ /* 0x000fe400078ec0ff */
[----:B------:R-:W-:Y:S02]  /*bfd0*/  LOP3.LUT R9, R9, 0xffff, RZ, 0xc0, !PT ;  /* 0x0000ffff09097812 */ /* 0x000fe400078ec0ff */
[----:B------:R-:W-:-:S02]  /*bfe0*/  LOP3.LUT R16, R16, 0xffff, RZ, 0xc0, !PT ;  /* 0x0000ffff10107812 */ /* 0x000fc400078ec0ff */
[----:B------:R-:W-:Y:S02]  /*bff0*/  F2FP.SATFINITE.E4M3.F32.PACK_AB_MERGE_C R220, R220, R236, RZ ;  /* 0x000000ecdcdc723e */ /* 0x000fe400048070ff */
[----:B------:R-:W-:Y:S02]  /*c000*/  F2FP.SATFINITE.E4M3.F32.PACK_AB_MERGE_C R200, R201, R200, RZ ;  /* 0x000000c8c9c8723e */ /* 0x000fe400048070ff */
[----:B------:R-:W-:Y:S02]  /*c010*/  F2FP.SATFINITE.E4M3.F32.PACK_AB_MERGE_C R136, R137, R136, RZ ;  /* 0x000000888988723e */ /* 0x000fe400048070ff */
[----:B------:R-:W-:Y:S02]  /*c020*/  PRMT R116, R6, 0x3340, R11 ;  /* 0x0000334006747816 */ /* 0x000fe4000000000b */
[----:B------:R-:W-:Y:S02]  /*c030*/  LOP3.LUT R17, R4, 0xffff, RZ, 0xc0, !PT ;  /* 0x0000ffff04117812 */ /* 0x000fe400078ec0ff */
[----:B------:R-:W-:-:S02]  /*c040*/  LOP3.LUT R10, R10, 0xffff, RZ, 0xc0, !PT ;  /* 0x0000ffff0a0a7812 */ /* 0x000fc400078ec0ff */
[----:B------:R-:W-:Y:S02]  /*c050*/  F2FP.SATFINITE.E4M3.F32.PACK_AB_MERGE_C R202, R203, R202, RZ ;  /* 0x000000cacbca723e */ /* 0x000fe400048070ff */
[----:B------:R-:W-:Y:S02]  /*c060*/  PRMT R66, R174, 0x3340, R107 ;  /* 0x00003340ae427816 */ /* 0x000fe4000000006b */
[----:B------:R-:W-:Y:S02]  /*c070*/  LOP3.LUT R192, R192, 0xffff, RZ, 0xc0, !PT ;  /* 0x0000ffffc0c07812 */ /* 0x000fe400078ec0ff */
[----:B------:R-:W-:Y:S02]  /*c080*/  LOP3.LUT R11, R97, 0xffff, RZ, 0xc0, !PT ;  /* 0x0000ffff610b7812 */ /* 0x000fe400078ec0ff */
[----:B------:R-:W-:Y:S02]  /*c090*/  PRMT R107, R23, 0x3340, R126 ;  /* 0x00003340176b7816 */ /* 0x000fe4000000007e */
[----:B------:R-:W-:-:S02]  /*c0a0*/  PRMT R128, R8, 0x3340, R15 ;  /* 0x0000334008807816 */ /* 0x000fc4000000000f */
[----:B------:R-:W-:Y:S02]  /*c0b0*/  PRMT R126, R9, 0x3340, R16 ;  /* 0x00003340097e7816 */ /* 0x000fe40000000010 */
[----:B------:R-:W-:Y:S02]  /*c0c0*/  PRMT R132, R17, 0x3340, R10 ;  /* 0x0000334011847816 */ /* 0x000fe4000000000a */
[----:B------:R-:W-:Y:S02]  /*c0d0*/  LOP3.LUT R220, R220, 0xffff, RZ, 0xc0, !PT ;  /* 0x0000ffffdcdc7812 */ /* 0x000fe400078ec0ff */
[----:B------:R-:W-:Y:S02]  /*c0e0*/  LOP3.LUT R200, R200, 0xffff, RZ, 0xc0, !PT ;  /* 0x0000ffffc8c87812 */ /* 0x000fe400078ec0ff */
[----:B------:R-:W-:Y:S02]  /*c0f0*/  LOP3.LUT R9, R136, 0xffff, RZ, 0xc0, !PT ;  /* 0x0000ffff88097812 */ /* 0x000fe400078ec0ff */
[----:B------:R-:W-:-:S02]  /*c100*/  LOP3.LUT R15, R72, 0xffff, RZ, 0xc0, !PT ;  /* 0x0000ffff480f7812 */ /* 0x000fc400078ec0ff */
[--C-:B------:R-:W-:Y:S02]  /*c110*/  PRMT R97, R192, 0x3340, R11.reuse ;  /* 0x00003340c0617816 */ /* 0x100fe4000000000b */
[----:B------:R-:W-:Y:S02]  /*c120*/  LOP3.LUT R202, R202, 0xffff, RZ, 0xc0, !PT ;  /* 0x0000ffffcaca7812 */ /* 0x000fe400078ec0ff */
[----:B------:R-:W-:Y:S02]  /*c130*/  LOP3.LUT R17, R74, 0xffff, RZ, 0xc0, !PT ;  /* 0x0000ffff4a117812 */ /* 0x000fe400078ec0ff */
[----:B------:R-:W-:Y:S02]  /*c140*/  SHF.R.U32.HI R6, RZ, 0x8, R192 ;  /* 0x00000008ff067819 */ /* 0x000fe400000116c0 */
[----:B------:R-:W-:Y:S02]  /*c150*/  SHF.R.U32.HI R11, RZ, 0x8, R11 ;  /* 0x00000008ff0b7819 */ /* 0x000fe4000001160b */
[----:B------:R-:W-:-:S02]  /*c160*/  F2FP.SATFINITE.E4M3.F32.PACK_AB_MERGE_C R219, R219, R237, RZ ;  /* 0x000000eddbdb723e */ /* 0x000fc400048070ff */
[----:B------:R-:W-:Y:S02]  /*c170*/  F2FP.SATFINITE.E4M3.F32.PACK_AB_MERGE_C R134, R135, R134, RZ ;  /* 0x000000868786723e */ /* 0x000fe400048070ff */
[----:B------:R-:W-:Y:S02]  /*c180*/  PRMT R33, R156, 0x3340, R117 ;  /* 0x000033409c217816 */ /* 0x000fe40000000075 */
[--C-:B------:R-:W-:Y:S02]  /*c190*/  PRMT R117, R220, 0x3340, R9.reuse ;  /* 0x00003340dc757816 */ /* 0x100fe40000000009 */
[----:B------:R-:W-:Y:S02]  /*c1a0*/  SHF.R.U32.HI R10, RZ, 0x8, R9 ;  /* 0x00000008ff0a7819 */ /* 0x000fe40000011609 */
[----:B------:R-:W-:Y:S02]  /*c1b0*/  PRMT R74, R200, 0x3340, R15 ;  /* 0x00003340c84a7816 */ /* 0x000fe4000000000f */
[----:B------:R-:W-:-:S02]  /*c1c0*/  SHF.R.U32.HI R8, RZ, 0x8, R200 ;  /* 0x00000008ff087819 */ /* 0x000fc400000116c8 */
[----:B------:R-:W-:Y:S02]  /*c1d0*/  SHF.R.U32.HI R15, RZ, 0x8, R15 ;  /* 0x00000008ff0f7819 */ /* 0x000fe4000001160f */
[----:B------:R-:W-:Y:S02]  /*c1e0*/  SHF.R.U32.HI R9, RZ, 0x8, R202 ;  /* 0x00000008ff097819 */ /* 0x000fe400000116ca */
[----:B------:R-:W-:Y:S02]  /*c1f0*/  SHF.R.U32.HI R16, RZ, 0x8, R17 ;  /* 0x00000008ff107819 */ /* 0x000fe40000011611 */
[----:B------:R-:W-:Y:S02]  /*c200*/  F2FP.SATFINITE.E4M3.F32.PACK_AB_MERGE_C R227, R227, R228, RZ ;  /* 0x000000e4e3e3723e */ /* 0x000fe400048070ff */
[----:B------:R-:W-:Y:S01]  /*c210*/  LOP3.LUT R6, R6, 0xffff, RZ, 0xc0, !PT ;  /* 0x0000ffff06067812 */ /* 0x000fe200078ec0ff */
[----:B------:R-:W0:Y:S01]  /*c220*/  S2R R228, SR_TID.X ;  /* 0x0000000000e47919 */ /* 0x000e220000002100 */
[----:B------:R-:W-:-:S02]  /*c230*/  LOP3.LUT R11, R11, 0xffff, RZ, 0xc0, !PT ;  /* 0x0000ffff0b0b7812 */ /* 0x000fc400078ec0ff */
[----:B------:R-:W-:Y:S02]  /*c240*/  SHF.R.U32.HI R4, RZ, 0x8, R220 ;  /* 0x00000008ff047819 */ /* 0x000fe400000116dc */
[----:B------:R-:W-:Y:S02]  /*c250*/  LOP3.LUT R34, R34, 0xffff, RZ, 0xc0, !PT ;  /* 0x0000ffff22227812 */ /* 0x000fe400078ec0ff */
[----:B------:R-:W-:Y:S02]  /*c260*/  LOP3.LUT R219, R219, 0xffff, RZ, 0xc0, !PT ;  /* 0x0000ffffdbdb7812 */ /* 0x000fe400078ec0ff */
[----:B------:R-:W-:Y:S02]  /*c270*/  LOP3.LUT R134, R134, 0xffff, RZ, 0xc0, !PT ;  /* 0x0000ffff86867812 */ /* 0x000fe400078ec0ff */
[----:B------:R-:W-:Y:S02]  /*c280*/  PRMT R72, R202, 0x3340, R17 ;  /* 0x00003340ca487816 */ /* 0x000fe40000000011 */
[----:B------:R-:W-:-:S02]  /*c290*/  LOP3.LUT R8, R8, 0xffff, RZ, 0xc0, !PT ;  /* 0x0000ffff08087812 */ /* 0x000fc400078ec0ff */
[----:B------:R-:W-:Y:S02]  /*c2a0*/  LOP3.LUT R15, R15, 0xffff, RZ, 0xc0, !PT ;  /* 0x0000ffff0f0f7812 */ /* 0x000fe400078ec0ff */
[----:B------:R-:W-:Y:S02]  /*c2b0*/  LOP3.LUT R9, R9, 0xffff, RZ, 0xc0, !PT ;  /* 0x0000ffff09097812 */ /* 0x000fe400078ec0ff */
[----:B------:R-:W-:Y:S02]  /*c2c0*/  LOP3.LUT R16, R16, 0xffff, RZ, 0xc0, !PT ;  /* 0x0000ffff10107812 */ /* 0x000fe400078ec0ff */
[----:B------:R-:W-:Y:S02]  /*c2d0*/  F2FP.SATFINITE.E4M3.F32.PACK_AB_MERGE_C R222, R222, R234, RZ ;  /* 0x000000eadede723e */ /* 0x000fe400048070ff */
[----:B------:R-:W-:Y:S02]  /*c2e0*/  F2FP.SATFINITE.E4M3.F32.PACK_AB_MERGE_C R204, R205, R204, RZ ;  /* 0x000000cccdcc723e */ /* 0x000fe400048070ff */
[----:B------:R-:W-:-:S02]  /*c2f0*/  F2FP.SATFINITE.E4M3.F32.PACK_AB_MERGE_C R140, R141, R140, RZ ;  /* 0x0000008c8d8c723e */ /* 0x000fc400048070ff */
[----:B------:R-:W-:Y:S02]  /*c300*/  PRMT R110, R6, 0x3340, R11 ;  /* 0x00003340066e7816 */ /* 0x000fe4000000000b */
[----:B------:R-:W-:Y:S02]  /*c310*/  LOP3.LUT R17, R4, 0xffff, RZ, 0xc0, !PT ;  /* 0x0000ffff04117812 */ /* 0x000fe400078ec0ff */
[----:B------:R-:W-:Y:S02]  /*c320*/  LOP3.LUT R10, R10, 0xffff, RZ, 0xc0, !PT ;  /* 0x0000ffff0a0a7812 */ /* 0x000fe400078ec0ff */
[----:B------:R-:W-:Y:S02]  /*c330*/  F2FP.SATFINITE.E4M3.F32.PACK_AB_MERGE_C R206, R207, R206, RZ ;  /* 0x000000cecfce723e */ /* 0x000fe400048070ff */
[----:B------:R-:W-:Y:S02]  /*c340*/  PRMT R34, R27, 0x3340, R34 ;  /* 0x000033401b227816 */ /* 0x000fe40000000022 */
[----:B------:R-:W-:-:S02]  /*c350*/  SHF.R.U32.HI R6, RZ, 0x8, R219 ;  /* 0x00000008ff067819 */ /* 0x000fc400000116db */
[----:B------:R-:W-:Y:S02]  /*c360*/  SHF.R.U32.HI R11, RZ, 0x8, R134 ;  /* 0x00000008ff0b7819 */ /* 0x000fe40000011686 */
[----:B------:R-:W-:Y:S02]  /*c370*/  F2FP.SATFINITE.E4M3.F32.PACK_AB_MERGE_C R221, R221, R235, RZ ;  /* 0x000000ebdddd723e */ /* 0x000fe400048070ff */
[----:B------:R-:W-:Y:S02]  /*c380*/  F2FP.SATFINITE.E4M3.F32.PACK_AB_MERGE_C R138, R139, R138, RZ ;  /* 0x0000008a8b8a723e */ /* 0x000fe400048070ff */
[----:B------:R-:W-:Y:S02]  /*c390*/  PRMT R27, R158, 0x3340, R119 ;  /* 0x000033409e1b7816 */ /* 0x000fe40000000077 */
[----:B------:R-:W-:Y:S02]  /*c3a0*/  PRMT R121, R8, 0x3340, R15 ;  /* 0x0000334008797816 */ /* 0x000fe4000000000f */
[----:B------:R-:W-:-:S02]  /*c3b0*/  PRMT R119, R9, 0x3340, R16 ;  /* 0x0000334009777816 */ /* 0x000fc40000000010 */
[----:B------:R-:W-:Y:S02]  /*c3c0*/  PRMT R136, R17, 0x3340, R10 ;  /* 0x0000334011887816 */ /* 0x000fe4000000000a */
        /* <DEDUP_REMOVED lines=11> */
[--C-:B------:R-:W-:Y:S02]  /*c480*/  PRMT R125, R222, 0x3340, R9.reuse ;  /* 0x00003340de7d7816 */ /* 0x100fe40000000009 */
[----:B------:R-:W-:Y:S02]  /*c490*/  SHF.R.U32.HI R10, RZ, 0x8, R9 ;  /* 0x00000008ff0a7819 */ /* 0x000fe40000011609 */
[----:B------:R-:W-:Y:S02]  /*c4a0*/  PRMT R123, R204, 0x3340, R15 ;  /* 0x00003340cc7b7816 */ /* 0x000fe4000000000f */
[----:B------:R-:W-:Y:S02]  /*c4b0*/  PRMT R130, R6, 0x3340, R11 ;  /* 0x0000334006827816 */ /* 0x000fe4000000000b */
[----:B------:R-:W-:Y:S02]  /*c4c0*/  SHF.R.U32.HI R8, RZ, 0x8, R204 ;  /* 0x00000008ff087819 */ /* 0x000fe400000116cc */
[----:B------:R-:W-:-:S02]  /*c4d0*/  SHF.R.U32.HI R15, RZ, 0x8, R15 ;  /* 0x00000008ff0f7819 */ /* 0x000fc4000001160f */
[----:B------:R-:W-:Y:S02]  /*c4e0*/  SHF.R.U32.HI R9, RZ, 0x8, R206 ;  /* 0x00000008ff097819 */ /* 0x000fe400000116ce */
[----:B------:R-:W-:Y:S02]  /*c4f0*/  SHF.R.U32.HI R16, RZ, 0x8, R17 ;  /* 0x00000008ff107819 */ /* 0x000fe40000011611 */
        /* <DEDUP_REMOVED lines=16> */
[----:B------:R-:W-:Y:S02]  /*c600*/  LOP3.LUT R10, R10, 0xffff, RZ, 0xc0, !PT ;  /* 0x0000ffff0a0a7812 */ /* 0x000fe400078ec0ff */
[----:B------:R-:W-:Y:S02]  /*c610*/  F2FP.SATFINITE.E4M3.F32.PACK_AB_MERGE_C R210, R211, R210, RZ ;  /* 0x000000d2d3d2723e */ /* 0x000fe400048070ff */
[----:B------:R-:W-:Y:S02]  /*c620*/  PRMT R7, R152, 0x3340, R115 ;  /* 0x0000334098077816 */ /* 0x000fe40000000073 */
[----:B------:R-:W-:Y:S02]  /*c630*/  LOP3.LUT R223, R223, 0xffff, RZ, 0xc0, !PT ;  /* 0x0000ffffdfdf7812 */ /* 0x000fe400078ec0ff */
[----:B------:R-:W-:Y:S02]  /*c640*/  LOP3.LUT R142, R142, 0xffff, RZ, 0xc0, !PT ;  /* 0x0000ffff8e8e7812 */ /* 0x000fe400078ec0ff */
[----:B------:R-:W-:-:S02]  /*c650*/  PRMT R53, R166, 0x3340, R111 ;  /* 0x00003340a6357816 */ /* 0x000fc4000000006f */
[----:B------:R-:W-:Y:S02]  /*c660*/  PRMT R115, R221, 0x3340, R138 ;  /* 0x00003340dd737816 */ /* 0x000fe4000000008a */
[----:B------:R-:W-:Y:S02]  /*c670*/  PRMT R111, R219, 0x3340, R134 ;  /* 0x00003340db6f7816 */ /* 0x000fe40000000086 */
[----:B------:R-:W-:Y:S02]  /*c680*/  PRMT R138, R8, 0x3340, R15 ;  /* 0x00003340088a7816 */ /* 0x000fe4000000000f */
[----:B------:R-:W-:Y:S02]  /*c690*/  PRMT R129, R9, 0x3340, R16 ;  /* 0x0000334009817816 */ /* 0x000fe40000000010 */
[----:B------:R-:W-:Y:S02]  /*c6a0*/  PRMT R134, R6, 0x3340, R11 ;  /* 0x0000334006867816 */ /* 0x000fe4000000000b */
[----:B------:R-:W-:-:S02]  /*c6b0*/  PRMT R140, R17, 0x3340, R10 ;  /* 0x00003340118c7816 */ /* 0x000fc4000000000a */
[----:B------:R-:W-:Y:S02]  /*c6c0*/  LOP3.LUT R224, R224, 0xffff, RZ, 0xc0, !PT ;  /* 0x0000ffffe0e07812 */ /* 0x000fe400078ec0ff */
[----:B------:R-:W-:Y:S02]  /*c6d0*/  LOP3.LUT R208, R208, 0xffff, RZ, 0xc0, !PT ;  /* 0x0000ffffd0d07812 */ /* 0x000fe400078ec0ff */
[----:B------:R-:W-:Y:S02]  /*c6e0*/  LOP3.LUT R9, R144, 0xffff, RZ, 0xc0, !PT ;  /* 0x0000ffff90097812 */ /* 0x000fe400078ec0ff */
[----:B------:R-:W-:Y:S02]  /*c6f0*/  LOP3.LUT R15, R80, 0xffff, RZ, 0xc0, !PT ;  /* 0x0000ffff500f7812 */ /* 0x000fe400078ec0ff */
[----:B------:R-:W-:Y:S02]  /*c700*/  SHF.R.U32.HI R6, RZ, 0x8, R223 ;  /* 0x00000008ff067819 */ /* 0x000fe400000116df */
[----:B------:R-:W-:-:S02]  /*c710*/  SHF.R.U32.HI R11, RZ, 0x8, R142 ;  /* 0x00000008ff0b7819 */ /* 0x000fc4000001168e */
[----:B------:R-:W-:Y:S02]  /*c720*/  LOP3.LUT R210, R210, 0xffff, RZ, 0xc0, !PT ;  /* 0x0000ffffd2d27812 */ /* 0x000fe400078ec0ff */
[----:B------:R-:W-:Y:S02]  /*c730*/  LOP3.LUT R17, R82, 0xffff, RZ, 0xc0, !PT ;  /* 0x0000ffff52117812 */ /* 0x000fe400078ec0ff */
[----:B------:R-:W-:Y:S02]  /*c740*/  F2FP.SATFINITE.E4M3.F32.PACK_AB_MERGE_C R225, R225, R231, RZ ;  /* 0x000000e7e1e1723e */ /* 0x000fe400048070ff */
[----:B------:R-:W-:Y:S02]  /*c750*/  F2FP.SATFINITE.E4M3.F32.PACK_AB_MERGE_C R146, R147, R146, RZ ;  /* 0x000000929392723e */ /* 0x000fe400048070ff */
[--C-:B------:R-:W-:Y:S02]  /*c760*/  PRMT R133, R224, 0x3340, R9.reuse ;  /* 0x00003340e0857816 */ /* 0x100fe40000000009 */
[----:B------:R-:W-:-:S02]  /*c770*/  SHF.R.U32.HI R10, RZ, 0x8, R9 ;  /* 0x00000008ff0a7819 */ /* 0x000fc40000011609 */
[--C-:B------:R-:W-:Y:S02]  /*c780*/  PRMT R131, R208, 0x3340, R15.reuse ;  /* 0x00003340d0837816 */ /* 0x100fe4000000000f */
[----:B------:R-:W-:Y:S02]  /*c790*/  LOP3.LUT R6, R6, 0xffff, RZ, 0xc0, !PT ;  /* 0x0000ffff06067812 */ /* 0x000fe400078ec0ff */
[----:B------:R-:W-:Y:S02]  /*c7a0*/  LOP3.LUT R11, R11, 0xffff, RZ, 0xc0, !PT ;  /* 0x0000ffff0b0b7812 */ /* 0x000fe400078ec0ff */
[----:B------:R-:W-:Y:S02]  /*c7b0*/  SHF.R.U32.HI R8, RZ, 0x8, R208 ;  /* 0x00000008ff087819 */ /* 0x000fe400000116d0 */
[----:B------:R-:W-:Y:S02]  /*c7c0*/  SHF.R.U32.HI R15, RZ, 0x8, R15 ;  /* 0x00000008ff0f7819 */ /* 0x000fe4000001160f */
[----:B------:R-:W-:-:S02]  /*c7d0*/  SHF.R.U32.HI R9, RZ, 0x8, R210 ;  /* 0x00000008ff097819 */ /* 0x000fc400000116d2 */
[----:B------:R-:W-:Y:S02]  /*c7e0*/  SHF.R.U32.HI R16, RZ, 0x8, R17 ;  /* 0x00000008ff107819 */ /* 0x000fe40000011611 */
[----:B------:R-:W-:Y:S02]  /*c7f0*/  LOP3.LUT R225, R225, 0xffff, RZ, 0xc0, !PT ;  /* 0x0000ffffe1e17812 */ /* 0x000fe400078ec0ff */
[----:B------:R-:W-:Y:S02]  /*c800*/  LOP3.LUT R146, R146, 0xffff, RZ, 0xc0, !PT ;  /* 0x0000ffff92927812 */ /* 0x000fe400078ec0ff */
[----:B------:R-:W-:Y:S02]  /*c810*/  SHF.R.U32.HI R4, RZ, 0x8, R224 ;  /* 0x00000008ff047819 */ /* 0x000fe400000116e0 */
[----:B------:R-:W-:Y:S02]  /*c820*/  PRMT R127, R6, 0x3340, R11 ;  /* 0x00003340067f7816 */ /* 0x000fe4000000000b */
[----:B------:R-:W-:-:S02]  /*c830*/  PRMT R82, R210, 0x3340, R17 ;  /* 0x00003340d2527816 */ /* 0x000fc40000000011 */
[----:B------:R-:W-:Y:S02]  /*c840*/  LOP3.LUT R8, R8, 0xffff, RZ, 0xc0, !PT ;  /* 0x0000ffff08087812 */ /* 0x000fe400078ec0ff */
[----:B------:R-:W-:Y:S02]  /*c850*/  LOP3.LUT R15, R15, 0xffff, RZ, 0xc0, !PT ;  /* 0x0000ffff0f0f7812 */ /* 0x000fe400078ec0ff */
[----:B------:R-:W-:Y:S02]  /*c860*/  LOP3.LUT R9, R9, 0xffff, RZ, 0xc0, !PT ;  /* 0x0000ffff09097812 */ /* 0x000fe400078ec0ff */
[----:B------:R-:W-:Y:S02]  /*c870*/  LOP3.LUT R16, R16, 0xffff, RZ, 0xc0, !PT ;  /* 0x0000ffff10107812 */ /* 0x000fe400078ec0ff */
[----:B------:R-:W-:Y:S02]  /*c880*/  F2FP.SATFINITE.E4M3.F32.PACK_AB_MERGE_C R226, R226, R229, RZ ;  /* 0x000000e5e2e2723e */ /* 0x000fe400048070ff */
[----:B------:R-:W-:-:S02]  /*c890*/  F2FP.SATFINITE.E4M3.F32.PACK_AB_MERGE_C R212, R213, R212, RZ ;  /* 0x000000d4d5d4723e */ /* 0x000fc400048070ff */
[----:B------:R-:W-:Y:S02]  /*c8a0*/  F2FP.SATFINITE.E4M3.F32.PACK_AB_MERGE_C R148, R149, R148, RZ ;  /* 0x000000949594723e */ /* 0x000fe400048070ff */
[----:B------:R-:W-:Y:S02]  /*c8b0*/  SHF.R.U32.HI R6, RZ, 0x8, R225 ;  /* 0x00000008ff067819 */ /* 0x000fe400000116e1 */
[----:B------:R-:W-:Y:S02]  /*c8c0*/  SHF.R.U32.HI R11, RZ, 0x8, R146 ;  /* 0x00000008ff0b7819 */ /* 0x000fe40000011692 */
[----:B------:R-:W-:Y:S02]  /*c8d0*/  LOP3.LUT R17, R4, 0xffff, RZ, 0xc0, !PT ;  /* 0x0000ffff04117812 */ /* 0x000fe400078ec0ff */
[----:B------:R-:W-:Y:S02]  /*c8e0*/  LOP3.LUT R10, R10, 0xffff, RZ, 0xc0, !PT ;  /* 0x0000ffff0a0a7812 */ /* 0x000fe400078ec0ff */
[----:B------:R-:W-:-:S02]  /*c8f0*/  F2FP.SATFINITE.E4M3.F32.PACK_AB_MERGE_C R214, R215, R214, RZ ;  /* 0x000000d6d7d6723e */ /* 0x000fc400048070ff */
[----:B------:R-:W-:Y:S02]  /*c900*/  F2FP.SATFINITE.E4M3.F32.PACK_AB_MERGE_C R150, R151, R150, RZ ;  /* 0x000000969796723e */ /* 0x000fe400048070ff */
[----:B0-----:R-:W-:Y:S02]  /*c910*/  LOP3.LUT R228, R228, 0x60, RZ, 0xc0, !PT ;  /* 0x00000060e4e47812 */ /* 0x001fe400078ec0ff */
[----:B------:R-:W-:Y:S02]  /*c920*/  PRMT R76, R223, 0x3340, R142 ;  /* 0x00003340df4c7816 */ /* 0x000fe4000000008e */
[----:B------:R-:W-:Y:S01]  /*c930*/  PRMT R142, R8, 0x3340, R15 ;  /* 0x00003340088e7816 */ /* 0x000fe2000000000f */
[----:B------:R-:W-:Y:S01]  /*c940*/  IMAD R24, R228, 0x8, R24 ;  /* 0x00000008e4187824 */ /* 0x000fe200078e0218 */
[----:B------:R-:W-:Y:S01]  /*c950*/  PRMT R137, R9, 0x3340, R16 ;  /* 0x0000334009897816 */ /* 0x000fe20000000010 */
[----:B------:R-:W0:Y:S01]  /*c960*/  S2R R228, SR_TID.X ;  /* 0x0000000000e47919 */ /* 0x000e220000002100 */
[----:B------:R-:W-:-:S02]  /*c970*/  LOP3.LUT R6, R6, 0xffff, RZ, 0xc0, !PT ;  /* 0x0000ffff06067812 */ /* 0x000fc400078ec0ff */
[----:B------:R-:W-:Y:S02]  /*c980*/  LOP3.LUT R11, R11, 0xffff, RZ, 0xc0, !PT ;  /* 0x0000ffff0b0b7812 */ /* 0x000fe400078ec0ff */
[----:B------:R-:W-:Y:S02]  /*c990*/  PRMT R144, R17, 0x3340, R10 ;  /* 0x0000334011907816 */ /* 0x000fe4000000000a */
        /* <DEDUP_REMOVED lines=8> */
[----:B------:R-:W-:Y:S02]  /*ca20*/  PRMT R141, R6, 0x3340, R11 ;  /* 0x00003340068d7816 */ /* 0x000fe4000000000b */
[----:B------:R-:W-:-:S02]  /*ca30*/  PRMT R135, R226, 0x3340, R9 ;  /* 0x00003340e2877816 */ /* 0x000fc40000000009 */
[----:B------:R-:W-:Y:S02]  /*ca40*/  SHF.R.U32.HI R10, RZ, 0x8, R9 ;  /* 0x00000008ff0a7819 */ /* 0x000fe40000011609 */
[----:B------:R-:W-:Y:S02]  /*ca50*/  PRMT R86, R212, 0x3340, R15 ;  /* 0x00003340d4567816 */ /* 0x000fe4000000000f */
[----:B------:R-:W-:Y:S02]  /*ca60*/  SHF.R.U32.HI R4, RZ, 0x8, R226 ;  /* 0x00000008ff047819 */ /* 0x000fe400000116e2 */
[----:B------:R-:W-:Y:S02]  /*ca70*/  SHF.R.U32.HI R6, RZ, 0x8, R227 ;  /* 0x00000008ff067819 */ /* 0x000fe400000116e3 */
[----:B------:R-:W-:Y:S02]  /*ca80*/  SHF.R.U32.HI R11, RZ, 0x8, R150 ;  /* 0x00000008ff0b7819 */ /* 0x000fe40000011696 */
[----:B------:R-:W-:-:S02]  /*ca90*/  SHF.R.U32.HI R8, RZ, 0x8, R212 ;  /* 0x00000008ff087819 */ /* 0x000fc400000116d4 */
[----:B------:R-:W-:Y:S02]  /*caa0*/  SHF.R.U32.HI R15, RZ, 0x8, R15 ;  /* 0x00000008ff0f7819 */ /* 0x000fe4000001160f */
[----:B------:R-:W-:Y:S02]  /*cab0*/  SHF.R.U32.HI R9, RZ, 0x8, R214 ;  /* 0x00000008ff097819 */ /* 0x000fe400000116d6 */
[--C-:B------:R-:W-:Y:S02]  /*cac0*/  SHF.R.U32.HI R16, RZ, 0x8, R17.reuse ;  /* 0x00000008ff107819 */ /* 0x100fe40000011611 */
[----:B------:R-:W-:Y:S02]  /*cad0*/  PRMT R84, R214, 0x3340, R17 ;  /* 0x00003340d6547816 */ /* 0x000fe40000000011 */
        /* <DEDUP_REMOVED lines=8> */
[----:B------:R-:W-:Y:S02]  /*cb60*/  PRMT R80, R225, 0x3340, R146 ;  /* 0x00003340e1507816 */ /* 0x000fe40000000092 */
[----:B------:R-:W-:Y:S02]  /*cb70*/  PRMT R148, R17, 0x3340, R10 ;  /* 0x0000334011947816 */ /* 0x000fe4000000000a */
[----:B------:R-:W-:Y:S02]  /*cb80*/  PRMT R146, R6, 0x3340, R11 ;  /* 0x0000334006927816 */ /* 0x000fe4000000000b */
[----:B------:R-:W-:Y:S02]  /*cb90*/  PRMT R143, R8, 0x3340, R15 ;  /* 0x00003340088f7816 */ /* 0x000fe4000000000f */
[----:B------:R-:W-:Y:S02]  /*cba0*/  PRMT R145, R9, 0x3340, R16 ;  /* 0x0000334009917816 */ /* 0x000fe40000000010 */
[----:B------:R-:W-:-:S02]  /*cbb0*/  PRMT R8, R31, 0x5410, R38 ;  /* 0x000054101f087816 */ /* 0x000fc40000000026 */
[----:B------:R-:W-:Y:S02]  /*cbc0*/  PRMT R9, R29, 0x5410, R34 ;  /* 0x000054101d097816 */ /* 0x000fe40000000022 */
[----:B------:R-:W-:Y:S02]  /*cbd0*/  PRMT R10, R7, 0x5410, R30 ;  /* 0x00005410070a7816 */ /* 0x000fe4000000001e */
[----:B------:R-:W-:Y:S01]  /*cbe0*/  PRMT R11, R5, 0x5410, R28 ;  /* 0x00005410050b7816 */ /* 0x000fe2000000001c */
[----:B------:R-:W-:Y:S01]  /*cbf0*/  BAR.SYNC.DEFER_BLOCKING 0x0 ;  /* 0x0000000000007b1d */ /* 0x000fe20000010000 */
[----:B0-----:R-:W-:Y:S02]  /*cc00*/  LOP3.LUT R228, R228, 0x7f, RZ, 0xc0, !PT ;  /* 0x0000007fe4e47812 */ /* 0x001fe400078ec0ff */
[----:B------:R-:W-:Y:S02]  /*cc10*/  PRMT R16, R41, 0x5410, R50 ;  /* 0x0000541029107816 */ /* 0x000fe40000000032 */
[----:B------:R-:W-:Y:S01]  /*cc20*/  LEA R15, R228, UR12, 0x4 ;  /* 0x0000000ce40f7c11 */ /* 0x000fe2000f8e20ff */
[----:B------:R-:W-:Y:S01]  /*cc30*/  ULDC.64 UR12, c[0x0][0x228] ;  /* 0x00008a00000c7ab9 */ /* 0x000fe20000000a00 */
[----:B------:R-:W-:-:S02]  /*cc40*/  PRMT R17, R37, 0x5410, R48 ;  /* 0x0000541025117816 */ /* 0x000fc40000000030 */
[----:B------:R-:W-:Y:S02]  /*cc50*/  PRMT R18, R33, 0x5410, R40 ;  /* 0x0000541021127816 */ /* 0x000fe40000000028 */
[----:B------:R-:W-:Y:S02]  /*cc60*/  PRMT R19, R27, 0x5410, R32 ;  /* 0x000054101b137816 */ /* 0x000fe40000000020 */
[----:B------:R-:W-:Y:S02]  /*cc70*/  PRMT R20, R45, 0x5410, R52 ;  /* 0x000054102d147816 */ /* 0x000fe40000000034 */
[----:B------:R-:W-:Y:S02]  /*cc80*/  PRMT R21, R42, 0x5410, R47 ;  /* 0x000054102a157816 */ /* 0x000fe4000000002f */
[----:B------:R-:W-:Y:S02]  /*cc90*/  PRMT R22, R39, 0x5410, R46 ;  /* 0x0000541027167816 */ /* 0x000fe4000000002e */
[----:B------:R-:W-:-:S02]  /*cca0*/  PRMT R23, R25, 0x5410, R2 ;  /* 0x0000541019177816 */ /* 0x000fc40000000002 */
[----:B------:R-:W-:Y:S01]  /*ccb0*/  PRMT R28, R61, 0x5410, R70 ;  /* 0x000054103d1c7816 */ /* 0x000fe20000000046 */
[----:B------:R-:W0:Y:S01]  /*ccc0*/  LDC R25, c[0x0][0x244] ;  /* 0x00009100ff197b82 */ /* 0x000e220000000800 */
[----:B------:R-:W-:Y:S01]  /*ccd0*/  PRMT R29, R60, 0x5410, R65 ;  /* 0x000054103c1d7816 */ /* 0x000fe20000000041 */
[----:B------:R-:W-:Y:S01]  /*cce0*/  STSM.16.M88.4 [R24], R8 ;  /* 0x0000000818007844 */ /* 0x000fe20000000200 */
[----:B------:R-:W-:Y:S02]  /*ccf0*/  PRMT R30, R57, 0x5410, R62 ;  /* 0x00005410391e7816 */ /* 0x000fe4000000003e */
[----:B------:R-:W-:-:S03]  /*cd00*/  PRMT R31, R53, 0x5410, R58 ;  /* 0x00005410351f7816 */ /* 0x000fc6000000003a */
[----:B------:R-:W-:Y:S01]  /*cd10*/  BAR.SYNC.DEFER_BLOCKING 0x0 ;  /* 0x0000000000007b1d */ /* 0x000fe20000010000 */
        /* <DEDUP_REMOVED lines=11> */
[----:B------:R-:W-:Y:S01]  /*cdd0*/  PRMT R43, R44, 0x5410, R43 ;  /* 0x000054102c2b7816 */ /* 0x000fe2000000002b */
[----:B------:R-:W1:Y:S01]  /*cde0*/  LDS.128 R4, [R15] ;  /* 0x000000000f047984 */ /* 0x000e620000000c00 */
[----:B------:R-:W-:-:S02]  /*cdf0*/  PRMT R44, R95, 0x5410, R112 ;  /* 0x000054105f2c7816 */ /* 0x000fc40000000070 */
[----:B------:R-:W-:Y:S01]  /*ce00*/  PRMT R45, R93, 0x5410, R108 ;  /* 0x000054105d2d7816 */ /* 0x000fe2000000006c */
[----:B------:R-:W-:Y:S01]  /*ce10*/  BAR.SYNC.DEFER_BLOCKING 0x0 ;  /* 0x0000000000007b1d */ /* 0x000fe20000010000 */
        /* <DEDUP_REMOVED lines=12> */
[----:B------:R-:W-:Y:S01]  /*cee0*/  STSM.16.M88.4 [R24], R16 ;  /* 0x0000001018007844 */ /* 0x000fe20000000200 */
[----:B------:R-:W-:Y:S02]  /*cef0*/  PRMT R102, R97, 0x5410, R110 ;  /* 0x0000541061667816 */ /* 0x000fe4000000006e */
[----:B------:R-:W-:Y:S01]  /*cf00*/  PRMT R103, R3, 0x5410, R0 ;  /* 0x0000541003677816 */ /* 0x000fe20000000000 */
[----:B------:R-:W-:Y:S01]  /*cf10*/  BAR.SYNC.DEFER_BLOCKING 0x0 ;  /* 0x0000000000007b1d */ /* 0x000fe20000010000 */
[----:B------:R-:W-:Y:S01]  /*cf20*/  PRMT R56, R113, 0x5410, R132 ;  /* 0x0000541071387816 */ /* 0x000fe20000000084 */
[----:B------:R-:W-:Y:S01]  /*cf30*/  IMAD R0, R13, UR4, RZ ;  /* 0x000000040d007c24 */ /* 0x000fe2000f8e02ff */
[----:B------:R-:W-:Y:S02]  /*cf40*/  PRMT R57, R111, 0x5410, R130 ;  /* 0x000054106f397816 */ /* 0x000fe40000000082 */
[----:B------:R-:W-:Y:S01]  /*cf50*/  PRMT R58, R91, 0x5410, R128 ;  /* 0x000054105b3a7816 */ /* 0x000fe20000000080 */
[----:B------:R-:W-:Y:S01]  /*cf60*/  ULDC.64 UR4, c[0x0][0x220] ;  /* 0x0000880000047ab9 */ /* 0x000fe20000000a00 */
[----:B------:R-:W-:Y:S01]  /*cf70*/  PRMT R59, R89, 0x5410, R126 ;  /* 0x00005410593b7816 */ /* 0x000fe2000000007e */
[----:B0-----:R-:W-:Y:S01]  /*cf80*/  IMAD R25, R25, 0x80, R0 ;  /* 0x0000008019197824 */ /* 0x001fe200078e0200 */
        /* <DEDUP_REMOVED lines=8> */
[----:B------:R-:W0:Y:S01]  /*d010*/  LDS.128 R8, [R15] ;  /* 0x000000000f087984 */ /* 0x000e220000000c00 */
[----:B------:R-:W-:Y:S02]  /*d020*/  PRMT R76, R133, 0x5410, R144 ;  /* 0x00005410854c7816 */ /* 0x000fe40000000090 */
[----:B------:R-:W-:Y:S01]  /*d030*/  PRMT R77, R80, 0x5410, R141 ;  /* 0x00005410504d7816 */ /* 0x000fe2000000008d */
[----:B------:R-:W-:Y:S01]  /*d040*/  BAR.SYNC.DEFER_BLOCKING 0x0 ;  /* 0x0000000000007b1d */ /* 0x000fe20000010000 */
[----:B------:R-:W-:Y:S02]  /*d050*/  PRMT R78, R131, 0x5410, R142 ;  /* 0x00005410834e7816 */ /* 0x000fe4000000008e */
[----:B------:R-:W-:Y:S02]  /*d060*/  PRMT R79, R82, 0x5410, R137 ;  /* 0x00005410524f7816 */ /* 0x000fe40000000089 */
[----:B------:R-:W-:-:S02]  /*d070*/  PRMT R139, R227, 0x3340, R150 ;  /* 0x00003340e38b7816 */ /* 0x000fc40000000096 */
[----:B------:R-:W-:Y:S02]  /*d080*/  PRMT R148, R135, 0x5410, R148 ;  /* 0x0000541087947816 */ /* 0x000fe40000000094 */
[----:B------:R-:W-:Y:S02]  /*d090*/  PRMT R149, R139, 0x5410, R146 ;  /* 0x000054108b957816 */ /* 0x000fe40000000092 */
[----:B------:R-:W-:Y:S02]  /*d0a0*/  PRMT R150, R86, 0x5410, R143 ;  /* 0x0000541056967816 */ /* 0x000fe4000000008f */
[----:B------:R-:W-:Y:S02]  /*d0b0*/  PRMT R151, R84, 0x5410, R145 ;  /* 0x0000541054977816 */ /* 0x000fe40000000091 */
[----:B------:R-:W-:Y:S01]  /*d0c0*/  IADD3 R2, P1, R0, UR4, RZ ;  /* 0x0000000400027c10 */ /* 0x000fe2000ff3e0ff */
[----:B------:R-:W-:Y:S01]  /*d0d0*/  ULDC UR4, c[0x0][0x248] ;  /* 0x0000920000047ab9 */ /* 0x000fe20000000800 */
[----:B-1----:R-:W-:Y:S01]  /*d0e0*/  PRMT R75, R4, 0x7770, RZ ;  /* 0x00007770044b7816 */ /* 0x002fe200000000ff */
[----:B------:R-:W-:Y:S01]  /*d0f0*/  IMAD R72, R12, UR4, RZ ;  /* 0x000000040c487c24 */ /* 0x000fe2000f8e02ff */
[----:B------:R-:W-:Y:S01]  /*d100*/  LEA.HI.X.SX32 R0, R0, UR5, 0x1, P1 ;  /* 0x0000000500007c11 */ /* 0x000fe200088f0eff */
[----:B------:R-:W-:Y:S01]  /*d110*/  ULDC.64 UR4, c[0x0][0x220] ;  /* 0x0000880000047ab9 */ /* 0x000fe20000000a00 */
[----:B------:R-:W-:Y:S01]  /*d120*/  ISETP.GE.AND P1, PT, R13, UR6, PT ;  /* 0x000000060d007c0c */ /* 0x000fe2000bf26270 */
[----:B------:R-:W-:Y:S01]  /*d130*/  VIADD R74, R72, UR8 ;  /* 0x00000008484a7c36 */ /* 0x000fe20008000000 */
[----:B------:R-:W-:Y:S01]  /*d140*/  SHF.R.S32.HI R73, RZ, 0x1f, R72 ;  /* 0x0000001fff497819 */ /* 0x000fe20000011448 */
[----:B------:R-:W-:Y:S01]  /*d150*/  STSM.16.M88.4 [R24], R20 ;  /* 0x0000001418007844 */ /* 0x000fe20000000200 */
[----:B------:R-:W-:Y:S01]  /*d160*/  BAR.SYNC.DEFER_BLOCKING 0x0 ;  /* 0x0000000000007b1d */ /* 0x000fe20000010000 */
[----:B------:R-:W-:-:S02]  /*d170*/  ISETP.LT.AND P1, PT, R12, UR29, !P1 ;  /* 0x0000001d0c007c0c */ /* 0x000fc4000cf21270 */
[----:B------:R-:W-:Y:S02]  /*d180*/  IADD3 R26, P4, R72, R2, RZ ;  /* 0x00000002481a7210 */ /* 0x000fe40007f9e0ff */
[----:B------:R-:W-:Y:S01]  /*d190*/  IADD3 R3, P5, R25, UR4, RZ ;  /* 0x0000000419037c10 */ /* 0x000fe2000ffbe0ff */
[----:B------:R-:W-:Y:S01]  /*d1a0*/  ULDC.64 UR8, c[0x0][0x228] ;  /* 0x00008a0000087ab9 */ /* 0x000fe20000000a00 */
[----:B------:R-:W-:Y:S01]  /*d1b0*/  PRMT R81, R4, 0x7773, RZ ;  /* 0x0000777304517816 */ /* 0x000fe200000000ff */
[----:B------:R-:W-:Y:S01]  /*d1c0*/  IMAD.X R27, R73, 0x1, R0, P4 ;  /* 0x00000001491b7824 */ /* 0x000fe200020e0600 */
[----:B------:R-:W-:Y:S01]  /*d1d0*/  ISETP.GE.AND P4, PT, R12, UR7, PT ;  /* 0x000000070c007c0c */ /* 0x000fe2000bf86270 */
[----:B------:R-:W-:Y:S01]  /*d1e0*/  ULDC.64 UR6, c[0x0][0x228] ;  /* 0x00008a0000067ab9 */ /* 0x000fe20000000a00 */
[----:B------:R-:W-:Y:S01]  /*d1f0*/  LEA.HI.X.SX32 R25, R25, UR5, 0x1, P5 ;  /* 0x0000000519197c11 */ /* 0x000fe2000a8f0eff */
[----:B------:R-:W-:Y:S01]  /*d200*/  ULDC.64 UR4, c[0x0][0x228] ;  /* 0x00008a0000047ab9 */ /* 0x000fe20000000a00 */
[----:B------:R-:W-:Y:S01]  /*d210*/  ISETP.LT.AND P4, PT, R14, UR6, !P4 ;  /* 0x000000060e007c0c */ /* 0x000fe2000e781270 */
[----:B------:R-:W-:Y:S01]  /*d220*/  ULDC UR6, c[0x0][0x22c] ;  /* 0x00008b0000067ab9 */ /* 0x000fe20000000800 */
[----:B------:R-:W-:Y:S01]  /*d230*/  ISETP.LT.AND P5, PT, R13, UR4, !P3 ;  /* 0x000000040d007c0c */ /* 0x000fe2000dfa1270 */
[----:B------:R-:W-:Y:S01]  /*d240*/  ULDC UR4, c[0x0][0x22c] ;  /* 0x00008b0000047ab9 */ /* 0x000fe20000000800 */
[----:B------:R-:W1:Y:S01]  /*d250*/  LDS.128 R16, [R15] ;  /* 0x000000000f107984 */ /* 0x000e620000000c00 */
[----:B------:R-:W-:Y:S06]  /*d260*/  BAR.SYNC.DEFER_BLOCKING 0x0 ;  /* 0x0000000000007b1d */ /* 0x000fec0000010000 */
[----:B------:R-:W-:Y:S02]  /*d270*/  STSM.16.M88.4 [R24], R28 ;  /* 0x0000001c18007844 */ /* 0x000fe40000000200 */
[----:B------:R-:W-:Y:S06]  /*d280*/  BAR.SYNC.DEFER_BLOCKING 0x0 ;  /* 0x0000000000007b1d */ /* 0x000fec0000010000 */
[----:B------:R-:W2:Y:S02]  /*d290*/  LDS.128 R20, [R15] ;  /* 0x000000000f147984 */ /* 0x000ea40000000c00 */
[----:B------:R-:W-:Y:S06]  /*d2a0*/  BAR.SYNC.DEFER_BLOCKING 0x0 ;  /* 0x0000000000007b1d */ /* 0x000fec0000010000 */
[----:B------:R-:W-:Y:S02]  /*d2b0*/  STSM.16.M88.4 [R24], R32 ;  /* 0x0000002018007844 */ /* 0x000fe40000000200 */
[----:B------:R-:W-:Y:S06]  /*d2c0*/  BAR.SYNC.DEFER_BLOCKING 0x0 ;  /* 0x0000000000007b1d */ /* 0x000fec0000010000 */
[----:B------:R-:W-:Y:S02]  /*d2d0*/  LDS.128 R28, [R15] ;  /* 0x000000000f1c7984 */ /* 0x000fe40000000c00 */
        /* <DEDUP_REMOVED lines=37> */
[----:B------:R3:W-:Y:S02]  /*d530*/  STSM.16.M88.4 [R24], R76 ;  /* 0x0000004c18007844 */ /* 0x0007e40000000200 */
[----:B------:R-:W-:Y:S01]  /*d540*/  BAR.SYNC.DEFER_BLOCKING 0x0 ;  /* 0x0000000000007b1d */ /* 0x000fe20000010000 */
[----:B---3--:R-:W-:-:S02]  /*d550*/  PRMT R79, R4, 0x7771, RZ ;  /* 0x00007771044f7816 */ /* 0x008fc400000000ff */
[----:B------:R-:W-:Y:S01]  /*d560*/  PRMT R77, R4, 0x7772, RZ ;  /* 0x00007772044d7816 */ /* 0x000fe200000000ff */
[C---:B------:R-:W-:Y:S02]  /*d570*/  VIADD R4, R12.reuse, 0x6 ;  /* 0x000000060c047836 */ /* 0x040fe40000000000 */
[----:B------:R-:W3:Y:S02]  /*d580*/  LDS.128 R68, [R15] ;  /* 0x000000000f447984 */ /* 0x000ee40000000c00 */
[----:B------:R-:W-:Y:S06]  /*d590*/  BAR.SYNC.DEFER_BLOCKING 0x0 ;  /* 0x0000000000007b1d */ /* 0x000fec0000010000 */
[----:B------:R4:W-:Y:S02]  /*d5a0*/  STSM.16.M88.4 [R24], R148 ;  /* 0x0000009418007844 */ /* 0x0009e40000000200 */
[----:B------:R-:W-:Y:S01]  /*d5b0*/  BAR.SYNC.DEFER_BLOCKING 0x0 ;  /* 0x0000000000007b1d */ /* 0x000fe20000010000 */
[----:B----4-:R-:W-:-:S05]  /*d5c0*/  VIADD R24, R12, 0x4 ;  /* 0x000000040c187836 */ /* 0x010fca0000000000 */
[----:B------:R4:W-:Y:S01]  /*d5d0*/  @P1 STG.E.U8 desc[UR14][R26.64], R75 ;  /* 0x0000004b1a001986 */ /* 0x0009e2000c10110e */
[----:B------:R-:W-:-:S05]  /*d5e0*/  IADD3 R72, P1, R72, R3, RZ ;  /* 0x0000000348487210 */ /* 0x000fca0007f3e0ff */
[----:B------:R-:W-:Y:S01]  /*d5f0*/  IMAD.X R73, R73, 0x1, R25, P1 ;  /* 0x0000000149497824 */ /* 0x000fe200008e0619 */
[----:B------:R-:W-:Y:S01]  /*d600*/  ISETP.GE.AND P1, PT, R24, UR4, PT ;  /* 0x0000000418007c0c */ /* 0x000fe2000bf26270 */
[----:B------:R-:W-:Y:S01]  /*d610*/  ULDC UR4, c[0x0][0x248] ;  /* 0x0000920000047ab9 */ /* 0x000fe20000000800 */
[----:B------:R-:W-:Y:S02]  /*d620*/  VIADD R24, R12, 0x5 ;  /* 0x000000050c187836 */ /* 0x000fe40000000000 */
[----:B------:R0:W-:Y:S01]  /*d630*/  @P4 STG.E.U8 desc[UR14][R72.64], R79 ;  /* 0x0000004f48004986 */ /* 0x0001e2000c10110e */
[----:B----4-:R-:W-:Y:S01]  /*d640*/  SHF.R.S32.HI R75, RZ, 0x1f, R74 ;  /* 0x0000001fff4b7819 */ /* 0x010fe2000001144a */
[C---:B------:R-:W-:Y:S01]  /*d650*/  VIADD R76, R74.reuse, UR4 ;  /* 0x000000044a4c7c36 */ /* 0x040fe20008000000 */
[----:B------:R-:W-:Y:S01]  /*d660*/  IADD3 R26, P6, R74, R2, RZ ;  /* 0x000000024a1a7210 */ /* 0x000fe20007fde0ff */
[----:B------:R-:W-:Y:S01]  /*d670*/  ULDC UR4, c[0x0][0x22c] ;  /* 0x00008b0000047ab9 */ /* 0x000fe20000000800 */
[----:B------:R-:W-:Y:S01]  /*d680*/  ISETP.LT.AND P4, PT, R14, UR10, !P3 ;  /* 0x0000000a0e007c0c */ /* 0x000fe2000df81270 */
[----:B------:R-:W-:Y:S01]  /*d690*/  ULDC UR10, c[0x0][0x228] ;  /* 0x00008a00000a7ab9 */ /* 0x000fe20000000800 */
[----:B------:R-:W-:Y:S01]  /*d6a0*/  IADD3 R74, P3, R74, R3, RZ ;  /* 0x000000034a4a7210 */ /* 0x000fe20007f7e0ff */
[----:B------:R-:W-:Y:S01]  /*d6b0*/  IMAD.X R27, R75, 0x1, R0, P6 ;  /* 0x000000014b1b7824 */ /* 0x000fe200030e0600 */
[----:B------:R-:W-:-:S02]  /*d6c0*/  SHF.R.S32.HI R78, RZ, 0x1f, R76 ;  /* 0x0000001fff4e7819 */ /* 0x000fc4000001144c */
[----:B0-----:R-:W-:Y:S02]  /*d6d0*/  IADD3 R72, P6, R76, R2, RZ ;  /* 0x000000024c487210 */ /* 0x001fe40007fde0ff */
[----:B------:R0:W-:Y:S01]  /*d6e0*/  @P5 STG.E.U8 desc[UR14][R26.64], R77 ;  /* 0x0000004d1a005986 */ /* 0x0001e2000c10110e */
[----:B------:R-:W-:Y:S01]  /*d6f0*/  ISETP.LT.AND P5, PT, R13, UR8, !P0 ;  /* 0x000000080d007c0c */ /* 0x000fe2000c7a1270 */
[----:B------:R-:W-:Y:S01]  /*d700*/  IMAD.X R75, R75, 0x1, R25, P3 ;  /* 0x000000014b4b7824 */ /* 0x000fe200018e0619 */
[----:B------:R-:W-:Y:S01]  /*d710*/  PRMT R79, R5, 0x7770, RZ ;  /* 0x00007770054f7816 */ /* 0x000fe200000000ff */
[----:B------:R-:W-:Y:S01]  /*d720*/  IMAD.X R73, R78, 0x1, R0, P6 ;  /* 0x000000014e497824 */ /* 0x000fe200030e0600 */
[----:B------:R-:W-:Y:S01]  /*d730*/  ISETP.GE.AND P3, PT, R24, UR4, PT ;  /* 0x0000000418007c0c */ /* 0x000fe2000bf66270 */
[----:B------:R-:W-:Y:S01]  /*d740*/  ULDC UR4, c[0x0][0x248] ;  /* 0x0000920000047ab9 */ /* 0x000fe20000000800 */
[----:B------:R4:W-:Y:S01]  /*d750*/  @P4 STG.E.U8 desc[UR14][R74.64], R81 ;  /* 0x000000514a004986 */ /* 0x0009e2000c10110e */
[----:B------:R-:W-:Y:S01]  /*d760*/  ISETP.LT.AND P4, PT, R14, UR16, !P0 ;  /* 0x000000100e007c0c */ /* 0x000fe2000c781270 */
[----:B------:R-:W-:Y:S01]  /*d770*/  VIADD R24, R12, 0x7 ;  /* 0x000000070c187836 */ /* 0x000fe20000000000 */
[----:B------:R-:W-:Y:S01]  /*d780*/  ULDC UR8, c[0x0][0x228] ;  /* 0x00008a0000087ab9 */ /* 0x000fe20000000800 */
[C---:B0-----:R-:W-:Y:S01]  /*d790*/  VIADD R77, R76.reuse, UR4 ;  /* 0x000000044c4d7c36 */ /* 0x041fe20008000000 */
[----:B------:R-:W-:-:S02]  /*d7a0*/  IADD3 R26, P0, R76, R3, RZ ;  /* 0x000000034c1a7210 */ /* 0x000fc40007f1e0ff */
[----:B------:R0:W-:Y:S01]  /*d7b0*/  @P5 STG.E.U8 desc[UR14][R72.64], R79 ;  /* 0x0000004f48005986 */ /* 0x0001e2000c10110e */
[----:B------:R-:W-:Y:S01]  /*d7c0*/  ISETP.LT.AND P5, PT, R13, UR12, !P2 ;  /* 0x0000000c0d007c0c */ /* 0x000fe2000d7a1270 */
[----:B------:R-:W-:Y:S01]  /*d7d0*/  ULDC UR4, c[0x0][0x22c] ;  /* 0x00008b0000047ab9 */ /* 0x000fe20000000800 */
[----:B------:R-:W-:Y:S01]  /*d7e0*/  SHF.R.S32.HI R80, RZ, 0x1f, R77 ;  /* 0x0000001fff507819 */ /* 0x000fe2000001144d */
[--C-:B------:R-:W-:Y:S01]  /*d7f0*/  IMAD.X R27, R78, 0x1, R25.reuse, P0 ;  /* 0x000000014e1b7824 */ /* 0x100fe200000e0619 */
[-C--:B----4-:R-:W-:Y:S02]  /*d800*/  IADD3 R74, P6, R77, R2.reuse, RZ ;  /* 0x000000024d4a7210 */ /* 0x090fe40007fde0ff */
[C---:B------:R-:W-:Y:S02]  /*d810*/  PRMT R81, R5.reuse, 0x7771, RZ ;  /* 0x0000777105517816 */ /* 0x040fe400000000ff */
[----:B------:R-:W-:Y:S01]  /*d820*/  ISETP.GE.AND P0, PT, R4, UR4, PT ;  /* 0x0000000404007c0c */ /* 0x000fe2000bf06270 */
[----:B------:R-:W-:Y:S01]  /*d830*/  IMAD.X R75, R80, 0x1, R0, P6 ;  /* 0x00000001504b7824 */ /* 0x000fe200030e0600 */
[----:B------:R-:W-:Y:S01]  /*d840*/  ULDC UR4, c[0x0][0x248] ;  /* 0x0000920000047ab9 */ /* 0x000fe20000000800 */
[----:B0-----:R-:W-:Y:S01]  /*d850*/  PRMT R79, R5, 0x7772, RZ ;  /* 0x00007772054f7816 */ /* 0x001fe200000000ff */
[----:B------:R-:W-:Y:S01]  /*d860*/  @P4 STG.E.U8 desc[UR14][R26.64], R81 ;  /* 0x000000511a004986 */ /* 0x000fe2000c10110e */
[----:B------:R-:W-:Y:S01]  /*d870*/  ISETP.LT.AND P4, PT, R14, UR20, !P2 ;  /* 0x000000140e007c0c */ /* 0x000fe2000d781270 */
[C---:B------:R-:W-:Y:S01]  /*d880*/  VIADD R76, R77.reuse, UR4 ;  /* 0x000000044d4c7c36 */ /* 0x040fe20008000000 */
[----:B------:R-:W-:Y:S01]  /*d890*/  IADD3 R72, P2, R77, R3, RZ ;  /* 0x000000034d487210 */ /* 0x000fe20007f5e0ff */
[----:B------:R0:W-:Y:S01]  /*d8a0*/  @P5 STG.E.U8 desc[UR14][R74.64], R79 ;  /* 0x0000004f4a005986 */ /* 0x0001e2000c10110e */
[----:B------:R-:W-:Y:S01]  /*d8b0*/  ISETP.LT.AND P5, PT, R13, UR18, !P1 ;  /* 0x000000120d007c0c */ /* 0x000fe2000cfa1270 */
[----:B------:R-:W-:Y:S01]  /*d8c0*/  ULDC UR4, c[0x0][0x22c] ;  /* 0x00008b0000047ab9 */ /* 0x000fe20000000800 */
[----:B------:R-:W-:Y:S01]  /*d8d0*/  SHF.R.S32.HI R78, RZ, 0x1f, R76 ;  /* 0x0000001fff4e7819 */ /* 0x000fe2000001144c */
[----:B------:R-:W-:Y:S01]  /*d8e0*/  IMAD.X R73, R80, 0x1, R25, P2 ;  /* 0x0000000150497824 */ /* 0x000fe200010e0619 */
[----:B------:R-:W-:-:S02]  /*d8f0*/  IADD3 R4, P6, R76, R2, RZ ;  /* 0x000000024c047210 */ /* 0x000fc40007fde0ff */
[----:B------:R-:W-:Y:S02]  /*d900*/  PRMT R77, R5, 0x7773, RZ ;  /* 0x00007773054d7816 */ /* 0x000fe400000000ff */
[----:B------:R-:W-:Y:S01]  /*d910*/  ISETP.LT.AND P1, PT, R14, UR24, !P1 ;  /* 0x000000180e007c0c */ /* 0x000fe2000cf21270 */
[----:B------:R-:W-:Y:S01]  /*d920*/  IMAD.X R5, R78, 0x1, R0, P6 ;  /* 0x000000014e057824 */ /* 0x000fe200030e0600 */
[----:B------:R-:W-:Y:S01]  /*d930*/  ISETP.GE.AND P2, PT, R24, UR4, PT ;  /* 0x0000000418007c0c */ /* 0x000fe2000bf46270 */
[----:B------:R4:W-:Y:S01]  /*d940*/  @P4 STG.E.U8 desc[UR14][R72.64], R77 ;  /* 0x0000004d48004986 */ /* 0x0009e2000c10110e */
[----:B0-----:R-:W-:Y:S01]  /*d950*/  PRMT R75, R6, 0x7770, RZ ;  /* 0x00007770064b7816 */ /* 0x001fe200000000ff */
[----:B------:R-:W-:Y:S01]  /*d960*/  ULDC UR4, c[0x0][0x248] ;  /* 0x0000920000047ab9 */ /* 0x000fe20000000800 */
[C---:B------:R-:W-:Y:S01]  /*d970*/  IADD3 R26, P4, R76.reuse, R3, RZ ;  /* 0x000000034c1a7210 */ /* 0x040fe20007f9e0ff */
[----:B------:R-:W-:Y:S01]  /*d980*/  VIADD R74, R76, UR4 ;  /* 0x000000044c4a7c36 */ /* 0x000fe20008000000 */
[----:B------:R-:W-:Y:S01]  /*d990*/  PRMT R79, R6, 0x7771, RZ ;  /* 0x00007771064f7816 */ /* 0x000fe200000000ff */
[----:B------:R0:W-:Y:S01]  /*d9a0*/  @P5 STG.E.U8 desc[UR14][R4.64], R75 ;  /* 0x0000004b04005986 */ /* 0x0001e2000c10110e */
[----:B------:R-:W-:Y:S01]  /*d9b0*/  ISETP.LT.AND P5, PT, R13, UR22, !P3 ;  /* 0x000000160d007c0c */ /* 0x000fe2000dfa1270 */
[----:B------:R-:W-:Y:S01]  /*d9c0*/  IMAD.X R27, R78, 0x1, R25, P4 ;  /* 0x000000014e1b7824 */ /* 0x000fe200020e0619 */
[----:B------:R-:W-:Y:S01]  /*d9d0*/  ULDC UR4, c[0x0][0x22c] ;  /* 0x00008b0000047ab9 */ /* 0x000fe20000000800 */
[----:B------:R-:W-:Y:S01]  /*d9e0*/  VIADD R24, R12, 0x8 ;  /* 0x000000080c187836 */ /* 0x000fe20000000000 */
[----:B----4-:R-:W-:-:S02]  /*d9f0*/  SHF.R.S32.HI R73, RZ, 0x1f, R74 ;  /* 0x0000001fff497819 */ /* 0x010fc4000001144a */
[----:B------:R4:W-:Y:S01]  /*da00*/  @P1 STG.E.U8 desc[UR14][R26.64], R79 ;  /* 0x0000004f1a001986 */ /* 0x0009e2000c10110e */
[----:B------:R-:W-:Y:S02]  /*da10*/  ISETP.LT.AND P1, PT, R14, UR26, !P3 ;  /* 0x0000001a0e007c0c */ /* 0x000fe4000df21270 */
[----:B------:R-:W-:Y:S01]  /*da20*/  ISETP.GE.AND P4, PT, R24, UR4, PT ;  /* 0x0000000418007c0c */ /* 0x000fe2000bf86270 */
[----:B------:R-:W-:Y:S01]  /*da30*/  ULDC UR4, c[0x0][0x248] ;  /* 0x0000920000047ab9 */ /* 0x000fe20000000800 */
[-C--:B0-----:R-:W-:Y:S01]  /*da40*/  IADD3 R4, P6, R74, R2.reuse, RZ ;  /* 0x000000024a047210 */ /* 0x081fe20007fde0ff */
[----:B------:R-:W-:Y:S01]  /*da50*/  VIADD R24, R12, 0x9 ;  /* 0x000000090c187836 */ /* 0x000fe20000000000 */
[C---:B------:R-:W-:Y:S01]  /*da60*/  IADD3 R72, P3, R74.reuse, R3, RZ ;  /* 0x000000034a487210 */ /* 0x040fe20007f7e0ff */
[----:B------:R-:W-:Y:S01]  /*da70*/  VIADD R74, R74, UR4 ;  /* 0x000000044a4a7c36 */ /* 0x000fe20008000000 */
[C---:B------:R-:W-:Y:S01]  /*da80*/  PRMT R77, R6.reuse, 0x7772, RZ ;  /* 0x00007772064d7816 */ /* 0x040fe200000000ff */
[C---:B------:R-:W-:Y:S01]  /*da90*/  IMAD.X R5, R73.reuse, 0x1, R0, P6 ;  /* 0x0000000149057824 */ /* 0x040fe200030e0600 */
[----:B------:R-:W-:Y:S01]  /*daa0*/  PRMT R75, R6, 0x7773, RZ ;  /* 0x00007773064b7816 */ /* 0x000fe200000000ff */
[----:B------:R-:W-:Y:S01]  /*dab0*/  IMAD.X R73, R73, 0x1, R25, P3 ;  /* 0x0000000149497824 */ /* 0x000fe200018e0619 */
[----:B------:R-:W-:Y:S01]  /*dac0*/  ISETP.GE.AND P3, PT, R24, UR6, PT ;  /* 0x0000000618007c0c */ /* 0x000fe2000bf66270 */
[----:B------:R-:W-:Y:S01]  /*dad0*/  ULDC UR6, c[0x0][0x228] ;  /* 0x00008a0000067ab9 */ /* 0x000fe20000000800 */
[----:B------:R0:W-:Y:S01]  /*dae0*/  @P5 STG.E.U8 desc[UR14][R4.64], R77 ;  /* 0x0000004d04005986 */ /* 0x0001e2000c10110e */
[----:B------:R-:W-:Y:S01]  /*daf0*/  ISETP.LT.AND P5, PT, R13, UR28, !P0 ;  /* 0x0000001c0d007c0c */ /* 0x000fe2000c7a1270 */
[----:B------:R-:W-:Y:S01]  /*db00*/  VIADD R6, R12, 0xa ;  /* 0x0000000a0c067836 */ /* 0x000fe20000000000 */
[----:B------:R-:W-:Y:S01]  /*db10*/  SHF.R.S32.HI R24, RZ, 0x1f, R74 ;  /* 0x0000001fff187819 */ /* 0x000fe2000001144a */
[----:B------:R-:W-:Y:S01]  /*db20*/  ULDC UR4, c[0x0][0x22c] ;  /* 0x00008b0000047ab9 */ /* 0x000fe20000000800 */
[----:B------:R-:W-:Y:S01]  /*db30*/  ISETP.LT.AND P0, PT, R14, UR6, !P0 ;  /* 0x000000060e007c0c */ /* 0x000fe2000c701270 */
[----:B------:R1:W-:Y:S01]  /*db40*/  @P1 STG.E.U8 desc[UR14][R72.64], R75 ;  /* 0x0000004b48001986 */ /* 0x0003e2000c10110e */
[C---:B----4-:R-:W-:Y:S01]  /*db50*/  PRMT R79, R7.reuse, 0x7770, RZ ;  /* 0x00007770074f7816 */ /* 0x050fe200000000ff */
[----:B------:R-:W-:Y:S01]  /*db60*/  ULDC UR6, c[0x0][0x228] ;  /* 0x00008a0000067ab9 */ /* 0x000fe20000000800 */
[----:B------:R-:W-:Y:S01]  /*db70*/  ISETP.GE.AND P1, PT, R6, UR4, PT ;  /* 0x0000000406007c0c */ /* 0x000fe2000bf26270 */
[----:B------:R-:W-:Y:S01]  /*db80*/  ULDC UR4, c[0x0][0x248] ;  /* 0x0000920000047ab9 */ /* 0x000fe20000000800 */
[C---:B0-----:R-:W-:Y:S01]  /*db90*/  IADD3 R4, P6, R74.reuse, R2, RZ ;  /* 0x000000024a047210 */ /* 0x041fe20007fde0ff */
[----:B------:R-:W-:Y:S01]  /*dba0*/  VIADD R6, R74, UR4 ;  /* 0x000000044a067c36 */ /* 0x000fe20008000000 */
[----:B------:R-:W-:Y:S01]  /*dbb0*/  PRMT R77, R7, 0x7771, RZ ;  /* 0x00007771074d7816 */ /* 0x000fe200000000ff */
[----:B------:R-:W-:-:S02]  /*dbc0*/  ULDC UR4, c[0x0][0x248] ;  /* 0x0000920000047ab9 */ /* 0x000fc40000000800 */
[----:B------:R-:W-:Y:S01]  /*dbd0*/  IMAD.X R5, R24, 0x1, R0, P6 ;  /* 0x0000000118057824 */ /* 0x000fe200030e0600 */
[----:B------:R-:W-:Y:S01]  /*dbe0*/  IADD3 R26, P6, R74, R3, RZ ;  /* 0x000000034a1a7210 */ /* 0x000fe20007fde0ff */
[----:B-1----:R-:W-:Y:S01]  /*dbf0*/  VIADD R72, R6, UR4 ;  /* 0x0000000406487c36 */ /* 0x002fe20008000000 */
[----:B------:R-:W-:Y:S01]  /*dc00*/  PRMT R75, R7, 0x7773, RZ ;  /* 0x00007773074b7816 */ /* 0x000fe200000000ff */
[----:B------:R-:W-:Y:S01]  /*dc10*/  ULDC UR4, c[0x0][0x22c] ;  /* 0x00008b0000047ab9 */ /* 0x000fe20000000800 */
[----:B------:R0:W-:Y:S01]  /*dc20*/  @P5 STG.E.U8 desc[UR14][R4.64], R79 ;  /* 0x0000004f04005986 */ /* 0x0001e2000c10110e */
[----:B------:R-:W-:Y:S01]  /*dc30*/  IMAD.X R27, R24, 0x1, R25, P6 ;  /* 0x00000001181b7824 */ /* 0x000fe200030e0619 */
[----:B------:R-:W-:Y:S01]  /*dc40*/  ISETP.LT.AND P5, PT, R13, UR6, !P2 ;  /* 0x000000060d007c0c */ /* 0x000fe2000d7a1270 */
[----:B------:R-:W-:Y:S01]  /*dc50*/  ULDC UR6, c[0x0][0x228] ;  /* 0x00008a0000067ab9 */ /* 0x000fe20000000800 */
[----:B------:R-:W-:Y:S01]  /*dc60*/  PRMT R73, R7, 0x7772, RZ ;  /* 0x0000777207497816 */ /* 0x000fe200000000ff */
[----:B------:R-:W-:Y:S01]  /*dc70*/  VIADD R24, R12, 0xb ;  /* 0x0000000b0c187836 */ /* 0x000fe20000000000 */
[----:B------:R1:W-:Y:S01]  /*dc80*/  @P0 STG.E.U8 desc[UR14][R26.64], R77 ;  /* 0x0000004d1a000986 */ /* 0x0003e2000c10110e */
[----:B------:R-:W-:-:S02]  /*dc90*/  SHF.R.S32.HI R7, RZ, 0x1f, R6 ;  /* 0x0000001fff077819 */ /* 0x000fc40000011406 */
[----:B------:R-:W-:Y:S01]  /*dca0*/  ISETP.LT.AND P0, PT, R14, UR6, !P2 ;  /* 0x000000060e007c0c */ /* 0x000fe2000d701270 */
[----:B------:R-:W-:Y:S01]  /*dcb0*/  ULDC UR6, c[0x0][0x228] ;  /* 0x00008a0000067ab9 */ /* 0x000fe20000000800 */
[----:B------:R-:W-:Y:S02]  /*dcc0*/  SHF.R.S32.HI R74, RZ, 0x1f, R72 ;  /* 0x0000001fff4a7819 */ /* 0x000fe40000011448 */
[C---:B0-----:R-:W-:Y:S02]  /*dcd0*/  IADD3 R4, P6, R6.reuse, R2, RZ ;  /* 0x0000000206047210 */ /* 0x041fe40007fde0ff */
[----:B------:R-:W-:-:S03]  /*dce0*/  IADD3 R6, P2, R6, R3, RZ ;  /* 0x0000000306067210 */ /* 0x000fc60007f5e0ff */
[--C-:B------:R-:W-:Y:S01]  /*dcf0*/  IMAD.X R5, R7, 0x1, R0.reuse, P6 ;  /* 0x0000000107057824 */ /* 0x100fe200030e0600 */
[----:B------:R-:W-:Y:S01]  /*dd00*/  ISETP.LT.AND P6, PT, R13, UR8, !P4 ;  /* 0x000000080d007c0c */ /* 0x000fe2000e7c1270 */
[----:B------:R-:W-:Y:S01]  /*dd10*/  IMAD.X R7, R7, 0x1, R25, P2 ;  /* 0x0000000107077824 */ /* 0x000fe200010e0619 */
[----:B------:R-:W-:Y:S01]  /*dd20*/  ISETP.GE.AND P2, PT, R24, UR4, PT ;  /* 0x0000000418007c0c */ /* 0x000fe2000bf46270 */
[----:B------:R-:W-:Y:S01]  /*dd30*/  ULDC UR4, c[0x0][0x248] ;  /* 0x0000920000047ab9 */ /* 0x000fe20000000800 */
[----:B------:R0:W-:Y:S01]  /*dd40*/  @P5 STG.E.U8 desc[UR14][R4.64], R73 ;  /* 0x0000004904005986 */ /* 0x0001e2000c10110e */
[----:B-1----:R-:W-:Y:S01]  /*dd50*/  IADD3 R26, P5, R72, R2, RZ ;  /* 0x00000002481a7210 */ /* 0x002fe20007fbe0ff */
[----:B------:R-:W-:Y:S01]  /*dd60*/  ULDC UR8, c[0x0][0x228] ;  /* 0x00008a0000087ab9 */ /* 0x000fe20000000800 */
[----:B------:R-:W-:Y:S01]  /*dd70*/  PRMT R77, R8, 0x7770, RZ ;  /* 0x00007770084d7816 */ /* 0x000fe200000000ff */
[----:B------:R1:W-:Y:S01]  /*dd80*/  @P0 STG.E.U8 desc[UR14][R6.64], R75 ;  /* 0x0000004b06000986 */ /* 0x0003e2000c10110e */
[----:B------:R-:W-:Y:S01]  /*dd90*/  ISETP.LT.AND P0, PT, R14, UR6, !P4 ;  /* 0x000000060e007c0c */ /* 0x000fe2000e701270 */
[----:B------:R-:W-:Y:S01]  /*dda0*/  IMAD.X R27, R74, 0x1, R0, P5 ;  /* 0x000000014a1b7824 */ /* 0x000fe200028e0600 */
[----:B------:R-:W-:Y:S01]  /*ddb0*/  ISETP.LT.AND P5, PT, R13, UR8, !P3 ;  /* 0x000000080d007c0c */ /* 0x000fe2000dfa1270 */
[----:B------:R-:W-:Y:S01]  /*ddc0*/  VIADD R24, R12, 0xc ;  /* 0x0000000c0c187836 */ /* 0x000fe20000000000 */
[----:B------:R-:W-:Y:S01]  /*ddd0*/  ULDC UR6, c[0x0][0x228] ;  /* 0x00008a0000067ab9 */ /* 0x000fe20000000800 */
[----:B------:R-:W-:Y:S01]  /*dde0*/  ULDC UR8, c[0x0][0x228] ;  /* 0x00008a0000087ab9 */ /* 0x000fe20000000800 */
[----:B------:R4:W-:Y:S01]  /*ddf0*/  @P6 STG.E.U8 desc[UR14][R26.64], R77 ;  /* 0x0000004d1a006986 */ /* 0x0009e2000c10110e */
[C---:B0-----:R-:W-:Y:S01]  /*de00*/  VIADD R73, R72.reuse, UR4 ;  /* 0x0000000448497c36 */ /* 0x041fe20008000000 */
[----:B------:R-:W-:Y:S01]  /*de10*/  IADD3 R4, P4, R72, R3, RZ ;  /* 0x0000000348047210 */ /* 0x000fe20007f9e0ff */
[----:B------:R-:W-:Y:S01]  /*de20*/  ULDC UR4, c[0x0][0x22c] ;  /* 0x00008b0000047ab9 */ /* 0x000fe20000000800 */
[----:B-1----:R-:W-:-:S02]  /*de30*/  PRMT R75, R8, 0x7772, RZ ;  /* 0x00007772084b7816 */ /* 0x002fc400000000ff */
[----:B------:R-:W-:Y:S01]  /*de40*/  SHF.R.S32.HI R76, RZ, 0x1f, R73 ;  /* 0x0000001fff4c7819 */ /* 0x000fe20000011449 */
[--C-:B------:R-:W-:Y:S01]  /*de50*/  IMAD.X R5, R74, 0x1, R25.reuse, P4 ;  /* 0x000000014a057824 */ /* 0x100fe200020e0619 */
[CC--:B------:R-:W-:Y:S02]  /*de60*/  IADD3 R6, P6, R73.reuse, R2.reuse, RZ ;  /* 0x0000000249067210 */ /* 0x0c0fe40007fde0ff */
[----:B------:R-:W-:Y:S01]  /*de70*/  ISETP.GE.AND P4, PT, R24, UR4, PT ;  /* 0x0000000418007c0c */ /* 0x000fe2000bf86270 */
[----:B------:R-:W-:Y:S01]  /*de80*/  ULDC UR4, c[0x0][0x248] ;  /* 0x0000920000047ab9 */ /* 0x000fe20000000800 */
[----:B----4-:R-:W-:Y:S01]  /*de90*/  PRMT R77, R8, 0x7771, RZ ;  /* 0x00007771084d7816 */ /* 0x010fe200000000ff */
[----:B------:R-:W-:Y:S02]  /*dea0*/  IMAD.X R7, R76, 0x1, R0, P6 ;  /* 0x000000014c077824 */ /* 0x000fe400030e0600 */
[C---:B------:R-:W-:Y:S01]  /*deb0*/  VIADD R72, R73.reuse, UR4 ;  /* 0x0000000449487c36 */ /* 0x040fe20008000000 */
[----:B------:R-:W-:Y:S01]  /*dec0*/  ULDC UR4, c[0x0][0x22c] ;  /* 0x00008b0000047ab9 */ /* 0x000fe20000000800 */
[----:B------:R0:W-:Y:S01]  /*ded0*/  @P0 STG.E.U8 desc[UR14][R4.64], R77 ;  /* 0x0000004d04000986 */ /* 0x0001e2000c10110e */
[----:B------:R-:W-:Y:S01]  /*dee0*/  ISETP.LT.AND P0, PT, R14, UR6, !P3 ;  /* 0x000000060e007c0c */ /* 0x000fe2000df01270 */
[----:B------:R-:W-:Y:S01]  /*def0*/  VIADD R24, R12, 0xd ;  /* 0x0000000d0c187836 */ /* 0x000fe20000000000 */
[----:B------:R-:W-:Y:S01]  /*df00*/  IADD3 R26, P3, R73, R3, RZ ;  /* 0x00000003491a7210 */ /* 0x000fe20007f7e0ff */
[----:B------:R1:W-:Y:S01]  /*df10*/  @P5 STG.E.U8 desc[UR14][R6.64], R75 ;  /* 0x0000004b06005986 */ /* 0x0003e2000c10110e */
[----:B------:R-:W-:Y:S01]  /*df20*/  ISETP.LT.AND P5, PT, R13, UR8, !P1 ;  /* 0x000000080d007c0c */ /* 0x000fe2000cfa1270 */
[----:B------:R-:W-:Y:S01]  /*df30*/  ULDC UR6, c[0x0][0x228] ;  /* 0x00008a0000067ab9 */ /* 0x000fe20000000800 */
[----:B------:R-:W-:Y:S01]  /*df40*/  SHF.R.S32.HI R74, RZ, 0x1f, R72 ;  /* 0x0000001fff4a7819 */ /* 0x000fe20000011448 */
[----:B------:R-:W-:Y:S01]  /*df50*/  IMAD.X R27, R76, 0x1, R25, P3 ;  /* 0x000000014c1b7824 */ /* 0x000fe200018e0619 */
[----:B------:R-:W-:Y:S01]  /*df60*/  ISETP.LT.AND P1, PT, R14, UR6, !P1 ;  /* 0x000000060e007c0c */ /* 0x000fe2000cf21270 */
[----:B------:R-:W-:Y:S01]  /*df70*/  ULDC UR8, c[0x0][0x228] ;  /* 0x00008a0000087ab9 */ /* 0x000fe20000000800 */
[----:B------:R-:W-:Y:S01]  /*df80*/  PRMT R73, R9, 0x7770, RZ ;  /* 0x0000777009497816 */ /* 0x000fe200000000ff */
[----:B------:R-:W-:Y:S01]  /*df90*/  ULDC UR6, c[0x0][0x228] ;  /* 0x00008a0000067ab9 */ /* 0x000fe20000000800 */
[----:B0-----:R-:W-:-:S02]  /*dfa0*/  IADD3 R4, P6, R72, R2, RZ ;  /* 0x0000000248047210 */ /* 0x001fc40007fde0ff */
[----:B------:R-:W-:Y:S01]  /*dfb0*/  ISETP.GE.AND P3, PT, R24, UR4, PT ;  /* 0x0000000418007c0c */ /* 0x000fe2000bf66270 */
[----:B------:R-:W-:Y:S01]  /*dfc0*/  ULDC UR4, c[0x0][0x248] ;  /* 0x0000920000047ab9 */ /* 0x000fe20000000800 */
[----:B-1----:R-:W-:Y:S01]  /*dfd0*/  PRMT R75, R8, 0x7773, RZ ;  /* 0x00007773084b7816 */ /* 0x002fe200000000ff */
[----:B------:R-:W-:Y:S02]  /*dfe0*/  IMAD.X R5, R74, 0x1, R0, P6 ;  /* 0x000000014a057824 */ /* 0x000fe400030e0600 */
[C---:B------:R-:W-:Y:S01]  /*dff0*/  VIADD R24, R72.reuse, UR4 ;  /* 0x0000000448187c36 */ /* 0x040fe20008000000 */
[----:B------:R-:W-:Y:S01]  /*e000*/  ULDC UR4, c[0x0][0x22c] ;  /* 0x00008b0000047ab9 */ /* 0x000fe20000000800 */
[----:B------:R0:W-:Y:S01]  /*e010*/  @P0 STG.E.U8 desc[UR14][R26.64], R75 ;  /* 0x0000004b1a000986 */ /* 0x0001e2000c10110e */
[----:B------:R-:W-:Y:S01]  /*e020*/  IADD3 R6, P0, R72, R3, RZ ;  /* 0x0000000348067210 */ /* 0x000fe20007f1e0ff */
[----:B------:R-:W-:Y:S01]  /*e030*/  VIADD R8, R12, 0xe ;  /* 0x0000000e0c087836 */ /* 0x000fe20000000000 */
[----:B------:R-:W-:Y:S01]  /*e040*/  SHF.R.S32.HI R76, RZ, 0x1f, R24 ;  /* 0x0000001fff4c7819 */ /* 0x000fe20000011418 */
[----:B------:R1:W-:Y:S01]  /*e050*/  @P5 STG.E.U8 desc[UR14][R4.64], R73 ;  /* 0x0000004904005986 */ /* 0x0003e2000c10110e */
[----:B------:R-:W-:Y:S01]  /*e060*/  ISETP.LT.AND P5, PT, R13, UR8, !P2 ;  /* 0x000000080d007c0c */ /* 0x000fe2000d7a1270 */
[----:B------:R-:W-:Y:S01]  /*e070*/  IMAD.X R7, R74, 0x1, R25, P0 ;  /* 0x000000014a077824 */ /* 0x000fe200000e0619 */
[----:B------:R-:W-:Y:S01]  /*e080*/  ISETP.GE.AND P0, PT, R8, UR4, PT ;  /* 0x0000000408007c0c */ /* 0x000fe2000bf06270 */
[----:B------:R-:W-:Y:S01]  /*e090*/  ULDC UR4, c[0x0][0x248] ;  /* 0x0000920000047ab9 */ /* 0x000fe20000000800 */
[----:B------:R-:W-:Y:S01]  /*e0a0*/  ULDC UR8, c[0x0][0x228] ;  /* 0x00008a0000087ab9 */ /* 0x000fe20000000800 */
[----:B------:R-:W-:Y:S01]  /*e0b0*/  VIADD R72, R24, UR4 ;  /* 0x0000000418487c36 */ /* 0x000fe20008000000 */
[----:B------:R-:W-:Y:S01]  /*e0c0*/  ULDC UR4, c[0x0][0x22c] ;  /* 0x00008b0000047ab9 */ /* 0x000fe20000000800 */
[----:B0-----:R-:W-:Y:S01]  /*e0d0*/  PRMT R75, R9, 0x7771, RZ ;  /* 0x00007771094b7816 */ /* 0x001fe200000000ff */
[----:B------:R-:W-:Y:S01]  /*e0e0*/  VIADD R8, R12, 0xf ;  /* 0x0000000f0c087836 */ /* 0x000fe20000000000 */
[----:B------:R-:W-:-:S02]  /*e0f0*/  IADD3 R26, P6, R24, R2, RZ ;  /* 0x00000002181a7210 */ /* 0x000fc40007fde0ff */
[----:B-1----:R-:W-:Y:S01]  /*e100*/  PRMT R73, R9, 0x7772, RZ ;  /* 0x0000777209497816 */ /* 0x002fe200000000ff */
[----:B------:R0:W-:Y:S01]  /*e110*/  @P1 STG.E.U8 desc[UR14][R6.64], R75 ;  /* 0x0000004b06001986 */ /* 0x0001e2000c10110e */
[----:B------:R-:W-:Y:S01]  /*e120*/  ISETP.LT.AND P1, PT, R14, UR6, !P2 ;  /* 0x000000060e007c0c */ /* 0x000fe2000d721270 */
[----:B------:R-:W-:Y:S01]  /*e130*/  IMAD.X R27, R76, 0x1, R0, P6 ;  /* 0x000000014c1b7824 */ /* 0x000fe200030e0600 */
[----:B------:R-:W-:Y:S01]  /*e140*/  IADD3 R4, P2, R24, R3, RZ ;  /* 0x0000000318047210 */ /* 0x000fe20007f5e0ff */
[----:B------:R-:W-:Y:S01]  /*e150*/  ULDC UR6, c[0x0][0x228] ;  /* 0x00008a0000067ab9 */ /* 0x000fe20000000800 */
[----:B------:R-:W-:Y:S01]  /*e160*/  SHF.R.S32.HI R74, RZ, 0x1f, R72 ;  /* 0x0000001fff4a7819 */ /* 0x000fe20000011448 */
[----:B------:R-:W-:Y:S01]  /*e170*/  VIADD R24, R12, 0x10 ;  /* 0x000000100c187836 */ /* 0x000fe20000000000 */
[----:B------:R1:W-:Y:S01]  /*e180*/  @P5 STG.E.U8 desc[UR14][R26.64], R73 ;  /* 0x000000491a005986 */ /* 0x0003e2000c10110e */
[----:B------:R-:W-:Y:S01]  /*e190*/  ISETP.LT.AND P5, PT, R13, UR8, !P4 ;  /* 0x000000080d007c0c */ /* 0x000fe2000e7a1270 */
[----:B------:R-:W-:Y:S01]  /*e1a0*/  IMAD.X R5, R76, 0x1, R25, P2 ;  /* 0x000000014c057824 */ /* 0x000fe200010e0619 */
[----:B------:R-:W-:Y:S01]  /*e1b0*/  ISETP.GE.AND P2, PT, R8, UR4, PT ;  /* 0x0000000408007c0c */ /* 0x000fe2000bf46270 */
[----:B------:R-:W-:Y:S01]  /*e1c0*/  ULDC UR4, c[0x0][0x248] ;  /* 0x0000920000047ab9 */ /* 0x000fe20000000800 */
[----:B0-----:R-:W-:Y:S01]  /*e1d0*/  IADD3 R6, P6, R72, R2, RZ ;  /* 0x0000000248067210 */ /* 0x001fe20007fde0ff */
[----:B------:R-:W-:Y:S01]  /*e1e0*/  ULDC UR8, c[0x0][0x228] ;  /* 0x00008a0000087ab9 */ /* 0x000fe20000000800 */
[----:B------:R-:W-:-:S03]  /*e1f0*/  PRMT R75, R11, 0x7771, RZ ;  /* 0x000077710b4b7816 */ /* 0x000fc600000000ff */
[----:B------:R-:W-:Y:S01]  /*e200*/  IMAD.X R7, R74, 0x1, R0, P6 ;  /* 0x000000014a077824 */ /* 0x000fe200030e0600 */
[----:B-1----:R-:W-:Y:S01]  /*e210*/  PRMT R73, R9, 0x7773, RZ ;  /* 0x0000777309497816 */ /* 0x002fe200000000ff */
[----:B------:R-:W-:Y:S01]  /*e220*/  VIADD R26, R72, UR4 ;  /* 0x00000004481a7c36 */ /* 0x000fe20008000000 */
[----:B------:R-:W-:Y:S01]  /*e230*/  PRMT R27, R10, 0x7770, RZ ;  /* 0x000077700a1b7816 */ /* 0x000fe200000000ff */
[----:B------:R-:W-:Y:S02]  /*e240*/  ULDC UR4, c[0x0][0x22c] ;  /* 0x00008b0000047ab9 */ /* 0x000fe40000000800 */
[----:B------:R0:W-:Y:S01]  /*e250*/  @P1 STG.E.U8 desc[UR14][R4.64], R73 ;  /* 0x0000004904001986 */ /* 0x0001e2000c10110e */
[----:B------:R-:W-:Y:S01]  /*e260*/  ISETP.LT.AND P1, PT, R14, UR6, !P4 ;  /* 0x000000060e007c0c */ /* 0x000fe2000e721270 */
[----:B------:R-:W-:Y:S01]  /*e270*/  ULDC UR6, c[0x0][0x228] ;  /* 0x00008a0000067ab9 */ /* 0x000fe20000000800 */
[----:B------:R-:W-:Y:S01]  /*e280*/  IADD3 R8, P4, R72, R3, RZ ;  /* 0x0000000348087210 */ /* 0x000fe20007f9e0ff */
[----:B------:R1:W-:Y:S01]  /*e290*/  @P5 STG.E.U8 desc[UR14][R6.64], R27 ;  /* 0x0000001b06005986 */ /* 0x0003e2000c10110e */
[----:B------:R-:W-:Y:S01]  /*e2a0*/  ISETP.LT.AND P5, PT, R13, UR6, !P3 ;  /* 0x000000060d007c0c */ /* 0x000fe2000dfa1270 */
[----:B------:R-:W-:Y:S01]  /*e2b0*/  ULDC UR6, c[0x0][0x22c] ;  /* 0x00008b0000067ab9 */ /* 0x000fe20000000800 */
[----:B------:R-:W-:Y:S01]  /*e2c0*/  SHF.R.S32.HI R72, RZ, 0x1f, R26 ;  /* 0x0000001fff487819 */ /* 0x000fe2000001141a */
[----:B------:R-:W-:Y:S01]  /*e2d0*/  IMAD.X R9, R74, 0x1, R25, P4 ;  /* 0x000000014a097824 */ /* 0x000fe200020e0619 */
[----:B------:R-:W-:Y:S01]  /*e2e0*/  ISETP.GE.AND P4, PT, R24, UR4, PT ;  /* 0x0000000418007c0c */ /* 0x000fe2000bf86270 */
[----:B------:R-:W-:Y:S01]  /*e2f0*/  ULDC UR4, c[0x0][0x228] ;  /* 0x00008a0000047ab9 */ /* 0x000fe20000000800 */
[----:B------:R-:W-:Y:S01]  /*e300*/  VIADD R24, R12, 0x11 ;  /* 0x000000110c187836 */ /* 0x000fe20000000000 */
[----:B0-----:R-:W-:-:S02]  /*e310*/  IADD3 R4, P6, R26, R2, RZ ;  /* 0x000000021a047210 */ /* 0x001fc40007fde0ff */
[C---:B------:R-:W-:Y:S02]  /*e320*/  PRMT R73, R10.reuse, 0x7772, RZ ;  /* 0x000077720a497816 */ /* 0x040fe400000000ff */
[----:B-1----:R-:W-:Y:S01]  /*e330*/  PRMT R27, R10, 0x7771, RZ ;  /* 0x000077710a1b7816 */ /* 0x002fe200000000ff */
[----:B------:R-:W-:-:S04]  /*e340*/  IMAD.X R5, R72, 0x1, R0, P6 ;  /* 0x0000000148057824 */ /* 0x000fc800030e0600 */
[----:B------:R0:W-:Y:S01]  /*e350*/  @P1 STG.E.U8 desc[UR14][R8.64], R27 ;  /* 0x0000001b08001986 */ /* 0x0001e2000c10110e */
[----:B------:R-:W-:Y:S01]  /*e360*/  ISETP.LT.AND P1, PT, R14, UR4, !P3 ;  /* 0x000000040e007c0c */ /* 0x000fe2000df21270 */
[----:B------:R-:W-:Y:S01]  /*e370*/  ULDC UR4, c[0x0][0x248] ;  /* 0x0000920000047ab9 */ /* 0x000fe20000000800 */
[C---:B------:R-:W-:Y:S01]  /*e380*/  IADD3 R6, P3, R26.reuse, R3, RZ ;  /* 0x000000031a067210 */ /* 0x040fe20007f7e0ff */
[----:B------:R-:W-:Y:S01]  /*e390*/  VIADD R26, R26, UR4 ;  /* 0x000000041a1a7c36 */ /* 0x000fe20008000000 */
[----:B------:R1:W-:Y:S01]  /*e3a0*/  @P5 STG.E.U8 desc[UR14][R4.64], R73 ;  /* 0x0000004904005986 */ /* 0x0003e2000c10110e */
[----:B------:R-:W-:Y:S01]  /*e3b0*/  ISETP.LT.AND P5, PT, R13, UR8, !P0 ;  /* 0x000000080d007c0c */ /* 0x000fe2000c7a1270 */
[----:B------:R-:W-:Y:S01]  /*e3c0*/  ULDC UR4, c[0x0][0x22c] ;  /* 0x00008b0000047ab9 */ /* 0x000fe20000000800 */
[----:B------:R-:W-:Y:S01]  /*e3d0*/  IMAD.X R7, R72, 0x1, R25, P3 ;  /* 0x0000000148077824 */ /* 0x000fe200018e0619 */
[----:B------:R-:W-:Y:S01]  /*e3e0*/  ISETP.GE.AND P3, PT, R24, UR6, PT ;  /* 0x0000000618007c0c */ /* 0x000fe2000bf66270 */
[----:B------:R-:W-:Y:S01]  /*e3f0*/  ULDC UR6, c[0x0][0x228] ;  /* 0x00008a0000067ab9 */ /* 0x000fe20000000800 */
[----:B------:R-:W-:Y:S01]  /*e400*/  ULDC UR8, c[0x0][0x228] ;  /* 0x00008a0000087ab9 */ /* 0x000fe20000000800 */
[----:B0-----:R-:W-:Y:S01]  /*e410*/  PRMT R27, R10, 0x7773, RZ ;  /* 0x000077730a1b7816 */ /* 0x001fe200000000ff */
[----:B------:R-:W-:Y:S01]  /*e420*/  VIADD R8, R12, 0x12 ;  /* 0x000000120c087836 */ /* 0x000fe20000000000 */
[----:B------:R-:W-:-:S02]  /*e430*/  SHF.R.S32.HI R10, RZ, 0x1f, R26 ;  /* 0x0000001fff0a7819 */ /* 0x000fc4000001141a */
[----:B------:R-:W-:Y:S01]  /*e440*/  ISETP.LT.AND P0, PT, R14, UR6, !P0 ;  /* 0x000000060e007c0c */ /* 0x000fe2000c701270 */
[----:B------:R0:W-:Y:S01]  /*e450*/  @P1 STG.E.U8 desc[UR14][R6.64], R27 ;  /* 0x0000001b06001986 */ /* 0x0001e2000c10110e */
[----:B-1----:R-:W-:Y:S01]  /*e460*/  IADD3 R4, P6, R26, R2, RZ ;  /* 0x000000021a047210 */ /* 0x002fe20007fde0ff */
[----:B------:R-:W-:Y:S01]  /*e470*/  ULDC UR6, c[0x0][0x228] ;  /* 0x00008a0000067ab9 */ /* 0x000fe20000000800 */
[C---:B------:R-:W-:Y:S02]  /*e480*/  PRMT R9, R11.reuse, 0x7770, RZ ;  /* 0x000077700b097816 */ /* 0x040fe400000000ff */
[----:B------:R-:W-:Y:S01]  /*e490*/  ISETP.GE.AND P1, PT, R8, UR4, PT ;  /* 0x0000000408007c0c */ /* 0x000fe2000bf26270 */
[----:B------:R-:W-:Y:S01]  /*e4a0*/  IMAD.X R5, R10, 0x1, R0, P6 ;  /* 0x000000010a057824 */ /* 0x000fe200030e0600 */
[----:B------:R-:W-:Y:S01]  /*e4b0*/  ULDC UR4, c[0x0][0x248] ;  /* 0x0000920000047ab9 */ /* 0x000fe20000000800 */
[----:B------:R-:W-:Y:S01]  /*e4c0*/  PRMT R73, R11, 0x7772, RZ ;  /* 0x000077720b497816 */ /* 0x000fe200000000ff */
[C---:B------:R-:W-:Y:S01]  /*e4d0*/  VIADD R8, R26.reuse, UR4 ;  /* 0x000000041a087c36 */ /* 0x040fe20008000000 */
[----:B------:R-:W-:Y:S01]  /*e4e0*/  ULDC UR4, c[0x0][0x248] ;  /* 0x0000920000047ab9 */ /* 0x000fe20000000800 */
[----:B------:R1:W-:Y:S01]  /*e4f0*/  @P5 STG.E.U8 desc[UR14][R4.64], R9 ;  /* 0x0000000904005986 */ /* 0x0003e2000c10110e */
[----:B0-----:R-:W-:-:S02]  /*e500*/  IADD3 R6, P6, R26, R3, RZ ;  /* 0x000000031a067210 */ /* 0x001fc40007fde0ff */
[----:B------:R-:W-:Y:S01]  /*e510*/  ISETP.LT.AND P5, PT, R13, UR6, !P2 ;  /* 0x000000060d007c0c */ /* 0x000fe2000d7a1270 */
[----:B------:R-:W-:Y:S01]  /*e520*/  ULDC UR6, c[0x0][0x228] ;  /* 0x00008a0000067ab9 */ /* 0x000fe20000000800 */
[----:B------:R-:W-:Y:S01]  /*e530*/  SHF.R.S32.HI R24, RZ, 0x1f, R8 ;  /* 0x0000001fff187819 */ /* 0x000fe20000011408 */
[----:B------:R-:W-:Y:S01]  /*e540*/  IMAD.X R7, R10, 0x1, R25, P6 ;  /* 0x000000010a077824 */ /* 0x000fe200030e0619 */
[----:B------:R-:W-:Y:S01]  /*e550*/  PRMT R27, R11, 0x7773, RZ ;  /* 0x000077730b1b7816 */ /* 0x000fe200000000ff */
[----:B------:R-:W-:Y:S01]  /*e560*/  VIADD R11, R8, UR4 ;  /* 0x00000004080b7c36 */ /* 0x000fe20008000000 */
[----:B------:R-:W-:Y:S01]  /*e570*/  ULDC UR4, c[0x0][0x22c] ;  /* 0x00008b0000047ab9 */ /* 0x000fe20000000800 */
[----:B------:R-:W-:Y:S01]  /*e580*/  VIADD R10, R12, 0x13 ;  /* 0x000000130c0a7836 */ /* 0x000fe20000000000 */
[----:B------:R0:W-:Y:S01]  /*e590*/  @P0 STG.E.U8 desc[UR14][R6.64], R75 ;  /* 0x0000004b06000986 */ /* 0x0001e2000c10110e */
[-C--:B-1----:R-:W-:Y:S02]  /*e5a0*/  IADD3 R4, P6, R8, R2.reuse, RZ ;  /* 0x0000000208047210 */ /* 0x082fe40007fde0ff */
[----:B------:R-:W-:Y:S01]  /*e5b0*/  ISETP.LT.AND P0, PT, R14, UR6, !P2 ;  /* 0x000000060e007c0c */ /* 0x000fe2000d701270 */
[----:B------:R-:W-:Y:S01]  /*e5c0*/  ULDC UR6, c[0x0][0x228] ;  /* 0x00008a0000067ab9 */ /* 0x000fe20000000800 */
[----:B------:R-:W-:Y:S01]  /*e5d0*/  IADD3 R8, P2, R8, R3, RZ ;  /* 0x0000000308087210 */ /* 0x000fe20007f5e0ff */
[C---:B------:R-:W-:Y:S01]  /*e5e0*/  IMAD.X R5, R24.reuse, 0x1, R0, P6 ;  /* 0x0000000118057824 */ /* 0x040fe200030e0600 */
[----:B------:R-:W-:Y:S01]  /*e5f0*/  ISETP.LT.AND P6, PT, R13, UR8, !P4 ;  /* 0x000000080d007c0c */ /* 0x000fe2000e7c1270 */
[----:B------:R-:W-:Y:S01]  /*e600*/  ULDC UR8, c[0x0][0x228] ;  /* 0x00008a0000087ab9 */ /* 0x000fe20000000800 */
[----:B------:R-:W-:Y:S01]  /*e610*/  SHF.R.S32.HI R26, RZ, 0x1f, R11 ;  /* 0x0000001fff1a7819 */ /* 0x000fe2000001140b */
[----:B------:R-:W-:Y:S01]  /*e620*/  IMAD.X R9, R24, 0x1, R25, P2 ;  /* 0x0000000118097824 */ /* 0x000fe200010e0619 */
[----:B------:R1:W-:Y:S01]  /*e630*/  @P5 STG.E.U8 desc[UR14][R4.64], R73 ;  /* 0x0000004904005986 */ /* 0x0003e2000c10110e */
[----:B0-----:R-:W-:-:S02]  /*e640*/  IADD3 R6, P5, R11, R2, RZ ;  /* 0x000000020b067210 */ /* 0x001fc40007fbe0ff */
[----:B------:R-:W-:Y:S01]  /*e650*/  ISETP.GE.AND P2, PT, R10, UR4, PT ;  /* 0x000000040a007c0c */ /* 0x000fe2000bf46270 */
[----:B------:R-:W-:Y:S01]  /*e660*/  ULDC UR4, c[0x0][0x248] ;  /* 0x0000920000047ab9 */ /* 0x000fe20000000800 */
[----:B------:R0:W-:Y:S01]  /*e670*/  @P0 STG.E.U8 desc[UR14][R8.64], R27 ;  /* 0x0000001b08000986 */ /* 0x0001e2000c10110e */
[----:B------:R-:W-:Y:S01]  /*e680*/  ISETP.LT.AND P0, PT, R14, UR6, !P4 ;  /* 0x000000060e007c0c */ /* 0x000fe2000e701270 */
[----:B------:R-:W-:Y:S01]  /*e690*/  IMAD.X R7, R26, 0x1, R0, P5 ;  /* 0x000000011a077824 */ /* 0x000fe200028e0600 */
[----:B------:R-:W-:Y:S01]  /*e6a0*/  PRMT R75, R16, 0x7770, RZ ;  /* 0x00007770104b7816 */ /* 0x000fe200000000ff */
[----:B------:R-:W-:Y:S01]  /*e6b0*/  VIADD R24, R11, UR4 ;  /* 0x000000040b187c36 */ /* 0x000fe20008000000 */
[----:B------:R-:W-:Y:S01]  /*e6c0*/  ISETP.LT.AND P5, PT, R13, UR8, !P3 ;  /* 0x000000080d007c0c */ /* 0x000fe2000dfa1270 */
[----:B------:R-:W-:Y:S01]  /*e6d0*/  VIADD R10, R12, 0x14 ;  /* 0x000000140c0a7836 */ /* 0x000fe20000000000 */
[-C--:B-1----:R-:W-:Y:S01]  /*e6e0*/  IADD3 R4, P4, R11, R3.reuse, RZ ;  /* 0x000000030b047210 */ /* 0x082fe20007f9e0ff */
[----:B------:R1:W-:Y:S01]  /*e6f0*/  @P6 STG.E.U8 desc[UR14][R6.64], R75 ;  /* 0x0000004b06006986 */ /* 0x0003e2000c10110e */
[----:B------:R-:W-:Y:S01]  /*e700*/  SHF.R.S32.HI R72, RZ, 0x1f, R24 ;  /* 0x0000001fff487819 */ /* 0x000fe20000011418 */
[----:B------:R-:W-:Y:S01]  /*e710*/  ULDC UR4, c[0x0][0x22c] ;  /* 0x00008b0000047ab9 */ /* 0x000fe20000000800 */
[----:B------:R-:W-:Y:S01]  /*e720*/  PRMT R73, R16, 0x7771, RZ ;  /* 0x0000777110497816 */ /* 0x000fe200000000ff */
[----:B------:R-:W-:Y:S01]  /*e730*/  IMAD.X R5, R26, 0x1, R25, P4 ;  /* 0x000000011a057824 */ /* 0x000fe200020e0619 */
[-C--:B0-----:R-:W-:Y:S01]  /*e740*/  IADD3 R8, P6, R24, R2.reuse, RZ ;  /* 0x0000000218087210 */ /* 0x081fe20007fde0ff */
[----:B------:R-:W-:Y:S01]  /*e750*/  ULDC UR6, c[0x0][0x228] ;  /* 0x00008a0000067ab9 */ /* 0x000fe20000000800 */
[----:B------:R-:W-:Y:S01]  /*e760*/  PRMT R27, R16, 0x7772, RZ ;  /* 0x00007772101b7816 */ /* 0x000fe200000000ff */
[----:B------:R-:W-:Y:S01]  /*e770*/  ULDC UR8, c[0x0][0x228] ;  /* 0x00008a0000087ab9 */ /* 0x000fe20000000800 */
[----:B------:R0:W-:Y:S01]  /*e780*/  @P0 STG.E.U8 desc[UR14][R4.64], R73 ;  /* 0x0000004904000986 */ /* 0x0001e2000c10110e */
[--C-:B------:R-:W-:Y:S01]  /*e790*/  IMAD.X R9, R72, 0x1, R0.reuse, P6 ;  /* 0x0000000148097824 */ /* 0x100fe200030e0600 */
[----:B------:R-:W-:Y:S01]  /*e7a0*/  ISETP.GE.AND P4, PT, R10, UR4, PT ;  /* 0x000000040a007c0c */ /* 0x000fe2000bf86270 */
[----:B------:R-:W-:Y:S01]  /*e7b0*/  ULDC UR4, c[0x0][0x248] ;  /* 0x0000920000047ab9 */ /* 0x000fe20000000800 */
[----:B------:R-:W-:Y:S01]  /*e7c0*/  ISETP.LT.AND P0, PT, R14, UR6, !P3 ;  /* 0x000000060e007c0c */ /* 0x000fe2000df01270 */
[C---:B------:R-:W-:Y:S01]  /*e7d0*/  VIADD R11, R24.reuse, UR4 ;  /* 0x00000004180b7c36 */ /* 0x040fe20008000000 */
[-C--:B-1----:R-:W-:Y:S01]  /*e7e0*/  IADD3 R6, P3, R24, R3.reuse, RZ ;  /* 0x0000000318067210 */ /* 0x082fe20007f7e0ff */
[----:B------:R1:W-:Y:S01]  /*e7f0*/  @P5 STG.E.U8 desc[UR14][R8.64], R27 ;  /* 0x0000001b08005986 */ /* 0x0003e2000c10110e */
[----:B------:R-:W-:Y:S01]  /*e800*/  ISETP.LT.AND P5, PT, R13, UR8, !P1 ;  /* 0x000000080d007c0c */ /* 0x000fe2000cfa1270 */
[----:B------:R-:W-:Y:S01]  /*e810*/  VIADD R10, R12, 0x15 ;  /* 0x000000150c0a7836 */ /* 0x000fe20000000000 */
[----:B------:R-:W-:Y:S01]  /*e820*/  SHF.R.S32.HI R24, RZ, 0x1f, R11 ;  /* 0x0000001fff187819 */ /* 0x000fe2000001140b */
[--C-:B------:R-:W-:Y:S01]  /*e830*/  IMAD.X R7, R72, 0x1, R25.reuse, P3 ;  /* 0x0000000148077824 */ /* 0x100fe200018e0619 */
[-C--:B0-----:R-:W-:Y:S01]  /*e840*/  IADD3 R4, P6, R11, R2.reuse, RZ ;  /* 0x000000020b047210 */ /* 0x081fe20007fde0ff */
[----:B------:R-:W-:Y:S01]  /*e850*/  ULDC UR6, c[0x0][0x228] ;  /* 0x00008a0000067ab9 */ /* 0x000fe20000000800 */
[----:B------:R-:W-:Y:S01]  /*e860*/  PRMT R73, R16, 0x7773, RZ ;  /* 0x0000777310497816 */ /* 0x000fe200000000ff */
[----:B------:R-:W-:Y:S01]  /*e870*/  ULDC UR4, c[0x0][0x22c] ;  /* 0x00008b0000047ab9 */ /* 0x000fe20000000800 */
[----:B------:R-:W-:Y:S01]  /*e880*/  ISETP.LT.AND P1, PT, R14, UR6, !P1 ;  /* 0x000000060e007c0c */ /* 0x000fe2000cf21270 */
[----:B------:R-:W-:Y:S01]  /*e890*/  IMAD.X R5, R24, 0x1, R0, P6 ;  /* 0x0000000118057824 */ /* 0x000fe200030e0600 */
[----:B------:R-:W-:Y:S01]  /*e8a0*/  ISETP.GE.AND P3, PT, R10, UR4, PT ;  /* 0x000000040a007c0c */ /* 0x000fe2000bf66270 */
[----:B------:R0:W-:Y:S01]  /*e8b0*/  @P0 STG.E.U8 desc[UR14][R6.64], R73 ;  /* 0x0000004906000986 */ /* 0x0001e2000c10110e */
[----:B-1----:R-:W-:Y:S01]  /*e8c0*/  PRMT R27, R17, 0x7770, RZ ;  /* 0x00007770111b7816 */ /* 0x002fe200000000ff */
[----:B------:R-:W-:Y:S01]  /*e8d0*/  ULDC UR4, c[0x0][0x248] ;  /* 0x0000920000047ab9 */ /* 0x000fe20000000800 */
[CC--:B------:R-:W-:Y:S01]  /*e8e0*/  IADD3 R8, P0, R11.reuse, R3.reuse, RZ ;  /* 0x000000030b087210 */ /* 0x0c0fe20007f1e0ff */
[----:B------:R-:W-:Y:S01]  /*e8f0*/  ULDC UR8, c[0x0][0x228] ;  /* 0x00008a0000087ab9 */ /* 0x000fe20000000800 */
[----:B------:R-:W-:Y:S01]  /*e900*/  VIADD R16, R11, UR4 ;  /* 0x000000040b107c36 */ /* 0x000fe20008000000 */
[----:B------:R1:W-:Y:S01]  /*e910*/  @P5 STG.E.U8 desc[UR14][R4.64], R27 ;  /* 0x0000001b04005986 */ /* 0x0003e2000c10110e */
[----:B------:R-:W-:Y:S01]  /*e920*/  ISETP.LT.AND P5, PT, R13, UR8, !P2 ;  /* 0x000000080d007c0c */ /* 0x000fe2000d7a1270 */
[--C-:B------:R-:W-:Y:S01]  /*e930*/  IMAD.X R9, R24, 0x1, R25.reuse, P0 ;  /* 0x0000000118097824 */ /* 0x100fe200000e0619 */
[----:B------:R-:W-:Y:S01]  /*e940*/  ULDC UR6, c[0x0][0x228] ;  /* 0x00008a0000067ab9 */ /* 0x000fe20000000800 */
[----:B------:R-:W-:Y:S01]  /*e950*/  SHF.R.S32.HI R26, RZ, 0x1f, R16 ;  /* 0x0000001fff1a7819 */ /* 0x000fe20000011410 */
[----:B------:R-:W-:Y:S01]  /*e960*/  VIADD R10, R12, 0x16 ;  /* 0x000000160c0a7836 */ /* 0x000fe20000000000 */
[C---:B0-----:R-:W-:Y:S01]  /*e970*/  PRMT R73, R17.reuse, 0x7771, RZ ;  /* 0x0000777111497816 */ /* 0x041fe200000000ff */
[----:B------:R-:W-:Y:S01]  /*e980*/  ULDC UR4, c[0x0][0x22c] ;  /* 0x00008b0000047ab9 */ /* 0x000fe20000000800 */
[-C--:B------:R-:W-:Y:S01]  /*e990*/  IADD3 R6, P6, R16, R2.reuse, RZ ;  /* 0x0000000210067210 */ /* 0x080fe20007fde0ff */
[----:B------:R-:W-:Y:S01]  /*e9a0*/  ULDC UR8, c[0x0][0x228] ;  /* 0x00008a0000087ab9 */ /* 0x000fe20000000800 */
[----:B------:R-:W-:Y:S01]  /*e9b0*/  ISETP.GE.AND P0, PT, R10, UR4, PT ;  /* 0x000000040a007c0c */ /* 0x000fe2000bf06270 */
[----:B------:R0:W-:Y:S01]  /*e9c0*/  @P1 STG.E.U8 desc[UR14][R8.64], R73 ;  /* 0x0000004908001986 */ /* 0x0001e2000c10110e */
[----:B------:R-:W-:Y:S01]  /*e9d0*/  ISETP.LT.AND P1, PT, R14, UR6, !P2 ;  /* 0x000000060e007c0c */ /* 0x000fe2000d721270 */
[----:B------:R-:W-:Y:S01]  /*e9e0*/  IMAD.X R7, R26, 0x1, R0, P6 ;  /* 0x000000011a077824 */ /* 0x000fe200030e0600 */
[----:B-1----:R-:W-:Y:S01]  /*e9f0*/  PRMT R27, R17, 0x7772, RZ ;  /* 0x00007772111b7816 */ /* 0x002fe200000000ff */
[----:B------:R-:W-:Y:S01]  /*ea00*/  ULDC UR4, c[0x0][0x248] ;  /* 0x0000920000047ab9 */ /* 0x000fe20000000800 */
[C---:B------:R-:W-:Y:S01]  /*ea10*/  IADD3 R4, P2, R16.reuse, R3, RZ ;  /* 0x0000000310047210 */ /* 0x040fe20007f5e0ff */
[----:B------:R-:W-:Y:S01]  /*ea20*/  VIADD R11, R16, UR4 ;  /* 0x00000004100b7c36 */ /* 0x000fe20008000000 */
[----:B------:R-:W-:Y:S01]  /*ea30*/  ULDC UR6, c[0x0][0x228] ;  /* 0x00008a0000067ab9 */ /* 0x000fe20000000800 */
[----:B------:R1:W-:Y:S01]  /*ea40*/  @P5 STG.E.U8 desc[UR14][R6.64], R27 ;  /* 0x0000001b06005986 */ /* 0x0003e2000c10110e */
[----:B------:R-:W-:Y:S01]  /*ea50*/  ISETP.LT.AND P5, PT, R13, UR8, !P4 ;  /* 0x000000080d007c0c */ /* 0x000fe2000e7a1270 */
[----:B------:R-:W-:Y:S01]  /*ea60*/  IMAD.X R5, R26, 0x1, R25, P2 ;  /* 0x000000011a057824 */ /* 0x000fe200010e0619 */
[----:B------:R-:W-:Y:S01]  /*ea70*/  SHF.R.S32.HI R24, RZ, 0x1f, R11 ;  /* 0x0000001fff187819 */ /* 0x000fe2000001140b */
[----:B------:R-:W-:Y:S01]  /*ea80*/  VIADD R10, R12, 0x17 ;  /* 0x000000170c0a7836 */ /* 0x000fe20000000000 */
[----:B0-----:R-:W-:Y:S01]  /*ea90*/  IADD3 R8, P6, R11, R2, RZ ;  /* 0x000000020b087210 */ /* 0x001fe20007fde0ff */
[----:B------:R-:W-:Y:S01]  /*eaa0*/  ULDC UR4, c[0x0][0x22c] ;  /* 0x00008b0000047ab9 */ /* 0x000fe20000000800 */
[----:B------:R-:W-:-:S02]  /*eab0*/  ULDC UR8, c[0x0][0x228] ;  /* 0x00008a0000087ab9 */ /* 0x000fc40000000800 */
[----:B------:R-:W-:Y:S01]  /*eac0*/  ISETP.GE.AND P2, PT, R10, UR4, PT ;  /* 0x000000040a007c0c */ /* 0x000fe2000bf46270 */
[----:B------:R-:W-:Y:S01]  /*ead0*/  IMAD.X R9, R24, 0x1, R0, P6 ;  /* 0x0000000118097824 */ /* 0x000fe200030e0600 */
[----:B------:R-:W-:Y:S01]  /*eae0*/  ULDC UR4, c[0x0][0x248] ;  /* 0x0000920000047ab9 */ /* 0x000fe20000000800 */
[----:B-1----:R-:W-:Y:S01]  /*eaf0*/  PRMT R27, R17, 0x7773, RZ ;  /* 0x00007773111b7816 */ /* 0x002fe200000000ff */
[----:B------:R-:W-:Y:S01]  /*eb00*/  VIADD R10, R12, 0x18 ;  /* 0x000000180c0a7836 */ /* 0x000fe20000000000 */
[----:B------:R-:W-:Y:S01]  /*eb10*/  PRMT R17, R18, 0x7770, RZ ;  /* 0x0000777012117816 */ /* 0x000fe200000000ff */
[C---:B------:R-:W-:Y:S01]  /*eb20*/  VIADD R16, R11.reuse, UR4 ;  /* 0x000000040b107c36 */ /* 0x040fe20008000000 */
[----:B------:R-:W-:Y:S01]  /*eb30*/  ULDC UR4, c[0x0][0x22c] ;  /* 0x00008b0000047ab9 */ /* 0x000fe20000000800 */
        /* <DEDUP_REMOVED lines=11> */
[----:B------:R-:W-:Y:S01]  /*ebf0*/  PRMT R11, R18, 0x7772, RZ ;  /* 0x00007772120b7816 */ /* 0x000fe200000000ff */
[----:B------:R-:W-:Y:S01]  /*ec00*/  VIADD R10, R12, 0x19 ;  /* 0x000000190c0a7836 */ /* 0x000fe20000000000 */
[----:B0-----:R-:W-:-:S02]  /*ec10*/  IADD3 R4, P6, R16, R2, RZ ;  /* 0x0000000210047210 */ /* 0x001fc40007fde0ff */
[----:B------:R-:W-:Y:S02]  /*ec20*/  PRMT R27, R19, 0x7771, RZ ;  /* 0x00007771131b7816 */ /* 0x000fe400000000ff */
[----:B-1----:R-:W-:Y:S01]  /*ec30*/  PRMT R17, R18, 0x7771, RZ ;  /* 0x0000777112117816 */ /* 0x002fe200000000ff */
[----:B------:R-:W-:-:S04]  /*ec40*/  IMAD.X R5, R26, 0x1, R0, P6 ;  /* 0x000000011a057824 */ /* 0x000fc800030e0600 */
[----:B------:R0:W-:Y:S01]  /*ec50*/  @P1 STG.E.U8 desc[UR14][R6.64], R17 ;  /* 0x0000001106001986 */ /* 0x0001e2000c10110e */
[----:B------:R-:W-:Y:S01]  /*ec60*/  ISETP.LT.AND P1, PT, R14, UR4, !P3 ;  /* 0x000000040e007c0c */ /* 0x000fe2000df21270 */
[----:B------:R-:W-:Y:S01]  /*ec70*/  ULDC UR4, c[0x0][0x248] ;  /* 0x0000920000047ab9 */ /* 0x000fe20000000800 */
[CC--:B------:R-:W-:Y:S01]  /*ec80*/  IADD3 R8, P3, R16.reuse, R3.reuse, RZ ;  /* 0x0000000310087210 */ /* 0x0c0fe20007f7e0ff */
[----:B------:R-:W-:Y:S01]  /*ec90*/  VIADD R16, R16, UR4 ;  /* 0x0000000410107c36 */ /* 0x000fe20008000000 */
[----:B------:R1:W-:Y:S01]  /*eca0*/  @P5 STG.E.U8 desc[UR14][R4.64], R11 ;  /* 0x0000000b04005986 */ /* 0x0003e2000c10110e */
[----:B------:R-:W-:Y:S01]  /*ecb0*/  ISETP.LT.AND P5, PT, R13, UR8, !P0 ;  /* 0x000000080d007c0c */ /* 0x000fe2000c7a1270 */
[----:B------:R-:W-:Y:S01]  /*ecc0*/  ULDC UR4, c[0x0][0x22c] ;  /* 0x00008b0000047ab9 */ /* 0x000fe20000000800 */
[----:B------:R-:W-:Y:S01]  /*ecd0*/  IMAD.X R9, R26, 0x1, R25, P3 ;  /* 0x000000011a097824 */ /* 0x000fe200018e0619 */
[----:B------:R-:W-:Y:S01]  /*ece0*/  ISETP.GE.AND P3, PT, R10, UR6, PT ;  /* 0x000000060a007c0c */ /* 0x000fe2000bf66270 */
[----:B------:R-:W-:Y:S01]  /*ecf0*/  ULDC UR6, c[0x0][0x228] ;  /* 0x00008a0000067ab9 */ /* 0x000fe20000000800 */
[----:B------:R-:W-:Y:S01]  /*ed00*/  SHF.R.S32.HI R10, RZ, 0x1f, R16 ;  /* 0x0000001fff0a7819 */ /* 0x000fe20000011410 */
[----:B0-----:R-:W-:Y:S01]  /*ed10*/  VIADD R6, R12, 0x1a ;  /* 0x0000001a0c067836 */ /* 0x001fe20000000000 */
[----:B------:R-:W-:Y:S01]  /*ed20*/  PRMT R7, R18, 0x7773, RZ ;  /* 0x0000777312077816 */ /* 0x000fe200000000ff */
[----:B------:R-:W-:Y:S01]  /*ed30*/  ULDC UR8, c[0x0][0x228] ;  /* 0x00008a0000087ab9 */ /* 0x000fe20000000800 */
[----:B------:R-:W-:Y:S01]  /*ed40*/  ISETP.LT.AND P0, PT, R14, UR6, !P0 ;  /* 0x000000060e007c0c */ /* 0x000fe2000c701270 */
[----:B------:R-:W-:Y:S01]  /*ed50*/  ULDC UR6, c[0x0][0x228] ;  /* 0x00008a0000067ab9 */ /* 0x000fe20000000800 */
[----:B-1----:R-:W-:Y:S01]  /*ed60*/  IADD3 R4, P6, R16, R2, RZ ;  /* 0x0000000210047210 */ /* 0x002fe20007fde0ff */
[----:B------:R0:W-:Y:S01]  /*ed70*/  @P1 STG.E.U8 desc[UR14][R8.64], R7 ;  /* 0x0000000708001986 */ /* 0x0001e2000c10110e */
[----:B------:R-:W-:Y:S01]  /*ed80*/  ISETP.GE.AND P1, PT, R6, UR4, PT ;  /* 0x0000000406007c0c */ /* 0x000fe2000bf26270 */
[----:B------:R-:W-:Y:S01]  /*ed90*/  ULDC UR4, c[0x0][0x248] ;  /* 0x0000920000047ab9 */ /* 0x000fe20000000800 */
[----:B------:R-:W-:Y:S01]  /*eda0*/  PRMT R11, R19, 0x7770, RZ ;  /* 0x00007770130b7816 */ /* 0x000fe200000000ff */
[----:B------:R-:W-:Y:S01]  /*edb0*/  IMAD.X R5, R10, 0x1, R0, P6 ;  /* 0x000000010a057824 */ /* 0x000fe200030e0600 */
[----:B------:R-:W-:-:S02]  /*edc0*/  IADD3 R6, P6, R16, R3, RZ ;  /* 0x0000000310067210 */ /* 0x000fc40007fde0ff */
[----:B------:R-:W-:Y:S02]  /*edd0*/  PRMT R17, R19, 0x7773, RZ ;  /* 0x0000777313117816 */ /* 0x000fe400000000ff */
[----:B------:R1:W-:Y:S01]  /*ede0*/  @P5 STG.E.U8 desc[UR14][R4.64], R11 ;  /* 0x0000000b04005986 */ /* 0x0003e2000c10110e */
[----:B------:R-:W-:Y:S01]  /*edf0*/  ISETP.LT.AND P5, PT, R13, UR6, !P2 ;  /* 0x000000060d007c0c */ /* 0x000fe2000d7a1270 */
[----:B------:R-:W-:Y:S01]  /*ee00*/  ULDC UR6, c[0x0][0x228] ;  /* 0x00008a0000067ab9 */ /* 0x000fe20000000800 */
[----:B0-----:R-:W-:Y:S01]  /*ee10*/  IMAD.X R7, R10, 0x1, R25, P6 ;  /* 0x000000010a077824 */ /* 0x001fe200030e0619 */
[----:B------:R-:W-:Y:S01]  /*ee20*/  PRMT R19, R19, 0x7772, RZ ;  /* 0x0000777213137816 */ /* 0x000fe200000000ff */
[----:B------:R-:W-:Y:S01]  /*ee30*/  VIADD R8, R16, UR4 ;  /* 0x0000000410087c36 */ /* 0x000fe20008000000 */
[----:B------:R-:W-:Y:S01]  /*ee40*/  ULDC UR4, c[0x0][0x248] ;  /* 0x0000920000047ab9 */ /* 0x000fe20000000800 */
[----:B------:R-:W-:Y:S01]  /*ee50*/  VIADD R10, R12, 0x1b ;  /* 0x0000001b0c0a7836 */ /* 0x000fe20000000000 */
[----:B------:R0:W-:Y:S01]  /*ee60*/  @P0 STG.E.U8 desc[UR14][R6.64], R27 ;  /* 0x0000001b06000986 */ /* 0x0001e2000c10110e */
[----:B------:R-:W-:Y:S01]  /*ee70*/  ISETP.LT.AND P0, PT, R14, UR6, !P2 ;  /* 0x000000060e007c0c */ /* 0x000fe2000d701270 */
[----:B------:R-:W-:Y:S01]  /*ee80*/  ULDC UR6, c[0x0][0x228] ;  /* 0x00008a0000067ab9 */ /* 0x000fe20000000800 */
[----:B------:R-:W-:Y:S01]  /*ee90*/  SHF.R.S32.HI R9, RZ, 0x1f, R8 ;  /* 0x0000001fff097819 */ /* 0x000fe20000011408 */
[C---:B-1----:R-:W-:Y:S01]  /*eea0*/  VIADD R11, R8.reuse, UR4 ;  /* 0x00000004080b7c36 */ /* 0x042fe20008000000 */
[C---:B------:R-:W-:Y:S01]  /*eeb0*/  IADD3 R4, P6, R8.reuse, R2, RZ ;  /* 0x0000000208047210 */ /* 0x040fe20007fde0ff */
[----:B------:R-:W-:Y:S01]  /*eec0*/  ULDC UR4, c[0x0][0x22c] ;  /* 0x00008b0000047ab9 */ /* 0x000fe20000000800 */
[----:B------:R-:W-:-:S02]  /*eed0*/  IADD3 R8, P2, R8, R3, RZ ;  /* 0x0000000308087210 */ /* 0x000fc40007f5e0ff */
[----:B------:R-:W-:Y:S01]  /*eee0*/  SHF.R.S32.HI R18, RZ, 0x1f, R11 ;  /* 0x0000001fff127819 */ /* 0x000fe2000001140b */
[--C-:B------:R-:W-:Y:S01]  /*eef0*/  IMAD.X R5, R9, 0x1, R0.reuse, P6 ;  /* 0x0000000109057824 */ /* 0x100fe200030e0600 */
[----:B------:R-:W-:Y:S01]  /*ef00*/  ISETP.LT.AND P6, PT, R13, UR8, !P4 ;  /* 0x000000080d007c0c */ /* 0x000fe2000e7c1270 */
[--C-:B------:R-:W-:Y:S01]  /*ef10*/  IMAD.X R9, R9, 0x1, R25.reuse, P2 ;  /* 0x0000000109097824 */ /* 0x100fe200010e0619 */
[----:B------:R-:W-:Y:S01]  /*ef20*/  ISETP.GE.AND P2, PT, R10, UR4, PT ;  /* 0x000000040a007c0c */ /* 0x000fe2000bf46270 */
[----:B------:R-:W-:Y:S01]  /*ef30*/  ULDC UR4, c[0x0][0x248] ;  /* 0x0000920000047ab9 */ /* 0x000fe20000000800 */
[----:B------:R1:W-:Y:S01]  /*ef40*/  @P5 STG.E.U8 desc[UR14][R4.64], R19 ;  /* 0x0000001304005986 */ /* 0x0003e2000c10110e */
[-C--:B0-----:R-:W-:Y:S01]  /*ef50*/  IADD3 R6, P5, R11, R2.reuse, RZ ;  /* 0x000000020b067210 */ /* 0x081fe20007fbe0ff */
[----:B------:R-:W-:Y:S01]  /*ef60*/  ULDC UR8, c[0x0][0x228] ;  /* 0x00008a0000087ab9 */ /* 0x000fe20000000800 */
[----:B--2---:R-:W-:Y:S01]  /*ef70*/  PRMT R27, R20, 0x7770, RZ ;  /* 0x00007770141b7816 */ /* 0x004fe200000000ff */
[----:B------:R0:W-:Y:S01]  /*ef80*/  @P0 STG.E.U8 desc[UR14][R8.64], R17 ;  /* 0x0000001108000986 */ /* 0x0001e2000c10110e */
[----:B------:R-:W-:Y:S01]  /*ef90*/  ISETP.LT.AND P0, PT, R14, UR6, !P4 ;  /* 0x000000060e007c0c */ /* 0x000fe2000e701270 */
[----:B------:R-:W-:Y:S01]  /*efa0*/  IMAD.X R7, R18, 0x1, R0, P5 ;  /* 0x0000000112077824 */ /* 0x000fe200028e0600 */
[----:B------:R-:W-:Y:S01]  /*efb0*/  ISETP.LT.AND P5, PT, R13, UR8, !P3 ;  /* 0x000000080d007c0c */ /* 0x000fe2000dfa1270 */
[C---:B------:R-:W-:Y:S01]  /*efc0*/  VIADD R16, R11.reuse, UR4 ;  /* 0x000000040b107c36 */ /* 0x040fe20008000000 */
[----:B------:R-:W-:Y:S01]  /*efd0*/  ULDC UR4, c[0x0][0x22c] ;  /* 0x00008b0000047ab9 */ /* 0x000fe20000000800 */
[----:B------:R-:W-:Y:S01]  /*efe0*/  VIADD R10, R12, 0x1c ;  /* 0x0000001c0c0a7836 */ /* 0x000fe20000000000 */
[----:B------:R2:W-:Y:S01]  /*eff0*/  @P6 STG.E.U8 desc[UR14][R6.64], R27 ;  /* 0x0000001b06006986 */ /* 0x0005e2000c10110e */
[----:B-1----:R-:W-:Y:S01]  /*f000*/  IADD3 R4, P4, R11, R3, RZ ;  /* 0x000000030b047210 */ /* 0x002fe20007f9e0ff */
[----:B------:R-:W-:Y:S01]  /*f010*/  ULDC UR6, c[0x0][0x228] ;  /* 0x00008a0000067ab9 */ /* 0x000fe20000000800 */
[----:B------:R-:W-:Y:S01]  /*f020*/  SHF.R.S32.HI R24, RZ, 0x1f, R16 ;  /* 0x0000001fff187819 */ /* 0x000fe20000011410 */
[----:B------:R-:W-:Y:S01]  /*f030*/  ULDC UR8, c[0x0][0x228] ;  /* 0x00008a0000087ab9 */ /* 0x000fe20000000800 */
[----:B0-----:R-:W-:Y:S01]  /*f040*/  IADD3 R8, P6, R16, R2, RZ ;  /* 0x0000000210087210 */ /* 0x001fe20007fde0ff */
[----:B------:R-:W-:Y:S01]  /*f050*/  IMAD.X R5, R18, 0x1, R25, P4 ;  /* 0x0000000112057824 */ /* 0x000fe200020e0619 */
[----:B------:R-:W-:-:S02]  /*f060*/  PRMT R19, R20, 0x7771, RZ ;  /* 0x0000777114137816 */ /* 0x000fc400000000ff */
[----:B------:R-:W-:Y:S01]  /*f070*/  PRMT R17, R20, 0x7772, RZ ;  /* 0x0000777214117816 */ /* 0x000fe200000000ff */
[--C-:B------:R-:W-:Y:S01]  /*f080*/  IMAD.X R9, R24, 0x1, R0.reuse, P6 ;  /* 0x0000000118097824 */ /* 0x100fe200030e0600 */
[----:B------:R-:W-:Y:S01]  /*f090*/  ISETP.GE.AND P4, PT, R10, UR4, PT ;  /* 0x000000040a007c0c */ /* 0x000fe2000bf86270 */
[----:B------:R0:W-:Y:S01]  /*f0a0*/  @P0 STG.E.U8 desc[UR14][R4.64], R19 ;  /* 0x0000001304000986 */ /* 0x0001e2000c10110e */
[----:B------:R-:W-:Y:S01]  /*f0b0*/  ISETP.LT.AND P0, PT, R14, UR6, !P3 ;  /* 0x000000060e007c0c */ /* 0x000fe2000df01270 */
[----:B------:R-:W-:Y:S01]  /*f0c0*/  ULDC UR4, c[0x0][0x248] ;  /* 0x0000920000047ab9 */ /* 0x000fe20000000800 */
[CC--:B--2---:R-:W-:Y:S01]  /*f0d0*/  IADD3 R6, P3, R16.reuse, R3.reuse, RZ ;  /* 0x0000000310067210 */ /* 0x0c4fe20007f7e0ff */
[----:B------:R-:W-:Y:S01]  /*f0e0*/  VIADD R11, R16, UR4 ;  /* 0x00000004100b7c36 */ /* 0x000fe20008000000 */
[----:B------:R1:W-:Y:S01]  /*f0f0*/  @P5 STG.E.U8 desc[UR14][R8.64], R17 ;  /* 0x0000001108005986 */ /* 0x0003e2000c10110e */
[----:B------:R-:W-:Y:S01]  /*f100*/  ISETP.LT.AND P5, PT, R13, UR8, !P1 ;  /* 0x000000080d007c0c */ /* 0x000fe2000cfa1270 */
[----:B------:R-:W-:Y:S01]  /*f110*/  VIADD R10, R12, 0x1d ;  /* 0x0000001d0c0a7836 */ /* 0x000fe20000000000 */
[----:B------:R-:W-:Y:S01]  /*f120*/  ULDC UR6, c[0x0][0x228] ;  /* 0x00008a0000067ab9 */ /* 0x000fe20000000800 */
[----:B------:R-:W-:Y:S01]  /*f130*/  SHF.R.S32.HI R18, RZ, 0x1f, R11 ;  /* 0x0000001fff127819 */ /* 0x000fe2000001140b */
[--C-:B------:R-:W-:Y:S01]  /*f140*/  IMAD.X R7, R24, 0x1, R25.reuse, P3 ;  /* 0x0000000118077824 */ /* 0x100fe200018e0619 */
[----:B------:R-:W-:Y:S01]  /*f150*/  ISETP.LT.AND P1, PT, R14, UR6, !P1 ;  /* 0x000000060e007c0c */ /* 0x000fe2000cf21270 */
[----:B------:R-:W-:Y:S01]  /*f160*/  ULDC UR4, c[0x0][0x22c] ;  /* 0x00008b0000047ab9 */ /* 0x000fe20000000800 */
[----:B0-----:R-:W-:Y:S01]  /*f170*/  IADD3 R4, P6, R11, R2, RZ ;  /* 0x000000020b047210 */ /* 0x001fe20007fde0ff */
[----:B------:R-:W-:Y:S01]  /*f180*/  ULDC UR8, c[0x0][0x228] ;  /* 0x00008a0000087ab9 */ /* 0x000fe20000000800 */
[----:B------:R-:W-:Y:S01]  /*f190*/  PRMT R19, R20, 0x7773, RZ ;  /* 0x0000777314137816 */ /* 0x000fe200000000ff */
[----:B------:R-:W-:Y:S01]  /*f1a0*/  ULDC UR6, c[0x0][0x228] ;  /* 0x00008a0000067ab9 */ /* 0x000fe20000000800 */
[----:B-1----:R-:W-:Y:S01]  /*f1b0*/  PRMT R17, R21, 0x7770, RZ ;  /* 0x0000777015117816 */ /* 0x002fe200000000ff */
[----:B------:R-:W-:Y:S01]  /*f1c0*/  IMAD.X R5, R18, 0x1, R0, P6 ;  /* 0x0000000112057824 */ /* 0x000fe200030e0600 */
[----:B------:R-:W-:Y:S01]  /*f1d0*/  ISETP.GE.AND P3, PT, R10, UR4, PT ;  /* 0x000000040a007c0c */ /* 0x000fe2000bf66270 */
[----:B------:R0:W-:Y:S01]  /*f1e0*/  @P0 STG.E.U8 desc[UR14][R6.64], R19 ;  /* 0x0000001306000986 */ /* 0x0001e2000c10110e */
[C---:B------:R-:W-:Y:S01]  /*f1f0*/  IADD3 R8, P0, R11.reuse, R3, RZ ;  /* 0x000000030b087210 */ /* 0x040fe20007f1e0ff */
[----:B------:R-:W-:Y:S01]  /*f200*/  ULDC UR4, c[0x0][0x248] ;  /* 0x0000920000047ab9 */ /* 0x000fe20000000800 */
[----:B------:R-:W-:Y:S01]  /*f210*/  VIADD R10, R12, 0x1e ;  /* 0x0000001e0c0a7836 */ /* 0x000fe20000000000 */
[----:B------:R1:W-:Y:S01]  /*f220*/  @P5 STG.E.U8 desc[UR14][R4.64], R17 ;  /* 0x0000001104005986 */ /* 0x0003e2000c10110e */
[----:B------:R-:W-:Y:S01]  /*f230*/  VIADD R16, R11, UR4 ;  /* 0x000000040b107c36 */ /* 0x000fe20008000000 */
[----:B------:R-:W-:Y:S01]  /*f240*/  ISETP.LT.AND P5, PT, R13, UR8, !P2 ;  /* 0x000000080d007c0c */ /* 0x000fe2000d7a1270 */
[----:B------:R-:W-:Y:S01]  /*f250*/  IMAD.X R9, R18, 0x1, R25, P0 ;  /* 0x0000000112097824 */ /* 0x000fe200000e0619 */
[----:B------:R-:W-:Y:S01]  /*f260*/  ULDC UR4, c[0x0][0x22c] ;  /* 0x00008b0000047ab9 */ /* 0x000fe20000000800 */
[----:B------:R-:W-:Y:S01]  /*f270*/  ULDC UR8, c[0x0][0x228] ;  /* 0x00008a0000087ab9 */ /* 0x000fe20000000800 */
[----:B------:R-:W-:-:S02]  /*f280*/  SHF.R.S32.HI R20, RZ, 0x1f, R16 ;  /* 0x0000001fff147819 */ /* 0x000fc40000011410 */
[C---:B0-----:R-:W-:Y:S02]  /*f290*/  PRMT R19, R21.reuse, 0x7771, RZ ;  /* 0x0000777115137816 */ /* 0x041fe400000000ff */
[-C--:B------:R-:W-:Y:S02]  /*f2a0*/  IADD3 R6, P6, R16, R2.reuse, RZ ;  /* 0x0000000210067210 */ /* 0x080fe40007fde0ff */
[----:B-1----:R-:W-:Y:S01]  /*f2b0*/  PRMT R17, R21, 0x7772, RZ ;  /* 0x0000777215117816 */ /* 0x002fe200000000ff */
[----:B------:R0:W-:Y:S01]  /*f2c0*/  @P1 STG.E.U8 desc[UR14][R8.64], R19 ;  /* 0x0000001308001986 */ /* 0x0001e2000c10110e */
[----:B------:R-:W-:Y:S01]  /*f2d0*/  ISETP.LT.AND P1, PT, R14, UR6, !P2 ;  /* 0x000000060e007c0c */ /* 0x000fe2000d721270 */
[--C-:B------:R-:W-:Y:S01]  /*f2e0*/  IMAD.X R7, R20, 0x1, R0.reuse, P6 ;  /* 0x0000000114077824 */ /* 0x100fe200030e0600 */
[----:B------:R-:W-:Y:S01]  /*f2f0*/  ISETP.GE.AND P0, PT, R10, UR4, PT ;  /* 0x000000040a007c0c */ /* 0x000fe2000bf06270 */
[----:B------:R-:W-:Y:S01]  /*f300*/  ULDC UR4, c[0x0][0x248] ;  /* 0x0000920000047ab9 */ /* 0x000fe20000000800 */
[CC--:B------:R-:W-:Y:S01]  /*f310*/  IADD3 R4, P2, R16.reuse, R3.reuse, RZ ;  /* 0x0000000310047210 */ /* 0x0c0fe20007f5e0ff */
[----:B------:R-:W-:Y:S01]  /*f320*/  VIADD R11, R16, UR4 ;  /* 0x00000004100b7c36 */ /* 0x000fe20008000000 */
[----:B------:R1:W-:Y:S01]  /*f330*/  @P5 STG.E.U8 desc[UR14][R6.64], R17 ;  /* 0x0000001106005986 */ /* 0x0003e2000c10110e */
[----:B------:R-:W-:Y:S01]  /*f340*/  ISETP.LT.AND P5, PT, R13, UR8, !P4 ;  /* 0x000000080d007c0c */ /* 0x000fe2000e7a1270 */
[----:B------:R-:W-:Y:S01]  /*f350*/  ULDC UR6, c[0x0][0x228] ;  /* 0x00008a0000067ab9 */ /* 0x000fe20000000800 */
[----:B------:R-:W-:Y:S01]  /*f360*/  IMAD.X R5, R20, 0x1, R25, P2 ;  /* 0x0000000114057824 */ /* 0x000fe200010e0619 */
[----:B------:R-:W-:Y:S01]  /*f370*/  PRMT R21, R21, 0x7773, RZ ;  /* 0x0000777315157816 */ /* 0x000fe200000000ff */
[----:B------:R-:W-:Y:S01]  /*f380*/  VIADD R10, R12, 0x1f ;  /* 0x0000001f0c0a7836 */ /* 0x000fe20000000000 */
[----:B------:R-:W-:Y:S01]  /*f390*/  SHF.R.S32.HI R18, RZ, 0x1f, R11 ;  /* 0x0000001fff127819 */ /* 0x000fe2000001140b */
[----:B------:R-:W-:Y:S01]  /*f3a0*/  ULDC UR4, c[0x0][0x22c] ;  /* 0x00008b0000047ab9 */ /* 0x000fe20000000800 */
[CC--:B0-----:R-:W-:Y:S01]  /*f3b0*/  IADD3 R8, P6, R11.reuse, R2.reuse, RZ ;  /* 0x000000020b087210 */ /* 0x0c1fe20007fde0ff */
[----:B------:R0:W-:Y:S01]  /*f3c0*/  @P1 STG.E.U8 desc[UR14][R4.64], R21 ;  /* 0x0000001504001986 */ /* 0x0001e2000c10110e */
[----:B------:R-:W-:Y:S01]  /*f3d0*/  ISETP.LT.AND P1, PT, R14, UR6, !P4 ;  /* 0x000000060e007c0c */ /* 0x000fe2000e721270 */
[----:B------:R-:W-:Y:S01]  /*f3e0*/  ULDC UR6, c[0x0][0x228] ;  /* 0x00008a0000067ab9 */ /* 0x000fe20000000800 */
[----:B-1----:R-:W-:Y:S01]  /*f3f0*/  PRMT R17, R22, 0x7770, RZ ;  /* 0x0000777016117816 */ /* 0x002fe200000000ff */
[----:B------:R-:W-:Y:S01]  /*f400*/  IMAD.X R9, R18, 0x1, R0, P6 ;  /* 0x0000000112097824 */ /* 0x000fe200030e0600 */
[C---:B------:R-:W-:Y:S01]  /*f410*/  IADD3 R6, P4, R11.reuse, R3, RZ ;  /* 0x000000030b067210 */ /* 0x040fe20007f9e0ff */
[----:B------:R-:W-:Y:S01]  /*f420*/  ULDC UR8, c[0x0][0x228] ;  /* 0x00008a0000087ab9 */ /* 0x000fe20000000800 */
[----:B------:R-:W-:Y:S01]  /*f430*/  ISETP.GE.AND P2, PT, R10, UR4, PT ;  /* 0x000000040a007c0c */ /* 0x000fe2000bf46270 */
[----:B------:R-:W-:Y:S01]  /*f440*/  ULDC UR4, c[0x0][0x248] ;  /* 0x0000920000047ab9 */ /* 0x000fe20000000800 */
[----:B------:R-:W-:Y:S01]  /*f450*/  VIADD R10, R12, 0x20 ;  /* 0x000000200c0a7836 */ /* 0x000fe20000000000 */
[----:B------:R1:W-:Y:S01]  /*f460*/  @P5 STG.E.U8 desc[UR14][R8.64], R17 ;  /* 0x0000001108005986 */ /* 0x0003e2000c10110e */
[----:B------:R-:W-:Y:S01]  /*f470*/  VIADD R16, R11, UR4 ;  /* 0x000000040b107c36 */ /* 0x000fe20008000000 */
[----:B------:R-:W-:Y:S01]  /*f480*/  ISETP.LT.AND P5, PT, R13, UR6, !P3 ;  /* 0x000000060d007c0c */ /* 0x000fe2000dfa1270 */
[----:B------:R-:W-:Y:S01]  /*f490*/  IMAD.X R7, R18, 0x1, R25, P4 ;  /* 0x0000000112077824 */ /* 0x000fe200020e0619 */
[----:B------:R-:W-:Y:S01]  /*f4a0*/  ULDC UR4, c[0x0][0x22c] ;  /* 0x00008b0000047ab9 */ /* 0x000fe20000000800 */
[----:B------:R-:W-:Y:S01]  /*f4b0*/  PRMT R11, R22, 0x7772, RZ ;  /* 0x00007772160b7816 */ /* 0x000fe200000000ff */
[----:B------:R-:W-:Y:S01]  /*f4c0*/  ULDC UR6, c[0x0][0x22c] ;  /* 0x00008b0000067ab9 */ /* 0x000fe20000000800 */
[----:B------:R-:W-:Y:S01]  /*f4d0*/  ISETP.GE.AND P4, PT, R10, UR4, PT ;  /* 0x000000040a007c0c */ /* 0x000fe2000bf86270 */
[----:B------:R-:W-:Y:S01]  /*f4e0*/  ULDC UR4, c[0x0][0x228] ;  /* 0x00008a0000047ab9 */ /* 0x000fe20000000800 */
[----:B------:R-:W-:Y:S01]  /*f4f0*/  SHF.R.S32.HI R19, RZ, 0x1f, R16 ;  /* 0x0000001fff137819 */ /* 0x000fe20000011410 */
[----:B------:R-:W-:Y:S01]  /*f500*/  VIADD R10, R12, 0x21 ;  /* 0x000000210c0a7836 */ /* 0x000fe20000000000 */
[----:B0-----:R-:W-:-:S02]  /*f510*/  IADD3 R4, P6, R16, R2, RZ ;  /* 0x0000000210047210 */ /* 0x001fc40007fde0ff */
[----:B-1----:R-:W-:Y:S02]  /*f520*/  PRMT R17, R22, 0x7771, RZ ;  /* 0x0000777116117816 */ /* 0x002fe400000000ff */
[----:B---3--:R-:W-:Y:S01]  /*f530*/  PRMT R21, R69, 0x7770, RZ ;  /* 0x0000777045157816 */ /* 0x008fe200000000ff */
[----:B------:R-:W-:Y:S01]  /*f540*/  IMAD.X R5, R19, 0x1, R0, P6 ;  /* 0x0000000113057824 */ /* 0x000fe200030e0600 */
[----:B------:R-:W-:Y:S01]  /*f550*/  PRMT R27, R71, 0x7770, RZ ;  /* 0x00007770471b7816 */ /* 0x000fe200000000ff */
        /* <DEDUP_REMOVED lines=29> */
[C---:B------:R-:W-:Y:S01]  /*f730*/  PRMT R17, R23.reuse, 0x7773, RZ ;  /* 0x0000777317117816 */ /* 0x040fe200000000ff */
[----:B------:R-:W-:Y:S01]  /*f740*/  VIADD R8, R16, UR4 ;  /* 0x0000000410087c36 */ /* 0x000fe20008000000 */
[----:B------:R-:W-:Y:S01]  /*f750*/  ULDC UR4, c[0x0][0x248] ;  /* 0x0000920000047ab9 */ /* 0x000fe20000000800 */
[----:B------:R-:W-:Y:S01]  /*f760*/  PRMT R23, R23, 0x7772, RZ ;  /* 0x0000777217177816 */ /* 0x000fe200000000ff */
[----:B------:R0:W-:Y:S01]  /*f770*/  @P0 STG.E.U8 desc[UR14][R6.64], R19 ;  /* 0x0000001306000986 */ /* 0x0001e2000c10110e */
[----:B------:R-:W-:Y:S01]  /*f780*/  ISETP.LT.AND P0, PT, R14, UR6, !P2 ;  /* 0x000000060e007c0c */ /* 0x000fe2000d701270 */
[----:B------:R-:W-:Y:S01]  /*f790*/  VIADD R10, R12, 0x23 ;  /* 0x000000230c0a7836 */ /* 0x000fe20000000000 */
[----:B------:R-:W-:Y:S01]  /*f7a0*/  SHF.R.S32.HI R9, RZ, 0x1f, R8 ;  /* 0x0000001fff097819 */ /* 0x000fe20000011408 */
[C---:B-1----:R-:W-:Y:S01]  /*f7b0*/  VIADD R11, R8.reuse, UR4 ;  /* 0x00000004080b7c36 */ /* 0x042fe20008000000 */
[CC--:B------:R-:W-:Y:S01]  /*f7c0*/  IADD3 R4, P6, R8.reuse, R2.reuse, RZ ;  /* 0x0000000208047210 */ /* 0x0c0fe20007fde0ff */
[----:B------:R-:W-:Y:S01]  /*f7d0*/  ULDC UR4, c[0x0][0x22c] ;  /* 0x00008b0000047ab9 */ /* 0x000fe20000000800 */
[-C--:B------:R-:W-:Y:S01]  /*f7e0*/  IADD3 R8, P2, R8, R3.reuse, RZ ;  /* 0x0000000308087210 */ /* 0x080fe20007f5e0ff */
[----:B------:R-:W-:Y:S01]  /*f7f0*/  ULDC UR6, c[0x0][0x228] ;  /* 0x00008a0000067ab9 */ /* 0x000fe20000000800 */
        /* <DEDUP_REMOVED lines=9> */
[----:B------:R-:W-:Y:S01]  /*f890*/  PRMT R19, R28, 0x7770, RZ ;  /* 0x000077701c137816 */ /* 0x000fe200000000ff */
        /* <DEDUP_REMOVED lines=15> */
[----:B------:R-:W-:Y:S01]  /*f990*/  ISETP.GE.AND P4, PT, R10, UR4, PT ;  /* 0x000000040a007c0c */ /* 0x000fe2000bf86270 */
[--C-:B------:R-:W-:Y:S01]  /*f9a0*/  IMAD.X R9, R20, 0x1, R0.reuse, P6 ;  /* 0x0000000114097824 */ /* 0x100fe200030e0600 */
[----:B------:R-:W-:Y:S01]  /*f9b0*/  ULDC UR4, c[0x0][0x248] ;  /* 0x0000920000047ab9 */ /* 0x000fe20000000800 */
[----:B--2---:R-:W-:Y:S01]  /*f9c0*/  PRMT R19, R28, 0x7771, RZ ;  /* 0x000077711c137816 */ /* 0x004fe200000000ff */
[----:B------:R-:W-:Y:S01]  /*f9d0*/  VIADD R11, R16, UR4 ;  /* 0x00000004100b7c36 */ /* 0x000fe20008000000 */
[----:B------:R-:W-:Y:S01]  /*f9e0*/  ULDC UR4, c[0x0][0x22c] ;  /* 0x00008b0000047ab9 */ /* 0x000fe20000000800 */
[----:B------:R-:W-:Y:S01]  /*f9f0*/  VIADD R10, R12, 0x25 ;  /* 0x000000250c0a7836 */ /* 0x000fe20000000000 */
[----:B------:R-:W-:Y:S01]  /*fa00*/  PRMT R23, R71, 0x7771, RZ ;  /* 0x0000777147177816 */ /* 0x000fe200000000ff */
[----:B------:R0:W-:Y:S01]  /*fa10*/  @P0 STG.E.U8 desc[UR14][R4.64], R19 ;  /* 0x0000001304000986 */ /* 0x0001e2000c10110e */
[----:B------:R-:W-:Y:S01]  /*fa20*/  ISETP.LT.AND P0, PT, R14, UR6, !P3 ;  /* 0x000000060e007c0c */ /* 0x000fe2000df01270 */
[----:B------:R-:W-:Y:S01]  /*fa30*/  ULDC UR6, c[0x0][0x228] ;  /* 0x00008a0000067ab9 */ /* 0x000fe20000000800 */
[-C--:B------:R-:W-:Y:S01]  /*fa40*/  IADD3 R6, P3, R16, R3.reuse, RZ ;  /* 0x0000000310067210 */ /* 0x080fe20007f7e0ff */
[----:B------:R1:W-:Y:S01]  /*fa50*/  @P5 STG.E.U8 desc[UR14][R8.64], R17 ;  /* 0x0000001108005986 */ /* 0x0003e2000c10110e */
[----:B------:R-:W-:Y:S01]  /*fa60*/  ISETP.LT.AND P5, PT, R13, UR8, !P1 ;  /* 0x000000080d007c0c */ /* 0x000fe2000cfa1270 */
[----:B------:R-:W-:Y:S01]  /*fa70*/  ULDC UR8, c[0x0][0x228] ;  /* 0x00008a0000087ab9 */ /* 0x000fe20000000800 */
[----:B------:R-:W-:Y:S01]  /*fa80*/  SHF.R.S32.HI R18, RZ, 0x1f, R11 ;  /* 0x0000001fff127819 */ /* 0x000fe2000001140b */
[----:B------:R-:W-:Y:S01]  /*fa90*/  IMAD.X R7, R20, 0x1, R25, P3 ;  /* 0x0000000114077824 */ /* 0x000fe200018e0619 */
[----:B------:R-:W-:Y:S01]  /*faa0*/  ISETP.LT.AND P1, PT, R14, UR6, !P1 ;  /* 0x000000060e007c0c */ /* 0x000fe2000cf21270 */
[----:B------:R-:W-:Y:S01]  /*fab0*/  ULDC UR6, c[0x0][0x228] ;  /* 0x00008a0000067ab9 */ /* 0x000fe20000000800 */
[----:B------:R-:W-:Y:S01]  /*fac0*/  ISETP.GE.AND P3, PT, R10, UR4, PT ;  /* 0x000000040a007c0c */ /* 0x000fe2000bf66270 */
[----:B------:R-:W-:Y:S01]  /*fad0*/  ULDC UR4, c[0x0][0x248] ;  /* 0x0000920000047ab9 */ /* 0x000fe20000000800 */
[C---:B0-----:R-:W-:Y:S01]  /*fae0*/  IADD3 R4, P6, R11.reuse, R2, RZ ;  /* 0x000000020b047210 */ /* 0x041fe20007fde0ff */
[----:B------:R-:W-:Y:S01]  /*faf0*/  VIADD R16, R11, UR4 ;  /* 0x000000040b107c36 */ /* 0x000fe20008000000 */
[----:B------:R-:W-:Y:S01]  /*fb00*/  PRMT R19, R28, 0x7773, RZ ;  /* 0x000077731c137816 */ /* 0x000fe200000000ff */
[----:B------:R-:W-:Y:S01]  /*fb10*/  VIADD R10, R12, 0x26 ;  /* 0x000000260c0a7836 */ /* 0x000fe20000000000 */
[----:B-1----:R-:W-:Y:S01]  /*fb20*/  PRMT R17, R29, 0x7770, RZ ;  /* 0x000077701d117816 */ /* 0x002fe200000000ff */
[----:B------:R-:W-:Y:S01]  /*fb30*/  IMAD.X R5, R18, 0x1, R0, P6 ;  /* 0x0000000112057824 */ /* 0x000fe200030e0600 */
[----:B------:R-:W-:Y:S01]  /*fb40*/  SHF.R.S32.HI R20, RZ, 0x1f, R16 ;  /* 0x0000001fff147819 */ /* 0x000fe20000011410 */
[----:B------:R0:W-:Y:S01]  /*fb50*/  @P0 STG.E.U8 desc[UR14][R6.64], R19 ;  /* 0x0000001306000986 */ /* 0x0001e2000c10110e */
[----:B------:R-:W-:Y:S01]  /*fb60*/  IADD3 R8, P0, R11, R3, RZ ;  /* 0x000000030b087210 */ /* 0x000fe20007f1e0ff */
[----:B------:R-:W-:-:S02]  /*fb70*/  ULDC UR4, c[0x0][0x22c] ;  /* 0x00008b0000047ab9 */ /* 0x000fc40000000800 */
        /* <DEDUP_REMOVED lines=11> */
[C---:B-1----:R-:W-:Y:S01]  /*fc30*/  PRMT R17, R29.reuse, 0x7772, RZ ;  /* 0x000077721d117816 */ /* 0x042fe200000000ff */
[----:B------:R0:W-:Y:S01]  /*fc40*/  @P1 STG.E.U8 desc[UR14][R8.64], R19 ;  /* 0x0000001308001986 */ /* 0x0001e2000c10110e */
[----:B------:R-:W-:Y:S01]  /*fc50*/  ISETP.LT.AND P1, PT, R14, UR6, !P2 ;  /* 0x000000060e007c0c */ /* 0x000fe2000d721270 */
[----:B------:R-:W-:Y:S01]  /*fc60*/  IMAD.X R7, R20, 0x1, R0, P6 ;  /* 0x0000000114077824 */ /* 0x000fe200030e0600 */
[----:B------:R-:W-:Y:S01]  /*fc70*/  IADD3 R4, P2, R16, R3, RZ ;  /* 0x0000000310047210 */ /* 0x000fe20007f5e0ff */
[----:B------:R-:W-:Y:S01]  /*fc80*/  ULDC UR6, c[0x0][0x228] ;  /* 0x00008a0000067ab9 */ /* 0x000fe20000000800 */
[----:B------:R-:W-:Y:S02]  /*fc90*/  PRMT R29, R29, 0x7773, RZ ;  /* 0x000077731d1d7816 */ /* 0x000fe400000000ff */
[----:B------:R1:W-:Y:S01]  /*fca0*/  @P5 STG.E.U8 desc[UR14][R6.64], R17 ;  /* 0x0000001106005986 */ /* 0x0003e2000c10110e */
[----:B------:R-:W-:Y:S01]  /*fcb0*/  ISETP.LT.AND P5, PT, R13, UR8, !P4 ;  /* 0x000000080d007c0c */ /* 0x000fe2000e7a1270 */
[----:B------:R-:W-:Y:S01]  /*fcc0*/  IMAD.X R5, R20, 0x1, R25, P2 ;  /* 0x0000000114057824 */ /* 0x000fe200010e0619 */
[----:B------:R-:W-:Y:S01]  /*fcd0*/  SHF.R.S32.HI R18, RZ, 0x1f, R11 ;  /* 0x0000001fff127819 */ /* 0x000fe2000001140b */
[----:B------:R-:W-:Y:S01]  /*fce0*/  ULDC UR8, c[0x0][0x228] ;  /* 0x00008a0000087ab9 */ /* 0x000fe20000000800 */
[----:B0-----:R-:W-:-:S02]  /*fcf0*/  IADD3 R8, P6, R11, R2, RZ ;  /* 0x000000020b087210 */ /* 0x001fc40007fde0ff */
[----:B------:R0:W-:Y:S01]  /*fd00*/  @P1 STG.E.U8 desc[UR14][R4.64], R29 ;  /* 0x0000001d04001986 */ /* 0x0001e2000c10110e */
[----:B------:R-:W-:Y:S01]  /*fd10*/  ISETP.LT.AND P1, PT, R14, UR6, !P4 ;  /* 0x000000060e007c0c */ /* 0x000fe2000e721270 */
[----:B------:R-:W-:Y:S01]  /*fd20*/  ULDC UR6, c[0x0][0x228] ;  /* 0x00008a0000067ab9 */ /* 0x000fe20000000800 */
[----:B------:R-:W-:Y:S01]  /*fd30*/  IMAD.X R9, R18, 0x1, R0, P6 ;  /* 0x0000000112097824 */ /* 0x000fe200030e0600 */
[----:B------:R-:W-:Y:S01]  /*fd40*/  ISETP.GE.AND P2, PT, R10, UR4, PT ;  /* 0x000000040a007c0c */ /* 0x000fe2000bf46270 */
[----:B------:R-:W-:Y:S01]  /*fd50*/  ULDC UR4, c[0x0][0x248] ;  /* 0x0000920000047ab9 */ /* 0x000fe20000000800 */
[----:B-1----:R-:W-:Y:S01]  /*fd60*/  PRMT R17, R30, 0x7770, RZ ;  /* 0x000077701e117816 */ /* 0x002fe200000000ff */
[----:B------:R-:W-:Y:S01]  /*fd70*/  VIADD R10, R12, 0x28 ;  /* 0x000000280c0a7836 */ /* 0x000fe20000000000 */
[C---:B------:R-:W-:Y:S01]  /*fd80*/  IADD3 R6, P4, R11.reuse, R3, RZ ;  /* 0x000000030b067210 */ /* 0x040fe20007f9e0ff */
[----:B------:R-:W-:Y:S01]  /*fd90*/  VIADD R16, R11, UR4 ;  /* 0x000000040b107c36 */ /* 0x000fe20008000000 */
[----:B------:R-:W-:Y:S01]  /*fda0*/  ULDC UR4, c[0x0][0x22c] ;  /* 0x00008b0000047ab9 */ /* 0x000fe20000000800 */
[----:B------:R1:W-:Y:S01]  /*fdb0*/  @P5 STG.E.U8 desc[UR14][R8.64], R17 ;  /* 0x0000001108005986 */ /* 0x0003e2000c10110e */
[----:B------:R-:W-:Y:S01]  /*fdc0*/  ISETP.LT.AND P5, PT, R13, UR6, !P3 ;  /* 0x000000060d007c0c */ /* 0x000fe2000dfa1270 */
[----:B------:R-:W-:Y:S01]  /*fdd0*/  IMAD.X R7, R18, 0x1, R25, P4 ;  /* 0x0000000112077824 */ /* 0x000fe200020e0619 */
[----:B------:R-:W-:Y:S01]  /*fde0*/  ISETP.GE.AND P4, PT, R10, UR4, PT ;  /* 0x000000040a007c0c */ /* 0x000fe2000bf86270 */
[----:B------:R-:W-:Y:S01]  /*fdf0*/  ULDC UR4, c[0x0][0x228] ;  /* 0x00008a0000047ab9 */ /* 0x000fe20000000800 */
[----:B------:R-:W-:Y:S01]  /*fe00*/  SHF.R.S32.HI R19, RZ, 0x1f, R16 ;  /* 0x0000001fff137819 */ /* 0x000fe20000011410 */
[----:B------:R-:W-:Y:S01]  /*fe10*/  VIADD R10, R12, 0x29 ;  /* 0x000000290c0a7836 */ /* 0x000fe20000000000 */
[----:B0-----:R-:W-:Y:S01]  /*fe20*/  IADD3 R4, P6, R16, R2, RZ ;  /* 0x0000000210047210 */ /* 0x001fe20007fde0ff */
[----:B------:R-:W-:Y:S01]  /*fe30*/  ULDC UR6, c[0x0][0x22c] ;  /* 0x00008b0000067ab9 */ /* 0x000fe20000000800 */
[----:B------:R-:W-:-:S02]  /*fe40*/  PRMT R11, R30, 0x7772, RZ ;  /* 0x000077721e0b7816 */ /* 0x000fc400000000ff */
        /* <DEDUP_REMOVED lines=75> */
[----:B------:R-:W-:Y:S02]  /*10300*/  VIADD R10, R12, 0x2d ;  /* 0x0000002d0c0a7836 */ /* 0x000fe40000000000 */
        /* <DEDUP_REMOVED lines=637> */
[----:B------:R-:W-:Y:S01]  /*12ae0*/  SHF.R.S32.HI R19, RZ, 0x1f, R16 ;  /* 0x0000001fff137819 */ /* 0x000fe20000011410 */
[----:B------:R-:W-:Y:S01]  /*12af0*/  ULDC UR6, c[0x0][0x22c] ;  /* 0x00008b0000067ab9 */ /* 0x000fe20000000800 */
[----:B0-----:R-:W-:-:S02]  /*12b00*/  IADD3 R4, P6, R16, R2, RZ ;  /* 0x0000000210047210 */ /* 0x001fc40007fde0ff */
[----:B------:R-:W-:Y:S01]  /*12b10*/  ISETP.GE.AND P4, PT, R10, UR4, PT ;  /* 0x000000040a007c0c */ /* 0x000fe2000bf86270 */
[----:B------:R-:W-:Y:S01]  /*12b20*/  ULDC UR4, c[0x0][0x228] ;  /* 0x00008a0000047ab9 */ /* 0x000fe20000000800 */
[C---:B------:R-:W-:Y:S01]  /*12b30*/  PRMT R11, R50.reuse, 0x7772, RZ ;  /* 0x00007772320b7816 */ /* 0x040fe200000000ff */
[----:B------:R-:W-:Y:S01]  /*12b40*/  IMAD.X R5, R19, 0x1, R0, P6 ;  /* 0x0000000113057824 */ /* 0x000fe200030e0600 */
[----:B-1----:R-:W-:Y:S01]  /*12b50*/  PRMT R17, R50, 0x7771, RZ ;  /* 0x0000777132117816 */ /* 0x002fe200000000ff */
[----:B------:R-:W-:-:S04]  /*12b60*/  VIADD R10, R12, 0x51 ;  /* 0x000000510c0a7836 */ /* 0x000fc80000000000 */
        /* <DEDUP_REMOVED lines=28> */
[----:B0-----:R-:W-:Y:S01]  /*12d30*/  VIADD R8, R16, UR4 ;  /* 0x0000000410087c36 */ /* 0x001fe20008000000 */
[----:B------:R-:W-:Y:S01]  /*12d40*/  ULDC UR4, c[0x0][0x248] ;  /* 0x0000920000047ab9 */ /* 0x000fe20000000800 */
[----:B------:R-:W-:Y:S01]  /*12d50*/  IMAD.X R7, R10, 0x1, R25, P6 ;  /* 0x000000010a077824 */ /* 0x000fe200030e0619 */
[----:B------:R-:W-:Y:S01]  /*12d60*/  PRMT R17, R51, 0x7773, RZ ;  /* 0x0000777333117816 */ /* 0x000fe200000000ff */
[----:B------:R-:W-:Y:S01]  /*12d70*/  VIADD R10, R12, 0x53 ;  /* 0x000000530c0a7836 */ /* 0x000fe20000000000 */
[----:B------:R-:W-:-:S02]  /*12d80*/  SHF.R.S32.HI R9, RZ, 0x1f, R8 ;  /* 0x0000001fff097819 */ /* 0x000fc40000011408 */
[----:B------:R0:W-:Y:S01]  /*12d90*/  @P0 STG.E.U8 desc[UR14][R6.64], R19 ;  /* 0x0000001306000986 */ /* 0x0001e2000c10110e */
[----:B------:R-:W-:Y:S01]  /*12da0*/  ISETP.LT.AND P0, PT, R14, UR6, !P2 ;  /* 0x000000060e007c0c */ /* 0x000fe2000d701270 */
[C---:B-1----:R-:W-:Y:S01]  /*12db0*/  VIADD R11, R8.reuse, UR4 ;  /* 0x00000004080b7c36 */ /* 0x042fe20008000000 */
[CC--:B------:R-:W-:Y:S01]  /*12dc0*/  IADD3 R4, P6, R8.reuse, R2.reuse, RZ ;  /* 0x0000000208047210 */ /* 0x0c0fe20007fde0ff */
[----:B------:R-:W-:Y:S01]  /*12dd0*/  ULDC UR4, c[0x0][0x22c] ;  /* 0x00008b0000047ab9 */ /* 0x000fe20000000800 */
[----:B------:R-:W-:Y:S01]  /*12de0*/  IADD3 R8, P2, R8, R3, RZ ;  /* 0x0000000308087210 */ /* 0x000fe20007f5e0ff */
[----:B------:R-:W-:Y:S01]  /*12df0*/  ULDC UR6, c[0x0][0x228] ;  /* 0x00008a0000067ab9 */ /* 0x000fe20000000800 */
[----:B------:R-:W-:Y:S01]  /*12e00*/  PRMT R51, R51, 0x7772, RZ ;  /* 0x0000777233337816 */ /* 0x000fe200000000ff */
[----:B------:R-:W-:Y:S01]  /*12e10*/  IMAD.X R5, R9, 0x1, R0, P6 ;  /* 0x0000000109057824 */ /* 0x000fe200030e0600 */
[----:B------:R-:W-:Y:S01]  /*12e20*/  ISETP.LT.AND P6, PT, R13, UR8, !P4 ;  /* 0x000000080d007c0c */ /* 0x000fe2000e7c1270 */
[----:B------:R-:W-:Y:S01]  /*12e30*/  IMAD.X R9, R9, 0x1, R25, P2 ;  /* 0x0000000109097824 */ /* 0x000fe200010e0619 */
[----:B------:R-:W-:Y:S01]  /*12e40*/  SHF.R.S32.HI R18, RZ, 0x1f, R11 ;  /* 0x0000001fff127819 */ /* 0x000fe2000001140b */
[----:B------:R-:W-:Y:S01]  /*12e50*/  ULDC UR8, c[0x0][0x228] ;  /* 0x00008a0000087ab9 */ /* 0x000fe20000000800 */
[----:B------:R1:W-:Y:S01]  /*12e60*/  @P5 STG.E.U8 desc[UR14][R4.64], R51 ;  /* 0x0000003304005986 */ /* 0x0003e2000c10110e */
[----:B0-----:R-:W-:-:S02]  /*12e70*/  IADD3 R6, P5, R11, R2, RZ ;  /* 0x000000020b067210 */ /* 0x001fc40007fbe0ff */
[----:B------:R-:W-:Y:S01]  /*12e80*/  ISETP.GE.AND P2, PT, R10, UR4, PT ;  /* 0x000000040a007c0c */ /* 0x000fe2000bf46270 */
[----:B------:R0:W-:Y:S01]  /*12e90*/  @P0 STG.E.U8 desc[UR14][R8.64], R17 ;  /* 0x0000001108000986 */ /* 0x0001e2000c10110e */
[----:B------:R-:W-:Y:S01]  /*12ea0*/  ULDC UR4, c[0x0][0x248] ;  /* 0x0000920000047ab9 */ /* 0x000fe20000000800 */
[----:B------:R-:W-:Y:S01]  /*12eb0*/  ISETP.LT.AND P0, PT, R14, UR6, !P4 ;  /* 0x000000060e007c0c */ /* 0x000fe2000e701270 */
[----:B------:R-:W-:Y:S01]  /*12ec0*/  IMAD.X R7, R18, 0x1, R0, P5 ;  /* 0x0000000112077824 */ /* 0x000fe200028e0600 */
[----:B------:R-:W-:Y:S01]  /*12ed0*/  PRMT R19, R52, 0x7770, RZ ;  /* 0x0000777034137816 */ /* 0x000fe200000000ff */
[----:B------:R-:W-:Y:S01]  /*12ee0*/  VIADD R16, R11, UR4 ;  /* 0x000000040b107c36 */ /* 0x000fe20008000000 */
[----:B------:R-:W-:Y:S01]  /*12ef0*/  ISETP.LT.AND P5, PT, R13, UR8, !P3 ;  /* 0x000000080d007c0c */ /* 0x000fe2000dfa1270 */
[----:B------:R-:W-:Y:S01]  /*12f00*/  VIADD R10, R12, 0x54 ;  /* 0x000000540c0a7836 */ /* 0x000fe20000000000 */
[----:B-1----:R-:W-:Y:S01]  /*12f10*/  IADD3 R4, P4, R11, R3, RZ ;  /* 0x000000030b047210 */ /* 0x002fe20007f9e0ff */
[----:B------:R1:W-:Y:S01]  /*12f20*/  @P6 STG.E.U8 desc[UR14][R6.64], R19 ;  /* 0x0000001306006986 */ /* 0x0003e2000c10110e */
[----:B------:R-:W-:Y:S01]  /*12f30*/  SHF.R.S32.HI R20, RZ, 0x1f, R16 ;  /* 0x0000001fff147819 */ /* 0x000fe20000011410 */
[----:B------:R-:W-:Y:S01]  /*12f40*/  ULDC UR4, c[0x0][0x22c] ;  /* 0x00008b0000047ab9 */ /* 0x000fe20000000800 */
[----:B0-----:R-:W-:Y:S01]  /*12f50*/  IADD3 R8, P6, R16, R2, RZ ;  /* 0x0000000210087210 */ /* 0x001fe20007fde0ff */
[----:B------:R-:W-:Y:S01]  /*12f60*/  IMAD.X R5, R18, 0x1, R25, P4 ;  /* 0x0000000112057824 */ /* 0x000fe200020e0619 */
[----:B------:R-:W-:Y:S01]  /*12f70*/  PRMT R17, R52, 0x7772, RZ ;  /* 0x0000777234117816 */ /* 0x000fe200000000ff */
[----:B------:R-:W-:Y:S01]  /*12f80*/  ULDC UR6, c[0x0][0x228] ;  /* 0x00008a0000067ab9 */ /* 0x000fe20000000800 */
[----:B------:R-:W-:Y:S01]  /*12f90*/  ISETP.GE.AND P4, PT, R10, UR4, PT ;  /* 0x000000040a007c0c */ /* 0x000fe2000bf86270 */
[----:B------:R-:W-:Y:S01]  /*12fa0*/  IMAD.X R9, R20, 0x1, R0, P6 ;  /* 0x0000000114097824 */ /* 0x000fe200030e0600 */
[----:B------:R-:W-:Y:S01]  /*12fb0*/  ULDC UR4, c[0x0][0x248] ;  /* 0x0000920000047ab9 */ /* 0x000fe20000000800 */
[----:B------:R-:W-:Y:S01]  /*12fc0*/  ULDC UR8, c[0x0][0x228] ;  /* 0x00008a0000087ab9 */ /* 0x000fe20000000800 */
[----:B------:R-:W-:Y:S01]  /*12fd0*/  VIADD R11, R16, UR4 ;  /* 0x00000004100b7c36 */ /* 0x000fe20008000000 */
[----:B-1----:R-:W-:Y:S01]  /*12fe0*/  PRMT R19, R52, 0x7771, RZ ;  /* 0x0000777134137816 */ /* 0x002fe200000000ff */
[----:B------:R-:W-:Y:S01]  /*12ff0*/  VIADD R10, R12, 0x55 ;  /* 0x000000550c0a7836 */ /* 0x000fe20000000000 */
[----:B------:R-:W-:-:S02]  /*13000*/  ULDC UR4, c[0x0][0x22c] ;  /* 0x00008b0000047ab9 */ /* 0x000fc40000000800 */
[----:B------:R-:W-:Y:S01]  /*13010*/  SHF.R.S32.HI R18, RZ, 0x1f, R11 ;  /* 0x0000001fff127819 */ /* 0x000fe2000001140b */
[----:B------:R0:W-:Y:S01]  /*13020*/  @P0 STG.E.U8 desc[UR14][R4.64], R19 ;  /* 0x0000001304000986 */ /* 0x0001e2000c10110e */
[----:B------:R-:W-:Y:S01]  /*13030*/  ISETP.LT.AND P0, PT, R14, UR6, !P3 ;  /* 0x000000060e007c0c */ /* 0x000fe2000df01270 */
[----:B------:R-:W-:Y:S01]  /*13040*/  ULDC UR6, c[0x0][0x228] ;  /* 0x00008a0000067ab9 */ /* 0x000fe20000000800 */
[-C--:B------:R-:W-:Y:S01]  /*13050*/  IADD3 R6, P3, R16, R3.reuse, RZ ;  /* 0x0000000310067210 */ /* 0x080fe20007f7e0ff */
[----:B------:R1:W-:Y:S01]  /*13060*/  @P5 STG.E.U8 desc[UR14][R8.64], R17 ;  /* 0x0000001108005986 */ /* 0x0003e2000c10110e */
[----:B------:R-:W-:Y:S01]  /*13070*/  ISETP.LT.AND P5, PT, R13, UR8, !P1 ;  /* 0x000000080d007c0c */ /* 0x000fe2000cfa1270 */
[----:B------:R-:W-:Y:S01]  /*13080*/  ULDC UR8, c[0x0][0x228] ;  /* 0x00008a0000087ab9 */ /* 0x000fe20000000800 */
[----:B------:R-:W-:Y:S01]  /*13090*/  ISETP.LT.AND P1, PT, R14, UR6, !P1 ;  /* 0x000000060e007c0c */ /* 0x000fe2000cf21270 */
[----:B------:R-:W-:Y:S01]  /*130a0*/  IMAD.X R7, R20, 0x1, R25, P3 ;  /* 0x0000000114077824 */ /* 0x000fe200018e0619 */
[----:B------:R-:W-:Y:S01]  /*130b0*/  ISETP.GE.AND P3, PT, R10, UR4, PT ;  /* 0x000000040a007c0c */ /* 0x000fe2000bf66270 */
[----:B------:R-:W-:Y:S01]  /*130c0*/  ULDC UR4, c[0x0][0x248] ;  /* 0x0000920000047ab9 */ /* 0x000fe20000000800 */
[----:B------:R-:W-:Y:S01]  /*130d0*/  VIADD R10, R12, 0x56 ;  /* 0x000000560c0a7836 */ /* 0x000fe20000000000 */
[C---:B0-----:R-:W-:Y:S01]  /*130e0*/  IADD3 R4, P6, R11.reuse, R2, RZ ;  /* 0x000000020b047210 */ /* 0x041fe20007fde0ff */
[----:B------:R-:W-:Y:S01]  /*130f0*/  VIADD R16, R11, UR4 ;  /* 0x000000040b107c36 */ /* 0x000fe20008000000 */
[----:B------:R-:W-:Y:S01]  /*13100*/  PRMT R19, R52, 0x7773, RZ ;  /* 0x0000777334137816 */ /* 0x000fe200000000ff */
[----:B------:R-:W-:Y:S01]  /*13110*/  ULDC UR6, c[0x0][0x228] ;  /* 0x00008a0000067ab9 */ /* 0x000fe20000000800 */
        /* <DEDUP_REMOVED lines=37> */
[C---:B------:R-:W-:Y:S01]  /*13370*/  VIADD R16, R11.reuse, UR4 ;  /* 0x000000040b107c36 */ /* 0x040fe20008000000 */
[----:B------:R-:W-:Y:S01]  /*13380*/  IADD3 R6, P4, R11, R3, RZ ;  /* 0x000000030b067210 */ /* 0x000fe20007f9e0ff */
[----:B------:R-:W-:Y:S01]  /*13390*/  VIADD R10, R12, 0x58 ;  /* 0x000000580c0a7836 */ /* 0x000fe20000000000 */
        /* <DEDUP_REMOVED lines=52> */
[----:B------:R-:W-:Y:S01]  /*136e0*/  PRMT R55, R55, 0x7772, RZ ;  /* 0x0000777237377816 */ /* 0x000fe200000000ff */
[----:B------:R-:W-:Y:S01]  /*136f0*/  ULDC UR6, c[0x0][0x228] ;  /* 0x00008a0000067ab9 */ /* 0x000fe20000000800 */
[----:B------:R-:W-:Y:S01]  /*13700*/  IADD3 R8, P2, R8, R3, RZ ;  /* 0x0000000308087210 */ /* 0x000fe20007f5e0ff */
[----:B------:R-:W-:Y:S01]  /*13710*/  IMAD.X R5, R9, 0x1, R0, P6 ;  /* 0x0000000109057824 */ /* 0x000fe200030e0600 */
[----:B------:R-:W-:Y:S01]  /*13720*/  ISETP.LT.AND P6, PT, R13, UR8, !P4 ;  /* 0x000000080d007c0c */ /* 0x000fe2000e7c1270 */
[----:B------:R-:W-:Y:S01]  /*13730*/  ULDC UR8, c[0x0][0x228] ;  /* 0x00008a0000087ab9 */ /* 0x000fe20000000800 */
[----:B------:R-:W-:Y:S01]  /*13740*/  SHF.R.S32.HI R18, RZ, 0x1f, R11 ;  /* 0x0000001fff127819 */ /* 0x000fe2000001140b */
[----:B------:R-:W-:Y:S01]  /*13750*/  IMAD.X R9, R9, 0x1, R25, P2 ;  /* 0x0000000109097824 */ /* 0x000fe200010e0619 */
[----:B------:R1:W-:Y:S01]  /*13760*/  @P5 STG.E.U8 desc[UR14][R4.64], R55 ;  /* 0x0000003704005986 */ /* 0x0003e2000c10110e */
[----:B0-----:R-:W-:-:S02]  /*13770*/  IADD3 R6, P5, R11, R2, RZ ;  /* 0x000000020b067210 */ /* 0x001fc40007fbe0ff */
[----:B------:R-:W-:Y:S01]  /*13780*/  ISETP.GE.AND P2, PT, R10, UR4, PT ;  /* 0x000000040a007c0c */ /* 0x000fe2000bf46270 */
[----:B------:R0:W-:Y:S01]  /*13790*/  @P0 STG.E.U8 desc[UR14][R8.64], R17 ;  /* 0x0000001108000986 */ /* 0x0001e2000c10110e */
[----:B------:R-:W-:Y:S01]  /*137a0*/  ULDC UR4, c[0x0][0x248] ;  /* 0x0000920000047ab9 */ /* 0x000fe20000000800 */
[----:B------:R-:W-:Y:S01]  /*137b0*/  IMAD.X R7, R18, 0x1, R0, P5 ;  /* 0x0000000112077824 */ /* 0x000fe200028e0600 */
[----:B------:R-:W-:Y:S01]  /*137c0*/  PRMT R19, R60, 0x7770, RZ ;  /* 0x000077703c137816 */ /* 0x000fe200000000ff */
[----:B------:R-:W-:Y:S01]  /*137d0*/  VIADD R16, R11, UR4 ;  /* 0x000000040b107c36 */ /* 0x000fe20008000000 */
[----:B------:R-:W-:Y:S01]  /*137e0*/  ISETP.LT.AND P0, PT, R14, UR6, !P4 ;  /* 0x000000060e007c0c */ /* 0x000fe2000e701270 */
[----:B------:R-:W-:Y:S01]  /*137f0*/  VIADD R10, R12, 0x5c ;  /* 0x0000005c0c0a7836 */ /* 0x000fe20000000000 */
[----:B------:R-:W-:Y:S01]  /*13800*/  ISETP.LT.AND P5, PT, R13, UR8, !P3 ;  /* 0x000000080d007c0c */ /* 0x000fe2000dfa1270 */
[----:B------:R2:W-:Y:S01]  /*13810*/  @P6 STG.E.U8 desc[UR14][R6.64], R19 ;  /* 0x0000001306006986 */ /* 0x0005e2000c10110e */
[----:B-1----:R-:W-:Y:S01]  /*13820*/  IADD3 R4, P4, R11, R3, RZ ;  /* 0x000000030b047210 */ /* 0x002fe20007f9e0ff */
[----:B------:R-:W-:Y:S01]  /*13830*/  ULDC UR4, c[0x0][0x22c] ;  /* 0x00008b0000047ab9 */ /* 0x000fe20000000800 */
        /* <DEDUP_REMOVED lines=9> */
[----:B--2---:R-:W-:Y:S01]  /*138d0*/  PRMT R19, R60, 0x7771, RZ ;  /* 0x000077713c137816 */ /* 0x004fe200000000ff */
[----:B------:R-:W-:Y:S01]  /*138e0*/  VIADD R11, R16, UR4 ;  /* 0x00000004100b7c36 */ /* 0x000fe20008000000 */
[----:B------:R-:W-:Y:S01]  /*138f0*/  ULDC UR4, c[0x0][0x22c] ;  /* 0x00008b0000047ab9 */ /* 0x000fe20000000800 */
[----:B------:R-:W-:-:S02]  /*13900*/  VIADD R10, R12, 0x5d ;  /* 0x0000005d0c0a7836 */ /* 0x000fc40000000000 */
        /* <DEDUP_REMOVED lines=89> */
[----:B------:R-:W-:-:S02]  /*13ea0*/  PRMT R11, R63, 0x7770, RZ ;  /* 0x000077703f0b7816 */ /* 0x000fc400000000ff */
[----:B------:R-:W-:Y:S01]  /*13eb0*/  ISETP.GE.AND P1, PT, R6, UR4, PT ;  /* 0x0000000406007c0c */ /* 0x000fe2000bf26270 */
[----:B------:R-:W-:Y:S01]  /*13ec0*/  IMAD.X R5, R10, 0x1, R0, P6 ;  /* 0x000000010a057824 */ /* 0x000fe200030e0600 */
[C---:B------:R-:W-:Y:S01]  /*13ed0*/  IADD3 R6, P6, R16.reuse, R3, RZ ;  /* 0x0000000310067210 */ /* 0x040fe20007fde0ff */
[----:B------:R-:W-:Y:S01]  /*13ee0*/  ULDC UR4, c[0x0][0x248] ;  /* 0x0000920000047ab9 */ /* 0x000fe20000000800 */
        /* <DEDUP_REMOVED lines=27> */
[----:B------:R-:W-:Y:S01]  /*140a0*/  PRMT R19, R56, 0x7770, RZ ;  /* 0x0000777038137816 */ /* 0x000fe200000000ff */
[----:B------:R-:W-:Y:S01]  /*140b0*/  IMAD.X R7, R18, 0x1, R0, P5 ;  /* 0x0000000112077824 */ /* 0x000fe200028e0600 */
[----:B------:R0:W-:Y:S01]  /*140c0*/  @P0 STG.E.U8 desc[UR14][R8.64], R17 ;  /* 0x0000001108000986 */ /* 0x0001e2000c10110e */
[----:B------:R-:W-:Y:S01]  /*140d0*/  ISETP.LT.AND P0, PT, R14, UR6, !P4 ;  /* 0x000000060e007c0c */ /* 0x000fe2000e701270 */
[----:B------:R-:W-:Y:S01]  /*140e0*/  VIADD R16, R11, UR4 ;  /* 0x000000040b107c36 */ /* 0x000fe20008000000 */
[----:B------:R-:W-:Y:S01]  /*140f0*/  ISETP.LT.AND P5, PT, R13, UR8, !P3 ;  /* 0x000000080d007c0c */ /* 0x000fe2000dfa1270 */
[----:B------:R2:W-:Y:S01]  /*14100*/  @P6 STG.E.U8 desc[UR14][R6.64], R19 ;  /* 0x0000001306006986 */ /* 0x0005e2000c10110e */
[-C--:B-1----:R-:W-:Y:S01]  /*14110*/  IADD3 R4, P4, R11, R3.reuse, RZ ;  /* 0x000000030b047210 */ /* 0x082fe20007f9e0ff */
[----:B------:R-:W-:Y:S01]  /*14120*/  VIADD R10, R12, 0x64 ;  /* 0x000000640c0a7836 */ /* 0x000fe20000000000 */
[----:B------:R-:W-:Y:S01]  /*14130*/  SHF.R.S32.HI R20, RZ, 0x1f, R16 ;  /* 0x0000001fff147819 */ /* 0x000fe20000011410 */
[----:B------:R-:W-:Y:S01]  /*14140*/  ULDC UR4, c[0x0][0x22c] ;  /* 0x00008b0000047ab9 */ /* 0x000fe20000000800 */
[----:B------:R-:W-:Y:S01]  /*14150*/  ULDC UR6, c[0x0][0x228] ;  /* 0x00008a0000067ab9 */ /* 0x000fe20000000800 */
[----:B------:R-:W-:Y:S01]  /*14160*/  IMAD.X R5, R18, 0x1, R25, P4 ;  /* 0x0000000112057824 */ /* 0x000fe200020e0619 */
[----:B------:R-:W-:Y:S01]  /*14170*/  ISETP.GE.AND P4, PT, R10, UR4, PT ;  /* 0x000000040a007c0c */ /* 0x000fe2000bf86270 */
[----:B------:R-:W-:Y:S01]  /*14180*/  ULDC UR4, c[0x0][0x248] ;  /* 0x0000920000047ab9 */ /* 0x000fe20000000800 */
[-C--:B0-----:R-:W-:Y:S01]  /*14190*/  IADD3 R8, P6, R16, R2.reuse, RZ ;  /* 0x0000000210087210 */ /* 0x081fe20007fde0ff */
[----:B------:R-:W-:Y:S01]  /*141a0*/  ULDC UR8, c[0x0][0x228] ;  /* 0x00008a0000087ab9 */ /* 0x000fe20000000800 */
[----:B------:R-:W-:Y:S01]  /*141b0*/  PRMT R17, R56, 0x7772, RZ ;  /* 0x0000777238117816 */ /* 0x000fe200000000ff */
[----:B------:R-:W-:Y:S01]  /*141c0*/  VIADD R11, R16, UR4 ;  /* 0x00000004100b7c36 */ /* 0x000fe20008000000 */
[----:B--2---:R-:W-:Y:S01]  /*141d0*/  PRMT R19, R56, 0x7771, RZ ;  /* 0x0000777138137816 */ /* 0x004fe200000000ff */
[--C-:B------:R-:W-:Y:S01]  /*141e0*/  IMAD.X R9, R20, 0x1, R0.reuse, P6 ;  /* 0x0000000114097824 */ /* 0x100fe200030e0600 */
[----:B------:R-:W-:Y:S01]  /*141f0*/  ULDC UR4, c[0x0][0x22c] ;  /* 0x00008b0000047ab9 */ /* 0x000fe20000000800 */
[----:B------:R-:W-:Y:S01]  /*14200*/  VIADD R10, R12, 0x65 ;  /* 0x000000650c0a7836 */ /* 0x000fe20000000000 */
        /* <DEDUP_REMOVED lines=29> */
[C---:B------:R-:W-:Y:S01]  /*143e0*/  VIADD R11, R16.reuse, UR4 ;  /* 0x00000004100b7c36 */ /* 0x040fe20008000000 */
[----:B------:R-:W-:Y:S01]  /*143f0*/  ULDC UR4, c[0x0][0x22c] ;  /* 0x00008b0000047ab9 */ /* 0x000fe20000000800 */
[----:B0-----:R-:W-:Y:S01]  /*14400*/  IADD3 R6, P6, R16, R2, RZ ;  /* 0x0000000210067210 */ /* 0x001fe20007fde0ff */
[----:B------:R-:W-:Y:S01]  /*14410*/  VIADD R10, R12, 0x67 ;  /* 0x000000670c0a7836 */ /* 0x000fe20000000000 */
[----:B------:R-:W-:-:S02]  /*14420*/  PRMT R19, R57, 0x7771, RZ ;  /* 0x0000777139137816 */ /* 0x000fc400000000ff */
[----:B-1----:R-:W-:Y:S01]  /*14430*/  PRMT R17, R57, 0x7772, RZ ;  /* 0x0000777239117816 */ /* 0x002fe200000000ff */
[--C-:B------:R-:W-:Y:S01]  /*14440*/  IMAD.X R7, R20, 0x1, R0.reuse, P6 ;  /* 0x0000000114077824 */ /* 0x100fe200030e0600 */
        /* <DEDUP_REMOVED lines=8> */
[----:B------:R-:W-:Y:S01]  /*144d0*/  PRMT R57, R57, 0x7773, RZ ;  /* 0x0000777339397816 */ /* 0x000fe200000000ff */
[----:B------:R-:W-:Y:S01]  /*144e0*/  IMAD.X R5, R20, 0x1, R25, P2 ;  /* 0x0000000114057824 */ /* 0x000fe200010e0619 */
[----:B------:R-:W-:Y:S01]  /*144f0*/  ISETP.GE.AND P2, PT, R10, UR4, PT ;  /* 0x000000040a007c0c */ /* 0x000fe2000bf46270 */
[----:B------:R-:W-:Y:S01]  /*14500*/  ULDC UR4, c[0x0][0x248] ;  /* 0x0000920000047ab9 */ /* 0x000fe20000000800 */
[----:B------:R-:W-:Y:S01]  /*14510*/  VIADD R10, R12, 0x68 ;  /* 0x000000680c0a7836 */ /* 0x000fe20000000000 */
[C---:B0-----:R-:W-:Y:S01]  /*14520*/  IADD3 R8, P6, R11.reuse, R2, RZ ;  /* 0x000000020b087210 */ /* 0x041fe20007fde0ff */
[C---:B------:R-:W-:Y:S01]  /*14530*/  VIADD R16, R11.reuse, UR4 ;  /* 0x000000040b107c36 */ /* 0x040fe20008000000 */
[----:B------:R0:W-:Y:S01]  /*14540*/  @P1 STG.E.U8 desc[UR14][R4.64], R57 ;  /* 0x0000003904001986 */ /* 0x0001e2000c10110e */
[----:B------:R-:W-:Y:S01]  /*14550*/  ISETP.LT.AND P1, PT, R14, UR6, !P4 ;  /* 0x000000060e007c0c */ /* 0x000fe2000e721270 */
[----:B------:R-:W-:Y:S01]  /*14560*/  ULDC UR6, c[0x0][0x228] ;  /* 0x00008a0000067ab9 */ /* 0x000fe20000000800 */
[----:B------:R-:W-:Y:S01]  /*14570*/  IMAD.X R9, R18, 0x1, R0, P6 ;  /* 0x0000000112097824 */ /* 0x000fe200030e0600 */
[----:B-1----:R-:W-:Y:S01]  /*14580*/  PRMT R17, R58, 0x7770, RZ ;  /* 0x000077703a117816 */ /* 0x002fe200000000ff */
[----:B------:R-:W-:Y:S01]  /*14590*/  ULDC UR4, c[0x0][0x22c] ;  /* 0x00008b0000047ab9 */ /* 0x000fe20000000800 */
[----:B------:R-:W-:-:S02]  /*145a0*/  IADD3 R6, P4, R11, R3, RZ ;  /* 0x000000030b067210 */ /* 0x000fc40007f9e0ff */
[----:B------:R-:W-:Y:S01]  /*145b0*/  SHF.R.S32.HI R19, RZ, 0x1f, R16 ;  /* 0x0000001fff137819 */ /* 0x000fe20000011410 */
[----:B------:R1:W-:Y:S01]  /*145c0*/  @P5 STG.E.U8 desc[UR14][R8.64], R17 ;  /* 0x0000001108005986 */ /* 0x0003e2000c10110e */
[----:B------:R-:W-:Y:S01]  /*145d0*/  ISETP.LT.AND P5, PT, R13, UR6, !P3 ;  /* 0x000000060d007c0c */ /* 0x000fe2000dfa1270 */
[----:B------:R-:W-:Y:S01]  /*145e0*/  IMAD.X R7, R18, 0x1, R25, P4 ;  /* 0x0000000112077824 */ /* 0x000fe200020e0619 */
[----:B0-----:R-:W-:Y:S01]  /*145f0*/  IADD3 R4, P6, R16, R2, RZ ;  /* 0x0000000210047210 */ /* 0x001fe20007fde0ff */
[----:B------:R-:W-:Y:S01]  /*14600*/  ULDC UR6, c[0x0][0x22c] ;  /* 0x00008b0000067ab9 */ /* 0x000fe20000000800 */
[----:B------:R-:W-:Y:S01]  /*14610*/  ISETP.GE.AND P4, PT, R10, UR4, PT ;  /* 0x000000040a007c0c */ /* 0x000fe2000bf86270 */
[----:B------:R-:W-:Y:S01]  /*14620*/  ULDC UR4, c[0x0][0x228] ;  /* 0x00008a0000047ab9 */ /* 0x000fe20000000800 */
[----:B------:R-:W-:Y:S01]  /*14630*/  PRMT R11, R58, 0x7772, RZ ;  /* 0x000077723a0b7816 */ /* 0x000fe200000000ff */
[----:B------:R-:W-:Y:S02]  /*14640*/  IMAD.X R5, R19, 0x1, R0, P6 ;  /* 0x0000000113057824 */ /* 0x000fe400030e0600 */
[----:B------:R-:W-:Y:S01]  /*14650*/  VIADD R10, R12, 0x69 ;  /* 0x000000690c0a7836 */ /* 0x000fe20000000000 */
[----:B-1----:R-:W-:-:S05]  /*14660*/  PRMT R17, R58, 0x7771, RZ ;  /* 0x000077713a117816 */ /* 0x002fca00000000ff */
        /* <DEDUP_REMOVED lines=22> */
[----:B------:R-:W-:Y:S01]  /*147d0*/  ULDC UR4, c[0x0][0x248] ;  /* 0x0000920000047ab9 */ /* 0x000fe20000000800 */
[CC--:B------:R-:W-:Y:S02]  /*147e0*/  IADD3 R6, P6, R16.reuse, R3.reuse, RZ ;  /* 0x0000000310067210 */ /* 0x0c0fe40007fde0ff */
[----:B------:R-:W-:Y:S01]  /*147f0*/  PRMT R19, R59, 0x7771, RZ ;  /* 0x000077713b137816 */ /* 0x000fe200000000ff */
[----:B------:R1:W-:Y:S01]  /*14800*/  @P5 STG.E.U8 desc[UR14][R4.64], R11 ;  /* 0x0000000b04005986 */ /* 0x0003e2000c10110e */
[----:B------:R-:W-:Y:S01]  /*14810*/  ISETP.LT.AND P5, PT, R13, UR6, !P2 ;  /* 0x000000060d007c0c */ /* 0x000fe2000d7a1270 */
[----:B------:R-:W-:Y:S01]  /*14820*/  ULDC UR6, c[0x0][0x228] ;  /* 0x00008a0000067ab9 */ /* 0x000fe20000000800 */
[----:B0-----:R-:W-:Y:S01]  /*14830*/  VIADD R8, R16, UR4 ;  /* 0x0000000410087c36 */ /* 0x001fe20008000000 */
[C---:B------:R-:W-:Y:S01]  /*14840*/  PRMT R17, R59.reuse, 0x7773, RZ ;  /* 0x000077733b117816 */ /* 0x040fe200000000ff */
[----:B------:R-:W-:Y:S01]  /*14850*/  IMAD.X R7, R10, 0x1, R25, P6 ;  /* 0x000000010a077824 */ /* 0x000fe200030e0619 */
[----:B------:R-:W-:Y:S01]  /*14860*/  ULDC UR4, c[0x0][0x248] ;  /* 0x0000920000047ab9 */ /* 0x000fe20000000800 */
[----:B------:R-:W-:Y:S01]  /*14870*/  PRMT R59, R59, 0x7772, RZ ;  /* 0x000077723b3b7816 */ /* 0x000fe200000000ff */
[----:B------:R-:W-:Y:S01]  /*14880*/  VIADD R10, R12, 0x6b ;  /* 0x0000006b0c0a7836 */ /* 0x000fe20000000000 */
[----:B------:R-:W-:Y:S01]  /*14890*/  SHF.R.S32.HI R9, RZ, 0x1f, R8 ;  /* 0x0000001fff097819 */ /* 0x000fe20000011408 */
[----:B------:R0:W-:Y:S01]  /*148a0*/  @P0 STG.E.U8 desc[UR14][R6.64], R19 ;  /* 0x0000001306000986 */ /* 0x0001e2000c10110e */
[----:B------:R-:W-:Y:S01]  /*148b0*/  ISETP.LT.AND P2, PT, R14, UR6, !P2 ;  /* 0x000000060e007c0c */ /* 0x000fe2000d741270 */
        /* <DEDUP_REMOVED lines=8> */
[----:B------:R-:W-:Y:S01]  /*14940*/  IMAD.X R9, R9, 0x1, R25, P0 ;  /* 0x0000000109097824 */ /* 0x000fe200000e0619 */
[----:B------:R-:W-:Y:S01]  /*14950*/  ISETP.GE.AND P0, PT, R10, UR4, PT ;  /* 0x000000040a007c0c */ /* 0x000fe2000bf06270 */
[----:B------:R-:W-:Y:S01]  /*14960*/  ULDC UR4, c[0x0][0x248] ;  /* 0x0000920000047ab9 */ /* 0x000fe20000000800 */
[----:B------:R1:W-:Y:S01]  /*14970*/  @P5 STG.E.U8 desc[UR14][R4.64], R59 ;  /* 0x0000003b04005986 */ /* 0x0003e2000c10110e */
[C---:B0-----:R-:W-:Y:S01]  /*14980*/  IADD3 R6, P5, R11.reuse, R2, RZ ;  /* 0x000000020b067210 */ /* 0x041fe20007fbe0ff */
[----:B------:R-:W-:Y:S01]  /*14990*/  ULDC UR8, c[0x0][0x228] ;  /* 0x00008a0000087ab9 */ /* 0x000fe20000000800 */
[----:B------:R-:W-:Y:S01]  /*149a0*/  PRMT R19, R64, 0x7770, RZ ;  /* 0x0000777040137816 */ /* 0x000fe200000000ff */
[----:B------:R-:W-:Y:S01]  /*149b0*/  VIADD R16, R11, UR4 ;  /* 0x000000040b107c36 */ /* 0x000fe20008000000 */
[----:B------:R-:W-:Y:S01]  /*149c0*/  ISETP.LT.AND P4, PT, R14, UR6, !P4 ;  /* 0x000000060e007c0c */ /* 0x000fe2000e781270 */
[----:B------:R-:W-:Y:S01]  /*149d0*/  IMAD.X R7, R18, 0x1, R0, P5 ;  /* 0x0000000112077824 */ /* 0x000fe200028e0600 */
[----:B------:R-:W-:Y:S01]  /*149e0*/  ISETP.LT.AND P5, PT, R13, UR8, !P3 ;  /* 0x000000080d007c0c */ /* 0x000fe2000dfa1270 */
[----:B------:R0:W-:Y:S01]  /*149f0*/  @P2 STG.E.U8 desc[UR14][R8.64], R17 ;  /* 0x0000001108002986 */ /* 0x0001e2000c10110e */
[----:B------:R-:W-:Y:S01]  /*14a00*/  SHF.R.S32.HI R20, RZ, 0x1f, R16 ;  /* 0x0000001fff147819 */ /* 0x000fe20000011410 */
[----:B------:R-:W-:Y:S01]  /*14a10*/  VIADD R10, R12, 0x6c ;  /* 0x0000006c0c0a7836 */ /* 0x000fe20000000000 */
[----:B------:R-:W-:Y:S01]  /*14a20*/  ULDC UR4, c[0x0][0x22c] ;  /* 0x00008b0000047ab9 */ /* 0x000fe20000000800 */
[----:B------:R2:W-:Y:S01]  /*14a30*/  @P6 STG.E.U8 desc[UR14][R6.64], R19 ;  /* 0x0000001306006986 */ /* 0x0005e2000c10110e */
[----:B-1----:R-:W-:Y:S01]  /*14a40*/  IADD3 R4, P2, R11, R3, RZ ;  /* 0x000000030b047210 */ /* 0x002fe20007f5e0ff */
[----:B------:R-:W-:Y:S01]  /*14a50*/  ULDC UR6, c[0x0][0x228] ;  /* 0x00008a0000067ab9 */ /* 0x000fe20000000800 */
[----:B------:R-:W-:-:S03]  /*14a60*/  ULDC UR8, c[0x0][0x228] ;  /* 0x00008a0000087ab9 */ /* 0x000fc60000000800 */
[----:B------:R-:W-:Y:S01]  /*14a70*/  IMAD.X R5, R18, 0x1, R25, P2 ;  /* 0x0000000112057824 */ /* 0x000fe200010e0619 */
[----:B------:R-:W-:Y:S01]  /*14a80*/  ISETP.GE.AND P2, PT, R10, UR4, PT ;  /* 0x000000040a007c0c */ /* 0x000fe2000bf46270 */
[----:B------:R-:W-:Y:S01]  /*14a90*/  ULDC UR4, c[0x0][0x248] ;  /* 0x0000920000047ab9 */ /* 0x000fe20000000800 */
[C---:B0-----:R-:W-:Y:S01]  /*14aa0*/  IADD3 R8, P6, R16.reuse, R2, RZ ;  /* 0x0000000210087210 */ /* 0x041fe20007fde0ff */
[----:B------:R-:W-:Y:S01]  /*14ab0*/  VIADD R11, R16, UR4 ;  /* 0x00000004100b7c36 */ /* 0x000fe20008000000 */
[----:B------:R-:W-:Y:S01]  /*14ac0*/  PRMT R17, R64, 0x7772, RZ ;  /* 0x0000777240117816 */ /* 0x000fe200000000ff */
[----:B------:R-:W-:Y:S01]  /*14ad0*/  VIADD R10, R12, 0x6d ;  /* 0x0000006d0c0a7836 */ /* 0x000fe20000000000 */
[----:B--2---:R-:W-:Y:S01]  /*14ae0*/  PRMT R19, R64, 0x7771, RZ ;  /* 0x0000777140137816 */ /* 0x004fe200000000ff */
[----:B------:R-:W-:Y:S01]  /*14af0*/  IMAD.X R9, R20, 0x1, R0, P6 ;  /* 0x0000000114097824 */ /* 0x000fe200030e0600 */
[----:B------:R-:W-:Y:S01]  /*14b00*/  SHF.R.S32.HI R18, RZ, 0x1f, R11 ;  /* 0x0000001fff127819 */ /* 0x000fe2000001140b */
[----:B------:R-:W-:-:S02]  /*14b10*/  ULDC UR4, c[0x0][0x22c] ;  /* 0x00008b0000047ab9 */ /* 0x000fc40000000800 */
[----:B------:R0:W-:Y:S01]  /*14b20*/  @P4 STG.E.U8 desc[UR14][R4.64], R19 ;  /* 0x0000001304004986 */ /* 0x0001e2000c10110e */
[----:B------:R-:W-:Y:S01]  /*14b30*/  ISETP.LT.AND P4, PT, R14, UR6, !P3 ;  /* 0x000000060e007c0c */ /* 0x000fe2000df81270 */
[----:B------:R-:W-:Y:S01]  /*14b40*/  ULDC UR6, c[0x0][0x228] ;  /* 0x00008a0000067ab9 */ /* 0x000fe20000000800 */
[-C--:B------:R-:W-:Y:S01]  /*14b50*/  IADD3 R6, P3, R16, R3.reuse, RZ ;  /* 0x0000000310067210 */ /* 0x080fe20007f7e0ff */
[----:B------:R1:W-:Y:S01]  /*14b60*/  @P5 STG.E.U8 desc[UR14][R8.64], R17 ;  /* 0x0000001108005986 */ /* 0x0003e2000c10110e */
[----:B------:R-:W-:Y:S01]  /*14b70*/  ISETP.LT.AND P5, PT, R13, UR8, !P1 ;  /* 0x000000080d007c0c */ /* 0x000fe2000cfa1270 */
[----:B------:R-:W-:Y:S02]  /*14b80*/  ULDC UR8, c[0x0][0x228] ;  /* 0x00008a0000087ab9 */ /* 0x000fe40000000800 */
        /* <DEDUP_REMOVED lines=12> */
[----:B------:R-:W-:Y:S01]  /*14c50*/  ISETP.LT.AND P4, PT, R14, UR6, !P1 ;  /* 0x000000060e007c0c */ /* 0x000fe2000cf81270 */
[----:B------:R-:W-:Y:S01]  /*14c60*/  ULDC UR6, c[0x0][0x228] ;  /* 0x00008a0000067ab9 */ /* 0x000fe20000000800 */
[----:B------:R-:W-:Y:S01]  /*14c70*/  IADD3 R8, P1, R11, R3, RZ ;  /* 0x000000030b087210 */ /* 0x000fe20007f3e0ff */
[----:B------:R1:W-:Y:S01]  /*14c80*/  @P5 STG.E.U8 desc[UR14][R4.64], R17 ;  /* 0x0000001104005986 */ /* 0x0003e2000c10110e */
[----:B------:R-:W-:Y:S01]  /*14c90*/  ISETP.LT.AND P5, PT, R13, UR8, !P0 ;  /* 0x000000080d007c0c */ /* 0x000fe2000c7a1270 */
[----:B------:R-:W-:-:S02]  /*14ca0*/  ULDC UR8, c[0x0][0x228] ;  /* 0x00008a0000087ab9 */ /* 0x000fc40000000800 */
[----:B------:R-:W-:Y:S01]  /*14cb0*/  IMAD.X R9, R18, 0x1, R25, P1 ;  /* 0x0000000112097824 */ /* 0x000fe200008e0619 */
[----:B------:R-:W-:Y:S01]  /*14cc0*/  ISETP.GE.AND P1, PT, R10, UR4, PT ;  /* 0x000000040a007c0c */ /* 0x000fe2000bf26270 */
[----:B------:R-:W-:Y:S01]  /*14cd0*/  ULDC UR4, c[0x0][0x248] ;  /* 0x0000920000047ab9 */ /* 0x000fe20000000800 */
[----:B------:R-:W-:Y:S01]  /*14ce0*/  VIADD R10, R12, 0x6f ;  /* 0x0000006f0c0a7836 */ /* 0x000fe20000000000 */
[CC--:B0-----:R-:W-:Y:S01]  /*14cf0*/  IADD3 R6, P6, R16.reuse, R2.reuse, RZ ;  /* 0x0000000210067210 */ /* 0x0c1fe20007fde0ff */
[----:B------:R-:W-:Y:S01]  /*14d00*/  VIADD R11, R16, UR4 ;  /* 0x00000004100b7c36 */ /* 0x000fe20008000000 */
[C---:B------:R-:W-:Y:S01]  /*14d10*/  PRMT R19, R65.reuse, 0x7771, RZ ;  /* 0x0000777141137816 */ /* 0x040fe200000000ff */
[----:B------:R-:W-:Y:S01]  /*14d20*/  ULDC UR4, c[0x0][0x22c] ;  /* 0x00008b0000047ab9 */ /* 0x000fe20000000800 */
        /* <DEDUP_REMOVED lines=14> */
[----:B------:R-:W-:Y:S01]  /*14e10*/  ISETP.LT.AND P2, PT, R14, UR6, !P2 ;  /* 0x000000060e007c0c */ /* 0x000fe2000d741270 */
[C---:B------:R-:W-:Y:S01]  /*14e20*/  VIADD R16, R11.reuse, UR4 ;  /* 0x000000040b107c36 */ /* 0x040fe20008000000 */
[C---:B0-----:R-:W-:Y:S01]  /*14e30*/  IADD3 R8, P6, R11.reuse, R2, RZ ;  /* 0x000000020b087210 */ /* 0x041fe20007fde0ff */
[----:B------:R0:W-:Y:S01]  /*14e40*/  @P4 STG.E.U8 desc[UR14][R4.64], R65 ;  /* 0x0000004104004986 */ /* 0x0001e2000c10110e */
[----:B------:R-:W-:Y:S01]  /*14e50*/  VIADD R10, R12, 0x70 ;  /* 0x000000700c0a7836 */ /* 0x000fe20000000000 */
[----:B-1----:R-:W-:Y:S01]  /*14e60*/  PRMT R17, R66, 0x7770, RZ ;  /* 0x0000777042117816 */ /* 0x002fe200000000ff */
[----:B------:R-:W-:Y:S01]  /*14e70*/  ULDC UR4, c[0x0][0x22c] ;  /* 0x00008b0000047ab9 */ /* 0x000fe20000000800 */
[----:B------:R-:W-:Y:S01]  /*14e80*/  IMAD.X R9, R18, 0x1, R0, P6 ;  /* 0x0000000112097824 */ /* 0x000fe200030e0600 */
[----:B------:R-:W-:Y:S01]  /*14e90*/  IADD3 R6, P4, R11, R3, RZ ;  /* 0x000000030b067210 */ /* 0x000fe20007f9e0ff */
[----:B------:R-:W-:Y:S01]  /*14ea0*/  ULDC UR6, c[0x0][0x228] ;  /* 0x00008a0000067ab9 */ /* 0x000fe20000000800 */
[----:B------:R-:W-:-:S02]  /*14eb0*/  SHF.R.S32.HI R20, RZ, 0x1f, R16 ;  /* 0x0000001fff147819 */ /* 0x000fc40000011410 */
[----:B------:R1:W-:Y:S01]  /*14ec0*/  @P5 STG.E.U8 desc[UR14][R8.64], R17 ;  /* 0x0000001108005986 */ /* 0x0003e2000c10110e */
[C---:B------:R-:W-:Y:S01]  /*14ed0*/  ISETP.LT.AND P5, PT, R13.reuse, UR8, !P3 ;  /* 0x000000080d007c0c */ /* 0x040fe2000dfa1270 */
[----:B------:R-:W-:Y:S01]  /*14ee0*/  IMAD.X R7, R18, 0x1, R25, P4 ;  /* 0x0000000112077824 */ /* 0x000fe200020e0619 */
[-C--:B0-----:R-:W-:Y:S01]  /*14ef0*/  IADD3 R4, P6, R16, R2.reuse, RZ ;  /* 0x0000000210047210 */ /* 0x081fe20007fde0ff */
[----:B------:R-:W-:Y:S01]  /*14f00*/  ULDC UR8, c[0x0][0x228] ;  /* 0x00008a0000087ab9 */ /* 0x000fe20000000800 */
[----:B------:R-:W-:Y:S02]  /*14f10*/  PRMT R19, R66, 0x7771, RZ ;  /* 0x0000777142137816 */ /* 0x000fe400000000ff */
[----:B------:R-:W-:Y:S01]  /*14f20*/  ISETP.GE.AND P4, PT, R10, UR4, PT ;  /* 0x000000040a007c0c */ /* 0x000fe2000bf86270 */
[----:B------:R-:W-:Y:S01]  /*14f30*/  IMAD.X R5, R20, 0x1, R0, P6 ;  /* 0x0000000114057824 */ /* 0x000fe200030e0600 */
[----:B------:R-:W-:Y:S01]  /*14f40*/  ULDC UR4, c[0x0][0x248] ;  /* 0x0000920000047ab9 */ /* 0x000fe20000000800 */
[----:B------:R0:W-:Y:S01]  /*14f50*/  @P2 STG.E.U8 desc[UR14][R6.64], R19 ;  /* 0x0000001306002986 */ /* 0x0001e2000c10110e */
[----:B------:R-:W-:Y:S01]  /*14f60*/  VIADD R11, R16, UR4 ;  /* 0x00000004100b7c36 */ /* 0x000fe20008000000 */
[----:B-1----:R-:W-:Y:S01]  /*14f70*/  PRMT R17, R66, 0x7772, RZ ;  /* 0x0000777242117816 */ /* 0x002fe200000000ff */
[----:B------:R-:W-:Y:S01]  /*14f80*/  VIADD R10, R12, 0x71 ;  /* 0x000000710c0a7836 */ /* 0x000fe20000000000 */
        /* <DEDUP_REMOVED lines=8> */
[----:B0-----:R-:W-:Y:S01]  /*15010*/  IADD3 R6, P6, R11, R2, RZ ;  /* 0x000000020b067210 */ /* 0x001fe20007fde0ff */
[----:B------:R-:W-:Y:S01]  /*15020*/  ULDC UR8, c[0x0][0x228] ;  /* 0x00008a0000087ab9 */ /* 0x000fe20000000800 */
[----:B------:R-:W-:-:S02]  /*15030*/  PRMT R19, R66, 0x7773, RZ ;  /* 0x0000777342137816 */ /* 0x000fc400000000ff */
[----:B------:R-:W-:Y:S01]  /*15040*/  ISETP.GE.AND P3, PT, R10, UR4, PT ;  /* 0x000000040a007c0c */ /* 0x000fe2000bf66270 */
[----:B------:R-:W-:Y:S01]  /*15050*/  IMAD.X R7, R18, 0x1, R0, P6 ;  /* 0x0000000112077824 */ /* 0x000fe200030e0600 */
[----:B------:R-:W-:Y:S01]  /*15060*/  ULDC UR4, c[0x0][0x248] ;  /* 0x0000920000047ab9 */ /* 0x000fe20000000800 */
[----:B-1----:R-:W-:Y:S01]  /*15070*/  PRMT R17, R67, 0x7770, RZ ;  /* 0x0000777043117816 */ /* 0x002fe200000000ff */
[----:B------:R0:W-:Y:S01]  /*15080*/  @P2 STG.E.U8 desc[UR14][R8.64], R19 ;  /* 0x0000001308002986 */ /* 0x0001e2000c10110e */
[----:B------:R-:W-:Y:S01]  /*15090*/  VIADD R16, R11, UR4 ;  /* 0x000000040b107c36 */ /* 0x000fe20008000000 */
[----:B------:R-:W-:Y:S01]  /*150a0*/  ISETP.LT.AND P1, PT, R14, UR6, !P1 ;  /* 0x000000060e007c0c */ /* 0x000fe2000cf21270 */
[----:B------:R-:W-:Y:S01]  /*150b0*/  VIADD R10, R12, 0x72 ;  /* 0x000000720c0a7836 */ /* 0x000fe20000000000 */
[----:B------:R1:W-:Y:S01]  /*150c0*/  @P5 STG.E.U8 desc[UR14][R6.64], R17 ;  /* 0x0000001106005986 */ /* 0x0003e2000c10110e */
[----:B------:R-:W-:Y:S01]  /*150d0*/  ISETP.LT.AND P5, PT, R13, UR8, !P0 ;  /* 0x000000080d007c0c */ /* 0x000fe2000c7a1270 */
[----:B------:R-:W-:Y:S01]  /*150e0*/  ULDC UR8, c[0x0][0x228] ;  /* 0x00008a0000087ab9 */ /* 0x000fe20000000800 */
[-C--:B------:R-:W-:Y:S01]  /*150f0*/  IADD3 R4, P2, R11, R3.reuse, RZ ;  /* 0x000000030b047210 */ /* 0x080fe20007f5e0ff */
[----:B------:R-:W-:Y:S01]  /*15100*/  ULDC UR4, c[0x0][0x22c] ;  /* 0x00008b0000047ab9 */ /* 0x000fe20000000800 */
[----:B------:R-:W-:Y:S01]  /*15110*/  SHF.R.S32.HI R20, RZ, 0x1f, R16 ;  /* 0x0000001fff147819 */ /* 0x000fe20000011410 */
[----:B------:R-:W-:Y:S01]  /*15120*/  ULDC UR6, c[0x0][0x22c] ;  /* 0x00008b0000067ab9 */ /* 0x000fe20000000800 */
[----:B------:R-:W-:Y:S01]  /*15130*/  ISETP.LT.AND P0, PT, R14, UR8, !P0 ;  /* 0x000000080e007c0c */ /* 0x000fe2000c701270 */
[--C-:B------:R-:W-:Y:S01]  /*15140*/  IMAD.X R5, R18, 0x1, R25.reuse, P2 ;  /* 0x0000000112057824 */ /* 0x100fe200010e0619 */
[-C--:B0-----:R-:W-:Y:S01]  /*15150*/  IADD3 R8, P6, R16, R2.reuse, RZ ;  /* 0x0000000210087210 */ /* 0x081fe20007fde0ff */
[----:B------:R-:W-:Y:S01]  /*15160*/  ULDC UR8, c[0x0][0x228] ;  /* 0x00008a0000087ab9 */ /* 0x000fe20000000800 */
[C---:B------:R-:W-:Y:S01]  /*15170*/  PRMT R19, R67.reuse, 0x7771, RZ ;  /* 0x0000777143137816 */ /* 0x040fe200000000ff */
[----:B-1----:R-:W-:Y:S01]  /*15180*/  VIADD R7, R12, 0x73 ;  /* 0x000000730c077836 */ /* 0x002fe20000000000 */
[----:B------:R-:W-:Y:S01]  /*15190*/  PRMT R17, R67, 0x7772, RZ ;  /* 0x0000777243117816 */ /* 0x000fe200000000ff */
[----:B------:R-:W-:Y:S01]  /*151a0*/  IMAD.X R9, R20, 0x1, R0, P6 ;  /* 0x0000000114097824 */ /* 0x000fe200030e0600 */
[----:B------:R-:W-:Y:S01]  /*151b0*/  ISETP.GE.AND P2, PT, R10, UR4, PT ;  /* 0x000000040a007c0c */ /* 0x000fe2000bf46270 */
[----:B------:R-:W-:Y:S01]  /*151c0*/  ULDC UR4, c[0x0][0x248] ;  /* 0x0000920000047ab9 */ /* 0x000fe20000000800 */
[C---:B------:R-:W-:Y:S01]  /*151d0*/  IADD3 R6, P6, R16.reuse, R3, RZ ;  /* 0x0000000310067210 */ /* 0x040fe20007fde0ff */
[----:B------:R-:W-:Y:S01]  /*151e0*/  VIADD R11, R16, UR4 ;  /* 0x00000004100b7c36 */ /* 0x000fe20008000000 */
[----:B------:R0:W-:Y:S01]  /*151f0*/  @P1 STG.E.U8 desc[UR14][R4.64], R19 ;  /* 0x0000001304001986 */ /* 0x0001e2000c10110e */
[----:B------:R-:W-:Y:S01]  /*15200*/  ISETP.GE.AND P1, PT, R7, UR6, PT ;  /* 0x0000000607007c0c */ /* 0x000fe2000bf26270 */
[----:B------:R-:W-:Y:S01]  /*15210*/  ULDC UR4, c[0x0][0x22c] ;  /* 0x00008b0000047ab9 */ /* 0x000fe20000000800 */
[----:B------:R-:W-:Y:S01]  /*15220*/  IMAD.X R7, R20, 0x1, R25, P6 ;  /* 0x0000000114077824 */ /* 0x000fe200030e0619 */
[----:B------:R1:W-:Y:S01]  /*15230*/  @P5 STG.E.U8 desc[UR14][R8.64], R17 ;  /* 0x0000001108005986 */ /* 0x0003e2000c10110e */
[----:B------:R-:W-:Y:S01]  /*15240*/  ISETP.LT.AND P5, PT, R13, UR10, !P4 ;  /* 0x0000000a0d007c0c */ /* 0x000fe2000e7a1270 */
[----:B------:R-:W-:Y:S01]  /*15250*/  ULDC UR6, c[0x0][0x228] ;  /* 0x00008a0000067ab9 */ /* 0x000fe20000000800 */
[----:B------:R-:W-:Y:S01]  /*15260*/  PRMT R67, R67, 0x7773, RZ ;  /* 0x0000777343437816 */ /* 0x000fe200000000ff */
[----:B------:R-:W-:Y:S01]  /*15270*/  VIADD R10, R12, 0x75 ;  /* 0x000000750c0a7836 */ /* 0x000fe20000000000 */
[----:B------:R-:W-:Y:S01]  /*15280*/  ISETP.LT.AND P4, PT, R14, UR6, !P4 ;  /* 0x000000060e007c0c */ /* 0x000fe2000e781270 */
[----:B------:R-:W-:Y:S01]  /*15290*/  ULDC UR6, c[0x0][0x228] ;  /* 0x00008a0000067ab9 */ /* 0x000fe20000000800 */
[----:B0-----:R-:W-:Y:S01]  /*152a0*/  IADD3 R4, P6, R11, R2, RZ ;  /* 0x000000020b047210 */ /* 0x001fe20007fde0ff */
[----:B------:R0:W-:Y:S01]  /*152b0*/  @P0 STG.E.U8 desc[UR14][R6.64], R67 ;  /* 0x0000004306000986 */ /* 0x0001e2000c10110e */
[----:B------:R-:W-:Y:S01]  /*152c0*/  PRMT R19, R68, 0x7771, RZ ;  /* 0x0000777144137816 */ /* 0x000fe200000000ff */
[----:B-1----:R-:W-:Y:S01]  /*152d0*/  VIADD R8, R12, 0x74 ;  /* 0x000000740c087836 */ /* 0x002fe20000000000 */
[----:B------:R-:W-:-:S02]  /*152e0*/  SHF.R.S32.HI R9, RZ, 0x1f, R11 ;  /* 0x0000001fff097819 */ /* 0x000fc4000001140b */
[----:B------:R-:W-:Y:S02]  /*152f0*/  PRMT R17, R68, 0x7770, RZ ;  /* 0x0000777044117816 */ /* 0x000fe400000000ff */
[----:B------:R-:W-:Y:S01]  /*15300*/  ISETP.GE.AND P0, PT, R8, UR4, PT ;  /* 0x0000000408007c0c */ /* 0x000fe2000bf06270 */
[----:B------:R-:W-:Y:S01]  /*15310*/  IMAD.X R5, R9, 0x1, R0, P6 ;  /* 0x0000000109057824 */ /* 0x000fe200030e0600 */
[----:B------:R-:W-:Y:S01]  /*15320*/  ULDC UR4, c[0x0][0x248] ;  /* 0x0000920000047ab9 */ /* 0x000fe20000000800 */
[C---:B------:R-:W-:Y:S01]  /*15330*/  IADD3 R8, P6, R11.reuse, R3, RZ ;  /* 0x000000030b087210 */ /* 0x040fe20007fde0ff */
[----:B------:R-:W-:Y:S01]  /*15340*/  VIADD R16, R11, UR4 ;  /* 0x000000040b107c36 */ /* 0x000fe20008000000 */
[----:B------:R-:W-:Y:S01]  /*15350*/  ULDC UR4, c[0x0][0x228] ;  /* 0x00008a0000047ab9 */ /* 0x000fe20000000800 */
[----:B------:R1:W-:Y:S01]  /*15360*/  @P5 STG.E.U8 desc[UR14][R4.64], R17 ;  /* 0x0000001104005986 */ /* 0x0003e2000c10110e */
[----:B------:R-:W-:Y:S01]  /*15370*/  ISETP.LT.AND P5, PT, R13, UR6, !P3 ;  /* 0x000000060d007c0c */ /* 0x000fe2000dfa1270 */
[----:B------:R-:W-:Y:S01]  /*15380*/  IMAD.X R9, R9, 0x1, R25, P6 ;  /* 0x0000000109097824 */ /* 0x000fe200030e0619 */
[----:B0-----:R-:W-:Y:S01]  /*15390*/  SHF.R.S32.HI R7, RZ, 0x1f, R16 ;  /* 0x0000001fff077819 */ /* 0x001fe20000011410 */
[----:B------:R-:W-:Y:S01]  /*153a0*/  ULDC UR6, c[0x0][0x228] ;  /* 0x00008a0000067ab9 */ /* 0x000fe20000000800 */
[----:B------:R-:W-:Y:S01]  /*153b0*/  ISETP.LT.AND P3, PT, R14, UR4, !P3 ;  /* 0x000000040e007c0c */ /* 0x000fe2000df61270 */
[----:B------:R-:W-:Y:S01]  /*153c0*/  ULDC UR4, c[0x0][0x248] ;  /* 0x0000920000047ab9 */ /* 0x000fe20000000800 */
[----:B------:R-:W-:Y:S01]  /*153d0*/  PRMT R11, R68, 0x7772, RZ ;  /* 0x00007772440b7816 */ /* 0x000fe200000000ff */
[----:B------:R0:W-:Y:S01]  /*153e0*/  @P4 STG.E.U8 desc[UR14][R8.64], R19 ;  /* 0x0000001308004986 */ /* 0x0001e2000c10110e */
[----:B------:R-:W-:Y:S01]  /*153f0*/  ISETP.GE.AND P4, PT, R10, UR7, PT ;  /* 0x000000070a007c0c */ /* 0x000fe2000bf86270 */
[----:B------:R-:W-:Y:S01]  /*15400*/  VIADD R10, R12, 0x76 ;  /* 0x000000760c0a7836 */ /* 0x000fe20000000000 */
[----:B------:R-:W-:Y:S01]  /*15410*/  ULDC UR7, c[0x0][0x228] ;  /* 0x00008a0000077ab9 */ /* 0x000fe20000000800 */
[----:B-1----:R-:W-:-:S02]  /*15420*/  IADD3 R4, P6, R16, R2, RZ ;  /* 0x0000000210047210 */ /* 0x002fc40007fde0ff */
[----:B------:R-:W-:-:S03]  /*15430*/  PRMT R17, R68, 0x7773, RZ ;  /* 0x0000777344117816 */ /* 0x000fc600000000ff */
[----:B------:R-:W-:Y:S01]  /*15440*/  IMAD.X R5, R7, 0x1, R0, P6 ;  /* 0x0000000107057824 */ /* 0x000fe200030e0600 */
[C---:B------:R-:W-:Y:S01]  /*15450*/  IADD3 R6, P6, R16.reuse, R3, RZ ;  /* 0x0000000310067210 */ /* 0x040fe20007fde0ff */
[----:B------:R-:W-:Y:S01]  /*15460*/  VIADD R16, R16, UR4 ;  /* 0x0000000410107c36 */ /* 0x000fe20008000000 */
[----:B------:R-:W-:Y:S01]  /*15470*/  ULDC UR4, c[0x0][0x248] ;  /* 0x0000920000047ab9 */ /* 0x000fe20000000800 */
[----:B0-----:R-:W-:Y:S01]  /*15480*/  PRMT R19, R69, 0x7771, RZ ;  /* 0x0000777145137816 */ /* 0x001fe200000000ff */
[----:B------:R0:W-:Y:S01]  /*15490*/  @P5 STG.E.U8 desc[UR14][R4.64], R11 ;  /* 0x0000000b04005986 */ /* 0x0001e2000c10110e */
[----:B------:R-:W-:Y:S01]  /*154a0*/  IMAD.X R7, R7, 0x1, R25, P6 ;  /* 0x0000000107077824 */ /* 0x000fe200030e0619 */
[----:B------:R-:W-:Y:S02]  /*154b0*/  SHF.R.S32.HI R18, RZ, 0x1f, R16 ;  /* 0x0000001fff127819 */ /* 0x000fe40000011410 */
[----:B------:R-:W-:Y:S01]  /*154c0*/  ISETP.LT.AND P5, PT, R13, UR6, !P2 ;  /* 0x000000060d007c0c */ /* 0x000fe2000d7a1270 */
[----:B------:R-:W-:Y:S01]  /*154d0*/  ULDC UR6, c[0x0][0x228] ;  /* 0x00008a0000067ab9 */ /* 0x000fe20000000800 */
[----:B------:R1:W-:Y:S01]  /*154e0*/  @P3 STG.E.U8 desc[UR14][R6.64], R17 ;  /* 0x0000001106003986 */ /* 0x0003e2000c10110e */
[----:B------:R-:W-:-:S02]  /*154f0*/  IADD3 R8, P3, R16, R2, RZ ;  /* 0x0000000210087210 */ /* 0x000fc40007f7e0ff */
[----:B------:R-:W-:Y:S01]  /*15500*/  ISETP.LT.AND P6, PT, R13, UR7, !P1 ;  /* 0x000000070d007c0c */ /* 0x000fe2000cfc1270 */
[----:B------:R-:W-:Y:S02]  /*15510*/  ULDC UR7, c[0x0][0x228] ;  /* 0x00008a0000077ab9 */ /* 0x000fe40000000800 */
[--C-:B------:R-:W-:Y:S01]  /*15520*/  IMAD.X R9, R18, 0x1, R0.reuse, P3 ;  /* 0x0000000112097824 */ /* 0x100fe200018e0600 */
[----:B------:R-:W-:Y:S01]  /*15530*/  ISETP.LT.AND P3, PT, R14, UR6, !P2 ;  /* 0x000000060e007c0c */ /* 0x000fe2000d761270 */
[C---:B0-----:R-:W-:Y:S01]  /*15540*/  VIADD R11, R16.reuse, UR4 ;  /* 0x00000004100b7c36 */ /* 0x041fe20008000000 */
[-C--:B------:R-:W-:Y:S01]  /*15550*/  IADD3 R4, P2, R16, R3.reuse, RZ ;  /* 0x0000000310047210 */ /* 0x080fe20007f5e0ff */
[----:B------:R-:W-:Y:S01]  /*15560*/  ULDC UR4, c[0x0][0x248] ;  /* 0x0000920000047ab9 */ /* 0x000fe20000000800 */
[----:B------:R0:W-:Y:S01]  /*15570*/  @P5 STG.E.U8 desc[UR14][R8.64], R21 ;  /* 0x0000001508005986 */ /* 0x0001e2000c10110e */
[----:B-1----:R-:W-:Y:S01]  /*15580*/  PRMT R17, R69, 0x7772, RZ ;  /* 0x0000777245117816 */ /* 0x002fe200000000ff */
[----:B------:R-:W-:Y:S01]  /*15590*/  ULDC UR6, c[0x0][0x228] ;  /* 0x00008a0000067ab9 */ /* 0x000fe20000000800 */
[----:B------:R-:W-:Y:S01]  /*155a0*/  IMAD.X R5, R18, 0x1, R25, P2 ;  /* 0x0000000112057824 */ /* 0x000fe200010e0619 */
[----:B------:R-:W-:Y:S01]  /*155b0*/  ISETP.GE.AND P2, PT, R10, UR5, PT ;  /* 0x000000050a007c0c */ /* 0x000fe2000bf46270 */
[----:B------:R-:W-:Y:S01]  /*155c0*/  ULDC UR5, c[0x0][0x228] ;  /* 0x00008a0000057ab9 */ /* 0x000fe20000000800 */
[----:B------:R-:W-:Y:S01]  /*155d0*/  SHF.R.S32.HI R20, RZ, 0x1f, R11 ;  /* 0x0000001fff147819 */ /* 0x000fe2000001140b */
[C---:B------:R-:W-:Y:S01]  /*155e0*/  VIADD R16, R11.reuse, UR4 ;  /* 0x000000040b107c36 */ /* 0x040fe20008000000 */
[CC--:B------:R-:W-:Y:S01]  /*155f0*/  IADD3 R6, P5, R11.reuse, R2.reuse, RZ ;  /* 0x000000020b067210 */ /* 0x0c0fe20007fbe0ff */
[----:B------:R1:W-:Y:S01]  /*15600*/  @P3 STG.E.U8 desc[UR14][R4.64], R19 ;  /* 0x0000001304003986 */ /* 0x0003e2000c10110e */
[----:B------:R-:W-:Y:S01]  /*15610*/  ISETP.LT.AND P1, PT, R14, UR5, !P1 ;  /* 0x000000050e007c0c */ /* 0x000fe2000cf21270 */
[----:B------:R-:W-:Y:S01]  /*15620*/  ULDC UR5, c[0x0][0x228] ;  /* 0x00008a0000057ab9 */ /* 0x000fe20000000800 */
[----:B0-----:R-:W-:Y:S01]  /*15630*/  IADD3 R8, P3, R11, R3, RZ ;  /* 0x000000030b087210 */ /* 0x001fe20007f7e0ff */
[C---:B------:R-:W-:Y:S01]  /*15640*/  IMAD.X R7, R20.reuse, 0x1, R0, P5 ;  /* 0x0000000114077824 */ /* 0x040fe200028e0600 */
[----:B------:R-:W-:Y:S01]  /*15650*/  ISETP.LT.AND P5, PT, R13, UR6, !P0 ;  /* 0x000000060d007c0c */ /* 0x000fe2000c7a1270 */
[----:B------:R-:W-:Y:S01]  /*15660*/  ULDC UR4, c[0x0][0x248] ;  /* 0x0000920000047ab9 */ /* 0x000fe20000000800 */
[----:B------:R-:W-:Y:S01]  /*15670*/  PRMT R69, R69, 0x7773, RZ ;  /* 0x0000777345457816 */ /* 0x000fe200000000ff */
[----:B------:R-:W-:Y:S01]  /*15680*/  IMAD.X R9, R20, 0x1, R25, P3 ;  /* 0x0000000114097824 */ /* 0x000fe200018e0619 */
[----:B------:R0:W-:Y:S01]  /*15690*/  @P6 STG.E.U8 desc[UR14][R6.64], R17 ;  /* 0x0000001106006986 */ /* 0x0001e2000c10110e */
[----:B------:R-:W-:Y:S01]  /*156a0*/  SHF.R.S32.HI R18, RZ, 0x1f, R16 ;  /* 0x0000001fff127819 */ /* 0x000fe20000011410 */
[----:B------:R-:W-:Y:S01]  /*156b0*/  VIADD R10, R12, 0x77 ;  /* 0x000000770c0a7836 */ /* 0x000fe20000000000 */
[----:B-1----:R-:W-:Y:S01]  /*156c0*/  IADD3 R4, P6, R16, R2, RZ ;  /* 0x0000000210047210 */ /* 0x002fe20007fde0ff */
[----:B------:R-:W-:Y:S01]  /*156d0*/  ULDC UR6, c[0x0][0x228] ;  /* 0x00008a0000067ab9 */ /* 0x000fe20000000800 */
[----:B------:R-:W-:Y:S01]  /*156e0*/  ISETP.LT.AND P0, PT, R14, UR5, !P0 ;  /* 0x000000050e007c0c */ /* 0x000fe2000c701270 */
[----:B------:R-:W-:Y:S01]  /*156f0*/  @P1 STG.E.U8 desc[UR14][R8.64], R69 ;  /* 0x0000004508001986 */ /* 0x000fe2000c10110e */
[----:B------:R-:W-:Y:S01]  /*15700*/  PRMT R11, R70, 0x7770, RZ ;  /* 0x00007770460b7816 */ /* 0x000fe200000000ff */
[----:B------:R-:W-:Y:S01]  /*15710*/  IMAD.X R5, R18, 0x1, R0, P6 ;  /* 0x0000000112057824 */ /* 0x000fe200030e0600 */
[----:B------:R-:W-:Y:S01]  /*15720*/  ISETP.GE.AND P3, PT, R10, UR11, PT ;  /* 0x0000000b0a007c0c */ /* 0x000fe2000bf66270 */
[C---:B------:R-:W-:Y:S01]  /*15730*/  VIADD R10, R12.reuse, 0x79 ;  /* 0x000000790c0a7836 */ /* 0x040fe20000000000 */
[----:B------:R-:W-:Y:S01]  /*15740*/  ULDC UR5, c[0x0][0x228] ;  /* 0x00008a0000057ab9 */ /* 0x000fe20000000800 */
[----:B0-----:R-:W-:Y:S01]  /*15750*/  VIADD R6, R12, 0x78 ;  /* 0x000000780c067836 */ /* 0x001fe20000000000 */
[----:B------:R0:W-:Y:S01]  /*15760*/  @P5 STG.E.U8 desc[UR14][R4.64], R11 ;  /* 0x0000000b04005986 */ /* 0x0001e2000c10110e */
[----:B------:R-:W-:Y:S01]  /*15770*/  VIADD R17, R16, UR4 ;  /* 0x0000000410117c36 */ /* 0x000fe20008000000 */
[----:B------:R-:W-:Y:S01]  /*15780*/  ULDC UR4, c[0x0][0x228] ;  /* 0x00008a0000047ab9 */ /* 0x000fe20000000800 */
[----:B------:R-:W-:Y:S01]  /*15790*/  ISETP.LT.AND P5, PT, R13, UR5, !P4 ;  /* 0x000000050d007c0c */ /* 0x000fe2000e7a1270 */
[----:B------:R-:W-:Y:S01]  /*157a0*/  ULDC UR5, c[0x0][0x228] ;  /* 0x00008a0000057ab9 */ /* 0x000fe20000000800 */
[----:B------:R-:W-:-:S02]  /*157b0*/  ISETP.GE.AND P1, PT, R6, UR9, PT ;  /* 0x0000000906007c0c */ /* 0x000fc4000bf26270 */
[-C--:B------:R-:W-:Y:S02]  /*157c0*/  IADD3 R6, P6, R16, R3.reuse, RZ ;  /* 0x0000000310067210 */ /* 0x080fe40007fde0ff */
[----:B------:R-:W-:Y:S02]  /*157d0*/  SHF.R.S32.HI R16, RZ, 0x1f, R17 ;  /* 0x0000001fff107819 */ /* 0x000fe40000011411 */
[----:B------:R-:W-:Y:S01]  /*157e0*/  ISETP.LT.AND P4, PT, R14, UR4, !P4 ;  /* 0x000000040e007c0c */ /* 0x000fe2000e781270 */
[--C-:B------:R-:W-:Y:S01]  /*157f0*/  IMAD.X R7, R18, 0x1, R25.reuse, P6 ;  /* 0x0000000112077824 */ /* 0x100fe200030e0619 */
[C---:B0-----:R-:W-:Y:S01]  /*15800*/  PRMT R5, R70.reuse, 0x7771, RZ ;  /* 0x0000777146057816 */ /* 0x041fe200000000ff */
[----:B------:R-:W-:Y:S01]  /*15810*/  ULDC UR4, c[0x0][0x248] ;  /* 0x0000920000047ab9 */ /* 0x000fe20000000800 */
[CC--:B------:R-:W-:Y:S01]  /*15820*/  IADD3 R8, P6, R17.reuse, R2.reuse, RZ ;  /* 0x0000000211087210 */ /* 0x0c0fe20007fde0ff */
[C---:B------:R-:W-:Y:S01]  /*15830*/  VIADD R18, R17.reuse, UR4 ;  /* 0x0000000411127c36 */ /* 0x040fe20008000000 */
[----:B------:R-:W-:Y:S01]  /*15840*/  PRMT R21, R70, 0x7772, RZ ;  /* 0x0000777246157816 */ /* 0x000fe200000000ff */
[----:B------:R-:W-:Y:S01]  /*15850*/  @P0 STG.E.U8 desc[UR14][R6.64], R5 ;  /* 0x0000000506000986 */ /* 0x000fe2000c10110e */
[----:B------:R-:W-:Y:S01]  /*15860*/  ISETP.GE.AND P0, PT, R10, UR17, PT ;  /* 0x000000110a007c0c */ /* 0x000fe2000bf06270 */
[----:B------:R-:W-:Y:S01]  /*15870*/  IMAD.X R9, R16, 0x1, R0, P6 ;  /* 0x0000000110097824 */ /* 0x000fe200030e0600 */
[----:B------:R-:W-:Y:S01]  /*15880*/  IADD3 R10, P6, R17, R3, RZ ;  /* 0x00000003110a7210 */ /* 0x000fe20007fde0ff */
[----:B------:R0:W1:Y:S01]  /*15890*/  LDS.128 R4, [R15] ;  /* 0x000000000f047984 */ /* 0x0000620000000c00 */
[----:B------:R-:W-:Y:S01]  /*158a0*/  PRMT R19, R70, 0x7773, RZ ;  /* 0x0000777346137816 */ /* 0x000fe200000000ff */
[----:B------:R-:W-:Y:S01]  /*158b0*/  ULDC UR4, c[0x0][0x248] ;  /* 0x0000920000047ab9 */ /* 0x000fe20000000800 */
[----:B------:R-:W-:Y:S01]  /*158c0*/  SHF.R.S32.HI R20, RZ, 0x1f, R18 ;  /* 0x0000001fff147819 */ /* 0x000fe20000011412 */
[----:B------:R-:W-:Y:S01]  /*158d0*/  IMAD.X R11, R16, 0x1, R25, P6 ;  /* 0x00000001100b7824 */ /* 0x000fe200030e0619 */
[----:B------:R2:W-:Y:S01]  /*158e0*/  @P5 STG.E.U8 desc[UR14][R8.64], R21 ;  /* 0x0000001508005986 */ /* 0x0005e2000c10110e */
[C---:B------:R-:W-:Y:S01]  /*158f0*/  ISETP.LT.AND P5, PT, R13.reuse, UR5, !P2 ;  /* 0x000000050d007c0c */ /* 0x040fe2000d7a1270 */
[----:B------:R-:W-:Y:S01]  /*15900*/  ULDC UR5, c[0x0][0x228] ;  /* 0x00008a0000057ab9 */ /* 0x000fe20000000800 */
[----:B------:R-:W-:Y:S01]  /*15910*/  ISETP.LT.AND P6, PT, R13, UR6, !P3 ;  /* 0x000000060d007c0c */ /* 0x000fe2000dfc1270 */
[----:B------:R3:W-:Y:S01]  /*15920*/  @P4 STG.E.U8 desc[UR14][R10.64], R19 ;  /* 0x000000130a004986 */ /* 0x0007e2000c10110e */
[----:B------:R-:W-:Y:S01]  /*15930*/  IADD3 R16, P4, R18, R2, RZ ;  /* 0x0000000212107210 */ /* 0x000fe20007f9e0ff */
[----:B------:R-:W-:Y:S01]  /*15940*/  ULDC UR6, c[0x0][0x228] ;  /* 0x00008a0000067ab9 */ /* 0x000fe20000000800 */
[----:B0-----:R-:W-:-:S03]  /*15950*/  VIADD R15, R12, 0x7a ;  /* 0x0000007a0c0f7836 */ /* 0x001fc60000000000 */
[--C-:B------:R-:W-:Y:S01]  /*15960*/  IMAD.X R17, R20, 0x1, R0.reuse, P4 ;  /* 0x0000000114117824 */ /* 0x100fe200020e0600 */
[----:B------:R-:W-:Y:S01]  /*15970*/  ISETP.LT.AND P4, PT, R14, UR5, !P2 ;  /* 0x000000050e007c0c */ /* 0x000fe2000d781270 */
[----:B------:R-:W-:Y:S01]  /*15980*/  ULDC UR5, c[0x0][0x228] ;  /* 0x00008a0000057ab9 */ /* 0x000fe20000000800 */
[CC--:B--2---:R-:W-:Y:S02]  /*15990*/  IADD3 R8, P2, R18.reuse, R3.reuse, RZ ;  /* 0x0000000312087210 */ /* 0x0c4fe40007f5e0ff */
[----:B------:R0:W-:Y:S01]  /*159a0*/  @P5 STG.E.U8 desc[UR14][R16.64], R27 ;  /* 0x0000001b10005986 */ /* 0x0001e2000c10110e */
[----:B---3--:R-:W-:Y:S01]  /*159b0*/  VIADD R19, R18, UR4 ;  /* 0x0000000412137c36 */ /* 0x008fe20008000000 */
[----:B------:R-:W-:Y:S01]  /*159c0*/  ISETP.LT.AND P3, PT, R14, UR5, !P3 ;  /* 0x000000050e007c0c */ /* 0x000fe2000df61270 */
[----:B------:R-:W-:Y:S01]  /*159d0*/  IMAD.X R9, R20, 0x1, R25, P2 ;  /* 0x0000000114097824 */ /* 0x000fe200010e0619 */
[----:B------:R-:W-:Y:S01]  /*159e0*/  ULDC UR4, c[0x0][0x248] ;  /* 0x0000920000047ab9 */ /* 0x000fe20000000800 */
[----:B------:R-:W-:Y:S01]  /*159f0*/  PRMT R21, R71, 0x7772, RZ ;  /* 0x0000777247157816 */ /* 0x000fe200000000ff */
[C---:B------:R-:W-:Y:S01]  /*15a00*/  VIADD R18, R19.reuse, UR4 ;  /* 0x0000000413127c36 */ /* 0x040fe20008000000 */
[----:B------:R-:W-:Y:S01]  /*15a10*/  SHF.R.S32.HI R22, RZ, 0x1f, R19 ;  /* 0x0000001fff167819 */ /* 0x000fe20000011413 */
[----:B------:R-:W-:Y:S01]  /*15a20*/  ULDC UR4, c[0x0][0x248] ;  /* 0x0000920000047ab9 */ /* 0x000fe20000000800 */
[-C--:B------:R-:W-:Y:S01]  /*15a30*/  IADD3 R10, P5, R19, R2.reuse, RZ ;  /* 0x00000002130a7210 */ /* 0x080fe20007fbe0ff */
[----:B------:R2:W-:Y:S01]  /*15a40*/  @P4 STG.E.U8 desc[UR14][R8.64], R23 ;  /* 0x0000001708004986 */ /* 0x0005e2000c10110e */
[----:B------:R-:W-:Y:S01]  /*15a50*/  PRMT R71, R71, 0x7773, RZ ;  /* 0x0000777347477816 */ /* 0x000fe200000000ff */
[----:B------:R-:W-:Y:S01]  /*15a60*/  ULDC UR5, c[0x0][0x228] ;  /* 0x00008a0000057ab9 */ /* 0x000fe20000000800 */
[----:B0-----:R-:W-:Y:S01]  /*15a70*/  IADD3 R16, P4, R19, R3, RZ ;  /* 0x0000000313107210 */ /* 0x001fe20007f9e0ff */
[----:B------:R-:W-:Y:S01]  /*15a80*/  IMAD.X R11, R22, 0x1, R0, P5 ;  /* 0x00000001160b7824 */ /* 0x000fe200028e0600 */
[----:B------:R-:W-:Y:S01]  /*15a90*/  ISETP.LT.AND P5, PT, R13, UR6, !P1 ;  /* 0x000000060d007c0c */ /* 0x000fe2000cfa1270 */
[----:B------:R-:W-:Y:S01]  /*15aa0*/  VIADD R19, R18, UR4 ;  /* 0x0000000412137c36 */ /* 0x000fe20008000000 */
[----:B------:R-:W-:Y:S01]  /*15ab0*/  SHF.R.S32.HI R20, RZ, 0x1f, R18 ;  /* 0x0000001fff147819 */ /* 0x000fe20000011412 */
[----:B------:R-:W-:Y:S01]  /*15ac0*/  IMAD.X R17, R22, 0x1, R25, P4 ;  /* 0x0000000116117824 */ /* 0x000fe200020e0619 */
[----:B------:R0:W-:Y:S01]  /*15ad0*/  @P6 STG.E.U8 desc[UR14][R10.64], R21 ;  /* 0x000000150a006986 */ /* 0x0001e2000c10110e */
[----:B------:R-:W-:Y:S01]  /*15ae0*/  ISETP.LT.AND P1, PT, R14, UR5, !P1 ;  /* 0x000000050e007c0c */ /* 0x000fe2000cf21270 */
[----:B------:R-:W-:Y:S01]  /*15af0*/  ULDC UR5, c[0x0][0x228] ;  /* 0x00008a0000057ab9 */ /* 0x000fe20000000800 */
[----:B--2---:R-:W-:Y:S01]  /*15b00*/  IADD3 R8, P6, R18, R2, RZ ;  /* 0x0000000212087210 */ /* 0x004fe20007fde0ff */
[----:B------:R2:W-:Y:S01]  /*15b10*/  @P3 STG.E.U8 desc[UR14][R16.64], R71 ;  /* 0x0000004710003986 */ /* 0x0005e2000c10110e */
[----:B------:R-:W-:Y:S01]  /*15b20*/  ULDC UR4, c[0x0][0x228] ;  /* 0x00008a0000047ab9 */ /* 0x000fe20000000800 */
[----:B-1----:R-:W-:Y:S01]  /*15b30*/  PRMT R27, R4, 0x7771, RZ ;  /* 0x00007771041b7816 */ /* 0x002fe200000000ff */
[----:B------:R-:W-:Y:S01]  /*15b40*/  ULDC UR6, c[0x0][0x228] ;  /* 0x00008a0000067ab9 */ /* 0x000fe20000000800 */
[----:B------:R-:W-:Y:S01]  /*15b50*/  IMAD.X R9, R20, 0x1, R0, P6 ;  /* 0x0000000114097824 */ /* 0x000fe200030e0600 */
[----:B------:R-:W-:-:S02]  /*15b60*/  PRMT R23, R4, 0x7772, RZ ;  /* 0x0000777204177816 */ /* 0x000fc400000000ff */
[----:B------:R-:W-:Y:S01]  /*15b70*/  ISETP.GE.AND P2, PT, R15, UR13, PT ;  /* 0x0000000d0f007c0c */ /* 0x000fe2000bf46270 */
[----:B0-----:R-:W-:Y:S01]  /*15b80*/  VIADD R10, R12, 0x7c ;  /* 0x0000007c0c0a7836 */ /* 0x001fe20000000000 */
[----:B------:R-:W-:Y:S01]  /*15b90*/  PRMT R21, R4, 0x7770, RZ ;  /* 0x0000777004157816 */ /* 0x000fe200000000ff */
[----:B------:R-:W-:Y:S01]  /*15ba0*/  VIADD R15, R12, 0x7b ;  /* 0x0000007b0c0f7836 */ /* 0x000fe20000000000 */
[----:B--2---:R-:W-:Y:S02]  /*15bb0*/  SHF.R.S32.HI R17, RZ, 0x1f, R19 ;  /* 0x0000001fff117819 */ /* 0x004fe40000011413 */
[----:B------:R-:W-:Y:S01]  /*15bc0*/  ISETP.GE.AND P3, PT, R10, UR19, PT ;  /* 0x000000130a007c0c */ /* 0x000fe2000bf66270 */
[----:B------:R0:W-:Y:S01]  /*15bd0*/  @P5 STG.E.U8 desc[UR14][R8.64], R21 ;  /* 0x0000001508005986 */ /* 0x0001e2000c10110e */
[----:B------:R-:W-:Y:S02]  /*15be0*/  IADD3 R10, P6, R18, R3, RZ ;  /* 0x00000003120a7210 */ /* 0x000fe40007fde0ff */
[----:B------:R-:W-:Y:S01]  /*15bf0*/  ISETP.LT.AND P5, PT, R13, UR5, !P0 ;  /* 0x000000050d007c0c */ /* 0x000fe2000c7a1270 */
[----:B------:R-:W-:Y:S01]  /*15c00*/  ULDC UR5, c[0x0][0x228] ;  /* 0x00008a0000057ab9 */ /* 0x000fe20000000800 */
[----:B------:R-:W-:Y:S01]  /*15c10*/  ISETP.LT.AND P0, PT, R14, UR4, !P0 ;  /* 0x000000040e007c0c */ /* 0x000fe2000c701270 */
[----:B------:R-:W-:Y:S01]  /*15c20*/  IMAD.X R11, R20, 0x1, R25, P6 ;  /* 0x00000001140b7824 */ /* 0x000fe200030e0619 */
[----:B------:R-:W-:Y:S01]  /*15c30*/  ULDC UR4, c[0x0][0x248] ;  /* 0x0000920000047ab9 */ /* 0x000fe20000000800 */
[----:B------:R-:W-:Y:S01]  /*15c40*/  ISETP.GE.AND P4, PT, R15, UR21, PT ;  /* 0x000000150f007c0c */ /* 0x000fe2000bf86270 */
[----:B------:R-:W-:-:S02]  /*15c50*/  VIADD R15, R12, 0x7d ;  /* 0x0000007d0c0f7836 */ /* 0x000fc40000000000 */
[----:B------:R1:W-:Y:S01]  /*15c60*/  @P1 STG.E.U8 desc[UR14][R10.64], R27 ;  /* 0x0000001b0a001986 */ /* 0x0003e2000c10110e */
[-C--:B0-----:R-:W-:Y:S02]  /*15c70*/  IADD3 R8, P6, R19, R2.reuse, RZ ;  /* 0x0000000213087210 */ /* 0x081fe40007fde0ff */
[----:B------:R-:W-:Y:S01]  /*15c80*/  PRMT R21, R4, 0x7773, RZ ;  /* 0x0000777304157816 */ /* 0x000fe200000000ff */
[C---:B------:R-:W-:Y:S01]  /*15c90*/  VIADD R4, R12.reuse, 0x7e ;  /* 0x0000007e0c047836 */ /* 0x040fe20000000000 */
[----:B------:R-:W-:Y:S01]  /*15ca0*/  ISETP.GE.AND P1, PT, R15, UR25, PT ;  /* 0x000000190f007c0c */ /* 0x000fe2000bf26270 */
[--C-:B------:R-:W-:Y:S01]  /*15cb0*/  IMAD.X R9, R17, 0x1, R0.reuse, P6 ;  /* 0x0000000111097824 */ /* 0x100fe200030e0600 */
[CC--:B------:R-:W-:Y:S01]  /*15cc0*/  IADD3 R16, P6, R19.reuse, R3.reuse, RZ ;  /* 0x0000000313107210 */ /* 0x0c0fe20007fde0ff */
[----:B------:R-:W-:Y:S01]  /*15cd0*/  VIADD R19, R19, UR4 ;  /* 0x0000000413137c36 */ /* 0x000fe20008000000 */
[----:B------:R-:W-:Y:S01]  /*15ce0*/  ULDC UR4, c[0x0][0x248] ;  /* 0x0000920000047ab9 */ /* 0x000fe20000000800 */
[----:B------:R-:W-:Y:S01]  /*15cf0*/  VIADD R12, R12, 0x7f ;  /* 0x0000007f0c0c7836 */ /* 0x000fe20000000000 */
[----:B------:R0:W-:Y:S01]  /*15d00*/  @P5 STG.E.U8 desc[UR14][R8.64], R23 ;  /* 0x0000001708005986 */ /* 0x0001e2000c10110e */
[----:B------:R-:W-:Y:S01]  /*15d10*/  IMAD.X R17, R17, 0x1, R25, P6 ;  /* 0x0000000111117824 */ /* 0x000fe200030e0619 */
[----:B------:R-:W-:Y:S01]  /*15d20*/  ISETP.LT.AND P5, PT, R13, UR5, !P2 ;  /* 0x000000050d007c0c */ /* 0x000fe2000d7a1270 */
[----:B------:R-:W-:Y:S01]  /*15d30*/  ULDC UR5, c[0x0][0x228] ;  /* 0x00008a0000057ab9 */ /* 0x000fe20000000800 */
[----:B------:R-:W-:Y:S01]  /*15d40*/  SHF.R.S32.HI R18, RZ, 0x1f, R19 ;  /* 0x0000001fff127819 */ /* 0x000fe20000011413 */
[C---:B------:R-:W-:Y:S01]  /*15d50*/  VIADD R15, R19.reuse, UR4 ;  /* 0x00000004130f7c36 */ /* 0x040fe20008000000 */
[----:B------:R2:W-:Y:S01]  /*15d60*/  @P0 STG.E.U8 desc[UR14][R16.64], R21 ;  /* 0x0000001510000986 */ /* 0x0005e2000c10110e */
[----:B-1----:R-:W-:Y:S01]  /*15d70*/  IADD3 R10, P0, R19, R2, RZ ;  /* 0x00000002130a7210 */ /* 0x002fe20007f1e0ff */
[----:B------:R-:W-:Y:S01]  /*15d80*/  ULDC UR4, c[0x0][0x248] ;  /* 0x0000920000047ab9 */ /* 0x000fe20000000800 */
[----:B------:R-:W-:Y:S01]  /*15d90*/  ISETP.LT.AND P2, PT, R14, UR5, !P2 ;  /* 0x000000050e007c0c */ /* 0x000fe2000d741270 */
[----:B------:R-:W-:Y:S01]  /*15da0*/  ULDC UR5, c[0x0][0x228] ;  /* 0x00008a0000057ab9 */ /* 0x000fe20000000800 */
[----:B------:R-:W-:Y:S01]  /*15db0*/  ISETP.LT.AND P6, PT, R13, UR6, !P4 ;  /* 0x000000060d007c0c */ /* 0x000fe2000e7c1270 */
[----:B------:R-:W-:Y:S01]  /*15dc0*/  IMAD.X R11, R18, 0x1, R0, P0 ;  /* 0x00000001120b7824 */ /* 0x000fe200000e0600 */
[----:B0-----:R-:W-:Y:S01]  /*15dd0*/  PRMT R23, R5, 0x7770, RZ ;  /* 0x0000777005177816 */ /* 0x001fe200000000ff */
[----:B------:R-:W-:Y:S01]  /*15de0*/  ULDC UR6, c[0x0][0x228] ;  /* 0x00008a0000067ab9 */ /* 0x000fe20000000800 */
[----:B------:R-:W-:-:S02]  /*15df0*/  IADD3 R8, P0, R19, R3, RZ ;  /* 0x0000000313087210 */ /* 0x000fc40007f1e0ff */
[----:B------:R-:W-:Y:S01]  /*15e00*/  SHF.R.S32.HI R20, RZ, 0x1f, R15 ;  /* 0x0000001fff147819 */ /* 0x000fe2000001140f */
[----:B------:R0:W-:Y:S01]  /*15e10*/  @P5 STG.E.U8 desc[UR14][R10.64], R23 ;  /* 0x000000170a005986 */ /* 0x0001e2000c10110e */
[----:B--2---:R-:W-:Y:S01]  /*15e20*/  IADD3 R16, P5, R15, R2, RZ ;  /* 0x000000020f107210 */ /* 0x004fe20007fbe0ff */
[--C-:B------:R-:W-:Y:S01]  /*15e30*/  IMAD.X R9, R18, 0x1, R25.reuse, P0 ;  /* 0x0000000112097824 */ /* 0x100fe200000e0619 */
[----:B------:R-:W-:Y:S01]  /*15e40*/  PRMT R21, R5, 0x7771, RZ ;  /* 0x0000777105157816 */ /* 0x000fe200000000ff */
[----:B------:R-:W-:Y:S01]  /*15e50*/  VIADD R18, R15, UR4 ;  /* 0x000000040f127c36 */ /* 0x000fe20008000000 */
[----:B------:R-:W-:Y:S01]  /*15e60*/  PRMT R19, R5, 0x7772, RZ ;  /* 0x0000777205137816 */ /* 0x000fe200000000ff */
[----:B------:R-:W-:Y:S01]  /*15e70*/  IMAD.X R17, R20, 0x1, R0, P5 ;  /* 0x0000000114117824 */ /* 0x000fe200028e0600 */
[C---:B------:R-:W-:Y:S01]  /*15e80*/  ISETP.LT.AND P4, PT, R14.reuse, UR5, !P4 ;  /* 0x000000050e007c0c */ /* 0x040fe2000e781270 */
[----:B------:R1:W-:Y:S01]  /*15e90*/  @P2 STG.E.U8 desc[UR14][R8.64], R21 ;  /* 0x0000001508002986 */ /* 0x0003e2000c10110e */
[----:B------:R-:W-:Y:S01]  /*15ea0*/  ISETP.LT.AND P5, PT, R13, UR6, !P3 ;  /* 0x000000060d007c0c */ /* 0x000fe2000dfa1270 */
[----:B------:R-:W-:Y:S01]  /*15eb0*/  ULDC UR4, c[0x0][0x248] ;  /* 0x0000920000047ab9 */ /* 0x000fe20000000800 */
[----:B------:R-:W-:Y:S01]  /*15ec0*/  ISETP.LT.AND P3, PT, R14, UR7, !P3 ;  /* 0x000000070e007c0c */ /* 0x000fe2000df61270 */
[----:B------:R2:W-:Y:S01]  /*15ed0*/  @P6 STG.E.U8 desc[UR14][R16.64], R19 ;  /* 0x0000001310006986 */ /* 0x0005e2000c10110e */
[----:B0-----:R-:W-:Y:S01]  /*15ee0*/  IADD3 R10, P6, R15, R3, RZ ;  /* 0x000000030f0a7210 */ /* 0x001fe20007fde0ff */
[----:B------:R-:W-:Y:S01]  /*15ef0*/  ULDC UR5, c[0x0][0x248] ;  /* 0x0000920000057ab9 */ /* 0x000fe20000000800 */
[----:B------:R-:W-:Y:S01]  /*15f00*/  ISETP.GE.AND P0, PT, R4, UR23, PT ;  /* 0x0000001704007c0c */ /* 0x000fe2000bf06270 */
[----:B------:R-:W-:Y:S01]  /*15f10*/  ULDC UR6, c[0x0][0x228] ;  /* 0x00008a0000067ab9 */ /* 0x000fe20000000800 */
[----:B------:R-:W-:Y:S01]  /*15f20*/  PRMT R15, R6, 0x7770, RZ ;  /* 0x00007770060f7816 */ /* 0x000fe200000000ff */
[----:B------:R-:W-:Y:S01]  /*15f30*/  IMAD.X R11, R20, 0x1, R25, P6 ;  /* 0x00000001140b7824 */ /* 0x000fe200030e0619 */
[----:B------:R-:W-:Y:S01]  /*15f40*/  ISETP.GE.AND P6, PT, R12, UR27, PT ;  /* 0x0000001b0c007c0c */ /* 0x000fe2000bfc6270 */
[----:B------:R-:W-:Y:S01]  /*15f50*/  ULDC UR7, c[0x0][0x228] ;  /* 0x00008a0000077ab9 */ /* 0x000fe20000000800 */
[----:B-1----:R-:W-:-:S02]  /*15f60*/  SHF.R.S32.HI R21, RZ, 0x1f, R18 ;  /* 0x0000001fff157819 */ /* 0x002fc40000011412 */
[----:B------:R-:W-:Y:S02]  /*15f70*/  IADD3 R8, P2, R18, R2, RZ ;  /* 0x0000000212087210 */ /* 0x000fe40007f5e0ff */
[----:B--2---:R-:W-:Y:S02]  /*15f80*/  PRMT R19, R5, 0x7773, RZ ;  /* 0x0000777305137816 */ /* 0x004fe400000000ff */
[----:B------:R-:W-:Y:S01]  /*15f90*/  PRMT R17, R6, 0x7771, RZ ;  /* 0x0000777106117816 */ /* 0x000fe200000000ff */
[----:B------:R-:W-:Y:S01]  /*15fa0*/  IMAD.X R9, R21, 0x1, R0, P2 ;  /* 0x0000000115097824 */ /* 0x000fe200010e0600 */
[C---:B------:R-:W-:Y:S01]  /*15fb0*/  IADD3 R4, P2, R18.reuse, R3, RZ ;  /* 0x0000000312047210 */ /* 0x040fe20007f5e0ff */
[----:B------:R-:W-:Y:S01]  /*15fc0*/  VIADD R18, R18, UR4 ;  /* 0x0000000412127c36 */ /* 0x000fe20008000000 */
[----:B------:R0:W-:Y:S01]  /*15fd0*/  @P4 STG.E.U8 desc[UR14][R10.64], R19 ;  /* 0x000000130a004986 */ /* 0x0001e2000c10110e */
[----:B------:R-:W-:Y:S01]  /*15fe0*/  ULDC UR4, c[0x0][0x248] ;  /* 0x0000920000047ab9 */ /* 0x000fe20000000800 */
[----:B------:R-:W-:Y:S01]  /*15ff0*/  ISETP.LT.AND P4, PT, R13, UR7, !P0 ;  /* 0x000000070d007c0c */ /* 0x000fe2000c781270 */
[----:B------:R-:W-:Y:S01]  /*16000*/  IMAD.X R5, R21, 0x1, R25, P2 ;  /* 0x0000000115057824 */ /* 0x000fe200010e0619 */
[----:B------:R1:W-:Y:S01]  /*16010*/  @P5 STG.E.U8 desc[UR14][R8.64], R15 ;  /* 0x0000000f08005986 */ /* 0x0003e2000c10110e */
[----:B------:R-:W-:-:S02]  /*16020*/  SHF.R.S32.HI R16, RZ, 0x1f, R18 ;  /* 0x0000001fff107819 */ /* 0x000fc40000011412 */
[----:B------:R-:W-:Y:S01]  /*16030*/  ISETP.LT.AND P5, PT, R13, UR6, !P1 ;  /* 0x000000060d007c0c */ /* 0x000fe2000cfa1270 */
[----:B------:R2:W-:Y:S01]  /*16040*/  @P3 STG.E.U8 desc[UR14][R4.64], R17 ;  /* 0x0000001104003986 */ /* 0x0005e2000c10110e */
[----:B------:R-:W-:Y:S02]  /*16050*/  PRMT R23, R6, 0x7773, RZ ;  /* 0x0000777306177816 */ /* 0x000fe400000000ff */
[C---:B------:R-:W-:Y:S02]  /*16060*/  PRMT R21, R7.reuse, 0x7771, RZ ;  /* 0x0000777107157816 */ /* 0x040fe400000000ff */
[C---:B0-----:R-:W-:Y:S02]  /*16070*/  IADD3 R10, P2, R18.reuse, R2, RZ ;  /* 0x00000002120a7210 */ /* 0x041fe40007f5e0ff */
[----:B------:R-:W-:Y:S01]  /*16080*/  PRMT R19, R7, 0x7772, RZ ;  /* 0x0000777207137816 */ /* 0x000fe200000000ff */
[----:B-1----:R-:W-:Y:S01]  /*16090*/  VIADD R15, R18, UR5 ;  /* 0x00000005120f7c36 */ /* 0x002fe20008000000 */
[----:B------:R-:W-:Y:S01]  /*160a0*/  ULDC UR5, c[0x0][0x228] ;  /* 0x00008a0000057ab9 */ /* 0x000fe20000000800 */
[----:B------:R-:W-:Y:S01]  /*160b0*/  IMAD.X R11, R16, 0x1, R0, P2 ;  /* 0x00000001100b7824 */ /* 0x000fe200010e0600 */
[----:B------:R-:W-:Y:S01]  /*160c0*/  ISETP.LT.AND P0, PT, R14, UR5, !P0 ;  /* 0x000000050e007c0c */ /* 0x000fe2000c701270 */
[----:B------:R-:W-:Y:S01]  /*160d0*/  VIADD R12, R15, UR4 ;  /* 0x000000040f0c7c36 */ /* 0x000fe20008000000 */
[----:B--2---:R-:W-:Y:S01]  /*160e0*/  IADD3 R4, P3, R18, R3, RZ ;  /* 0x0000000312047210 */ /* 0x004fe20007f7e0ff */
[----:B------:R-:W-:Y:S01]  /*160f0*/  ULDC UR4, c[0x0][0x228] ;  /* 0x00008a0000047ab9 */ /* 0x000fe20000000800 */
[----:B------:R-:W-:-:S02]  /*16100*/  SHF.R.S32.HI R18, RZ, 0x1f, R15 ;  /* 0x0000001fff127819 */ /* 0x000fc4000001140f */
[-C--:B------:R-:W-:Y:S01]  /*16110*/  IADD3 R8, P2, R15, R2.reuse, RZ ;  /* 0x000000020f087210 */ /* 0x080fe20007f5e0ff */
[--C-:B------:R-:W-:Y:S01]  /*16120*/  IMAD.X R5, R16, 0x1, R25.reuse, P3 ;  /* 0x0000000110057824 */ /* 0x100fe200018e0619 */
[----:B------:R-:W-:Y:S02]  /*16130*/  IADD3 R16, P3, R12, R2, RZ ;  /* 0x000000020c107210 */ /* 0x000fe40007f7e0ff */
[----:B------:R-:W-:Y:S01]  /*16140*/  SHF.R.S32.HI R2, RZ, 0x1f, R12 ;  /* 0x0000001fff027819 */ /* 0x000fe2000001140c */
[--C-:B------:R-:W-:Y:S01]  /*16150*/  IMAD.X R9, R18, 0x1, R0.reuse, P2 ;  /* 0x0000000112097824 */ /* 0x100fe200010e0600 */
[-C--:B------:R-:W-:Y:S02]  /*16160*/  IADD3 R12, P2, R12, R3.reuse, RZ ;  /* 0x000000030c0c7210 */ /* 0x080fe40007f5e0ff */
[----:B------:R-:W-:Y:S01]  /*16170*/  ISETP.LT.AND P1, PT, R14, UR4, !P1 ;  /* 0x000000040e007c0c */ /* 0x000fe2000cf21270 */
[C---:B------:R-:W-:Y:S01]  /*16180*/  IMAD.X R17, R2.reuse, 0x1, R0, P3 ;  /* 0x0000000102117824 */ /* 0x040fe200018e0600 */
[----:B------:R-:W-:Y:S01]  /*16190*/  ISETP.LT.AND P3, PT, R13, UR8, !P6 ;  /* 0x000000080d007c0c */ /* 0x000fe2000f761270 */
[----:B------:R-:W-:Y:S01]  /*161a0*/  IMAD.X R13, R2, 0x1, R25, P2 ;  /* 0x00000001020d7824 */ /* 0x000fe200010e0619 */
[----:B------:R-:W-:Y:S01]  /*161b0*/  IADD3 R2, P2, R15, R3, RZ ;  /* 0x000000030f027210 */ /* 0x000fe20007f5e0ff */
[----:B------:R-:W-:Y:S01]  /*161c0*/  ULDC UR4, c[0x0][0x228] ;  /* 0x00008a0000047ab9 */ /* 0x000fe20000000800 */
[----:B------:R-:W-:-:S02]  /*161d0*/  PRMT R15, R7, 0x7773, RZ ;  /* 0x00007773070f7816 */ /* 0x000fc400000000ff */
[----:B------:R-:W-:Y:S01]  /*161e0*/  ISETP.LT.AND P6, PT, R14, UR4, !P6 ;  /* 0x000000040e007c0c */ /* 0x000fe2000f7c1270 */
[----:B------:R-:W-:Y:S01]  /*161f0*/  IMAD.X R3, R18, 0x1, R25, P2 ;  /* 0x0000000112037824 */ /* 0x000fe200010e0619 */
[----:B------:R-:W-:Y:S02]  /*16200*/  PRMT R25, R6, 0x7772, RZ ;  /* 0x0000777206197816 */ /* 0x000fe400000000ff */
[----:B------:R-:W-:-:S03]  /*16210*/  PRMT R7, R7, 0x7770, RZ ;  /* 0x0000777007077816 */ /* 0x000fc600000000ff */
[----:B------:R0:W-:Y:S04]  /*16220*/  @P5 STG.E.U8 desc[UR14][R10.64], R25 ;  /* 0x000000190a005986 */ /* 0x0001e8000c10110e */
[----:B------:R0:W-:Y:S04]  /*16230*/  @P1 STG.E.U8 desc[UR14][R4.64], R23 ;  /* 0x0000001704001986 */ /* 0x0001e8000c10110e */
[----:B------:R0:W-:Y:S04]  /*16240*/  @P4 STG.E.U8 desc[UR14][R8.64], R7 ;  /* 0x0000000708004986 */ /* 0x0001e8000c10110e */
[----:B------:R0:W-:Y:S04]  /*16250*/  @P0 STG.E.U8 desc[UR14][R2.64], R21 ;  /* 0x0000001502000986 */ /* 0x0001e8000c10110e */
[----:B------:R0:W-:Y:S01]  /*16260*/  @P3 STG.E.U8 desc[UR14][R16.64], R19 ;  /* 0x0000001310003986 */ /* 0x0001e2000c10110e */
[----:B------:R-:W-:Y:S05]  /*16270*/  @!P6 EXIT ;  /* 0x000000000000e94d */ /* 0x000fea0003800000 */
[----:B------:R-:W-:Y:S01]  /*16280*/  STG.E.U8 desc[UR14][R12.64], R15 ;  /* 0x0000000f0c007986 */ /* 0x000fe2000c10110e */
[----:B------:R-:W-:Y:S05]  /*16290*/  EXIT ;  /* 0x000000000000794d */ /* 0x000fea0003800000 */
.L_x_2:
[----:B------:R-:W-:-:S00]  /*162a0*/  BRA `(.L_x_2) ;  /* 0xfffffffc00fc7947 */ /* 0x000fc0000383ffff */
[----:B------:R-:W-:-:S00]  /*162b0*/  NOP ;  /* 0x0000000000007918 */ /* 0x000fc00000000000 */
        /* <DEDUP_REMOVED lines=12> */
.L_x_3:


//--------------------- .nv.shared.matmul_kernel  --------------------------
	.section	.nv.shared.matmul_kernel,"aw",@nobits
	.sectionflags	@""
	.align	16
	.zero		1024


//--------------------- .nv.shared.reserved.0     --------------------------
	.section	.nv.shared.reserved.0,"aw",@nobits
	.weak		__nv_reservedSMEM_offset_0_alias
	.size		__nv_reservedSMEM_offset_0_alias, 0, 0
	.other		__nv_reservedSMEM_offset_0_alias,@"STO_CUDA_RESERVED_SHARED STV_DEFAULT"
__nv_reservedSMEM_offset_0_alias:
	.zero		0


//--------------------- .nv.constant0.matmul_kernel --------------------------
	.section	.nv.constant0.matmul_kernel,"a",@progbits
	.sectionflags	@""
	.align	4
.nv.constant0.matmul_kernel:
	.zero		608


//--------------------- SYMBOLS --------------------------

	.type		.nv.reservedSmem.offset0,@object
	.size		.nv.reservedSmem.offset0,0x4
